//
// Generated by NVIDIA NVVM Compiler
//
// Compiler Build ID: CL-36424714
// Cuda compilation tools, release 13.0, V13.0.88
// Based on NVVM 20.0.0
//

.version 9.0
.target sm_100
.address_size 64

	// .globl	_Z11extractKeysP12KeyValuePairPiS1_i
// _ZZN3cub18CUB_300001_SM_10006detail10radix_sort31DeviceRadixSortSingleTileKernelINS1_5radix10policy_hubIiiyE10Policy1000ELNS0_9SortOrderE0EiiyNS1_21identity_decomposer_tEEEvPKT1_PSA_PKT2_PSE_T3_iiT4_E12temp_storage has been demoted
// _ZZN3cub18CUB_300001_SM_10006detail10radix_sort30DeviceRadixSortHistogramKernelINS1_5radix10policy_hubIiiyE10Policy1000ELNS0_9SortOrderE0EiyNS1_21identity_decomposer_tEEEvPT2_PKT1_SA_iiT3_E12temp_storage has been demoted
// _ZZN3cub18CUB_300001_SM_10006detail10radix_sort33DeviceRadixSortExclusiveSumKernelINS1_5radix10policy_hubIiiyE10Policy1000EyEEvPT0_E12temp_storage has been demoted
// _ZZN3cub18CUB_300001_SM_10006detail10radix_sort29DeviceRadixSortOnesweepKernelINS1_5radix10policy_hubIiiyE10Policy1000ELNS0_9SortOrderE0EiiyiiNS1_21identity_decomposer_tEEEvPT5_SB_PT3_PKSC_PT1_PKSG_PT2_PKSK_T4_iiT6_E1s has been demoted
.global .align 1 .b8 _ZN34_INTERNAL_f139f1dd_4_k_cu_670c5d094cuda3std3__45__cpo5beginE[1];
.global .align 1 .b8 _ZN34_INTERNAL_f139f1dd_4_k_cu_670c5d094cuda3std3__45__cpo3endE[1];
.global .align 1 .b8 _ZN34_INTERNAL_f139f1dd_4_k_cu_670c5d094cuda3std3__45__cpo6cbeginE[1];
.global .align 1 .b8 _ZN34_INTERNAL_f139f1dd_4_k_cu_670c5d094cuda3std3__45__cpo4cendE[1];
.global .align 1 .b8 _ZN34_INTERNAL_f139f1dd_4_k_cu_670c5d094cuda3std3__45__cpo6rbeginE[1];
.global .align 1 .b8 _ZN34_INTERNAL_f139f1dd_4_k_cu_670c5d094cuda3std3__45__cpo4rendE[1];
.global .align 1 .b8 _ZN34_INTERNAL_f139f1dd_4_k_cu_670c5d094cuda3std3__45__cpo7crbeginE[1];
.global .align 1 .b8 _ZN34_INTERNAL_f139f1dd_4_k_cu_670c5d094cuda3std3__45__cpo5crendE[1];
.global .align 1 .b8 _ZN34_INTERNAL_f139f1dd_4_k_cu_670c5d094cuda3std3__436_GLOBAL__N__f139f1dd_4_k_cu_670c5d096ignoreE[1];
.global .align 1 .b8 _ZN34_INTERNAL_f139f1dd_4_k_cu_670c5d094cuda3std3__419piecewise_constructE[1];
.global .align 1 .b8 _ZN34_INTERNAL_f139f1dd_4_k_cu_670c5d094cuda3std3__48in_placeE[1];
.global .align 1 .b8 _ZN34_INTERNAL_f139f1dd_4_k_cu_670c5d094cuda3std3__420unreachable_sentinelE[1];
.global .align 1 .b8 _ZN34_INTERNAL_f139f1dd_4_k_cu_670c5d094cuda3std3__47nulloptE[1];
.global .align 1 .b8 _ZN34_INTERNAL_f139f1dd_4_k_cu_670c5d094cuda3std3__48unexpectE[1];
.global .align 1 .b8 _ZN34_INTERNAL_f139f1dd_4_k_cu_670c5d094cuda3std6ranges3__45__cpo4swapE[1];
.global .align 1 .b8 _ZN34_INTERNAL_f139f1dd_4_k_cu_670c5d094cuda3std6ranges3__45__cpo9iter_moveE[1];
.global .align 1 .b8 _ZN34_INTERNAL_f139f1dd_4_k_cu_670c5d094cuda3std6ranges3__45__cpo5beginE[1];
.global .align 1 .b8 _ZN34_INTERNAL_f139f1dd_4_k_cu_670c5d094cuda3std6ranges3__45__cpo3endE[1];
.global .align 1 .b8 _ZN34_INTERNAL_f139f1dd_4_k_cu_670c5d094cuda3std6ranges3__45__cpo6cbeginE[1];
.global .align 1 .b8 _ZN34_INTERNAL_f139f1dd_4_k_cu_670c5d094cuda3std6ranges3__45__cpo4cendE[1];
.global .align 1 .b8 _ZN34_INTERNAL_f139f1dd_4_k_cu_670c5d094cuda3std6ranges3__45__cpo7advanceE[1];
.global .align 1 .b8 _ZN34_INTERNAL_f139f1dd_4_k_cu_670c5d094cuda3std6ranges3__45__cpo9iter_swapE[1];
.global .align 1 .b8 _ZN34_INTERNAL_f139f1dd_4_k_cu_670c5d094cuda3std6ranges3__45__cpo4nextE[1];
.global .align 1 .b8 _ZN34_INTERNAL_f139f1dd_4_k_cu_670c5d094cuda3std6ranges3__45__cpo4prevE[1];
.global .align 1 .b8 _ZN34_INTERNAL_f139f1dd_4_k_cu_670c5d094cuda3std6ranges3__45__cpo4dataE[1];
.global .align 1 .b8 _ZN34_INTERNAL_f139f1dd_4_k_cu_670c5d094cuda3std6ranges3__45__cpo5cdataE[1];
.global .align 1 .b8 _ZN34_INTERNAL_f139f1dd_4_k_cu_670c5d094cuda3std6ranges3__45__cpo4sizeE[1];
.global .align 1 .b8 _ZN34_INTERNAL_f139f1dd_4_k_cu_670c5d094cuda3std6ranges3__45__cpo5ssizeE[1];
.global .align 1 .b8 _ZN34_INTERNAL_f139f1dd_4_k_cu_670c5d094cuda3std6ranges3__45__cpo8distanceE[1];
.global .align 1 .b8 _ZN34_INTERNAL_f139f1dd_4_k_cu_670c5d096thrust24THRUST_300001_SM_1000_NS8cuda_cub3parE[1];
.global .align 1 .b8 _ZN34_INTERNAL_f139f1dd_4_k_cu_670c5d096thrust24THRUST_300001_SM_1000_NS8cuda_cub10par_nosyncE[1];
.global .align 1 .b8 _ZN34_INTERNAL_f139f1dd_4_k_cu_670c5d096thrust24THRUST_300001_SM_1000_NS6system6detail10sequential3seqE[1];
.global .align 1 .b8 _ZN34_INTERNAL_f139f1dd_4_k_cu_670c5d096thrust24THRUST_300001_SM_1000_NS6system3cpp3parE[1];
.global .align 1 .b8 _ZN34_INTERNAL_f139f1dd_4_k_cu_670c5d096thrust24THRUST_300001_SM_1000_NS12placeholders2_1E[1];
.global .align 1 .b8 _ZN34_INTERNAL_f139f1dd_4_k_cu_670c5d096thrust24THRUST_300001_SM_1000_NS12placeholders2_2E[1];
.global .align 1 .b8 _ZN34_INTERNAL_f139f1dd_4_k_cu_670c5d096thrust24THRUST_300001_SM_1000_NS12placeholders2_3E[1];
.global .align 1 .b8 _ZN34_INTERNAL_f139f1dd_4_k_cu_670c5d096thrust24THRUST_300001_SM_1000_NS12placeholders2_4E[1];
.global .align 1 .b8 _ZN34_INTERNAL_f139f1dd_4_k_cu_670c5d096thrust24THRUST_300001_SM_1000_NS12placeholders2_5E[1];
.global .align 1 .b8 _ZN34_INTERNAL_f139f1dd_4_k_cu_670c5d096thrust24THRUST_300001_SM_1000_NS12placeholders2_6E[1];
.global .align 1 .b8 _ZN34_INTERNAL_f139f1dd_4_k_cu_670c5d096thrust24THRUST_300001_SM_1000_NS12placeholders2_7E[1];
.global .align 1 .b8 _ZN34_INTERNAL_f139f1dd_4_k_cu_670c5d096thrust24THRUST_300001_SM_1000_NS12placeholders2_8E[1];
.global .align 1 .b8 _ZN34_INTERNAL_f139f1dd_4_k_cu_670c5d096thrust24THRUST_300001_SM_1000_NS12placeholders2_9E[1];
.global .align 1 .b8 _ZN34_INTERNAL_f139f1dd_4_k_cu_670c5d096thrust24THRUST_300001_SM_1000_NS12placeholders3_10E[1];
.global .align 1 .b8 _ZN34_INTERNAL_f139f1dd_4_k_cu_670c5d096thrust24THRUST_300001_SM_1000_NS3seqE[1];
.global .align 1 .b8 _ZN34_INTERNAL_f139f1dd_4_k_cu_670c5d096thrust24THRUST_300001_SM_1000_NS6deviceE[1];

.visible .entry _Z11extractKeysP12KeyValuePairPiS1_i(
	.param .u64 .ptr .align 1 _Z11extractKeysP12KeyValuePairPiS1_i_param_0,
	.param .u64 .ptr .align 1 _Z11extractKeysP12KeyValuePairPiS1_i_param_1,
	.param .u64 .ptr .align 1 _Z11extractKeysP12KeyValuePairPiS1_i_param_2,
	.param .u32 _Z11extractKeysP12KeyValuePairPiS1_i_param_3
)
{
	.reg .pred 	%p<2>;
	.reg .b32 	%r<7>;
	.reg .b64 	%rd<12>;

	ld.param.u64 	%rd1, [_Z11extractKeysP12KeyValuePairPiS1_i_param_0];
	ld.param.u64 	%rd2, [_Z11extractKeysP12KeyValuePairPiS1_i_param_1];
	ld.param.u64 	%rd3, [_Z11extractKeysP12KeyValuePairPiS1_i_param_2];
	ld.param.u32 	%r2, [_Z11extractKeysP12KeyValuePairPiS1_i_param_3];
	mov.u32 	%r3, %ctaid.x;
	mov.u32 	%r4, %ntid.x;
	mov.u32 	%r5, %tid.x;
	mad.lo.s32 	%r1, %r3, %r4, %r5;
	setp.ge.s32 	%p1, %r1, %r2;
	@%p1 bra 	$L__BB0_2;
	cvta.to.global.u64 	%rd4, %rd1;
	cvta.to.global.u64 	%rd5, %rd2;
	cvta.to.global.u64 	%rd6, %rd3;
	mul.wide.s32 	%rd7, %r1, 260;
	add.s64 	%rd8, %rd4, %rd7;
	ld.global.u32 	%r6, [%rd8];
	mul.wide.s32 	%rd9, %r1, 4;
	add.s64 	%rd10, %rd5, %rd9;
	st.global.u32 	[%rd10], %r6;
	add.s64 	%rd11, %rd6, %rd9;
	st.global.u32 	[%rd11], %r1;
$L__BB0_2:
	ret;

}
	// .globl	_Z16buildSortedArrayPiS_P13SortedElementi
.visible .entry _Z16buildSortedArrayPiS_P13SortedElementi(
	.param .u64 .ptr .align 1 _Z16buildSortedArrayPiS_P13SortedElementi_param_0,
	.param .u64 .ptr .align 1 _Z16buildSortedArrayPiS_P13SortedElementi_param_1,
	.param .u64 .ptr .align 1 _Z16buildSortedArrayPiS_P13SortedElementi_param_2,
	.param .u32 _Z16buildSortedArrayPiS_P13SortedElementi_param_3
)
{
	.reg .pred 	%p<11>;
	.reg .b32 	%r<22>;
	.reg .b64 	%rd<20>;

	ld.param.u64 	%rd9, [_Z16buildSortedArrayPiS_P13SortedElementi_param_0];
	ld.param.u64 	%rd10, [_Z16buildSortedArrayPiS_P13SortedElementi_param_1];
	ld.param.u64 	%rd11, [_Z16buildSortedArrayPiS_P13SortedElementi_param_2];
	ld.param.u32 	%r8, [_Z16buildSortedArrayPiS_P13SortedElementi_param_3];
	cvta.to.global.u64 	%rd1, %rd11;
	mov.u32 	%r9, %ctaid.x;
	mov.u32 	%r10, %ntid.x;
	mov.u32 	%r11, %tid.x;
	mad.lo.s32 	%r1, %r9, %r10, %r11;
	setp.ge.s32 	%p1, %r1, %r8;
	@%p1 bra 	$L__BB1_14;
	cvta.to.global.u64 	%rd12, %rd9;
	cvta.to.global.u64 	%rd13, %rd10;
	mul.wide.s32 	%rd14, %r1, 4;
	add.s64 	%rd15, %rd12, %rd14;
	ld.global.u32 	%r2, [%rd15];
	add.s64 	%rd16, %rd13, %rd14;
	ld.global.u32 	%r3, [%rd16];
	setp.lt.s32 	%p2, %r8, 1;
	@%p2 bra 	$L__BB1_14;
	mov.b32 	%r20, 0;
$L__BB1_3:
	mul.wide.u32 	%rd17, %r20, 20;
	add.s64 	%rd2, %rd1, %rd17;
	ld.global.u32 	%r13, [%rd2];
	setp.ne.s32 	%p3, %r13, %r2;
	@%p3 bra 	$L__BB1_9;
	add.s64 	%rd19, %rd2, 4;
	ld.global.u32 	%r14, [%rd2+4];
	setp.eq.s32 	%p4, %r14, -1;
	@%p4 bra 	$L__BB1_8;
	add.s64 	%rd19, %rd2, 8;
	ld.global.u32 	%r15, [%rd2+8];
	setp.eq.s32 	%p5, %r15, -1;
	@%p5 bra 	$L__BB1_8;
	add.s64 	%rd19, %rd2, 12;
	ld.global.u32 	%r16, [%rd2+12];
	setp.eq.s32 	%p6, %r16, -1;
	@%p6 bra 	$L__BB1_8;
	add.s64 	%rd19, %rd2, 16;
	ld.global.u32 	%r17, [%rd2+16];
	setp.ne.s32 	%p7, %r17, -1;
	@%p7 bra 	$L__BB1_9;
$L__BB1_8:
	st.global.u32 	[%rd19], %r3;
	bra.uni 	$L__BB1_14;
$L__BB1_9:
	add.s32 	%r20, %r20, 1;
	setp.ne.s32 	%p8, %r20, %r8;
	@%p8 bra 	$L__BB1_3;
	mov.b32 	%r21, 0;
	bra.uni 	$L__BB1_12;
$L__BB1_11:
	add.s32 	%r21, %r21, 1;
	setp.eq.s32 	%p10, %r21, %r8;
	@%p10 bra 	$L__BB1_14;
$L__BB1_12:
	mul.wide.u32 	%rd18, %r21, 20;
	add.s64 	%rd8, %rd1, %rd18;
	ld.global.u32 	%r19, [%rd8];
	setp.ne.s32 	%p9, %r19, -1;
	@%p9 bra 	$L__BB1_11;
	st.global.u32 	[%rd8], %r2;
	st.global.u32 	[%rd8+4], %r3;
$L__BB1_14:
	ret;

}
	// .globl	_ZN3cub18CUB_300001_SM_10006detail11EmptyKernelIvEEvv
.visible .entry _ZN3cub18CUB_300001_SM_10006detail11EmptyKernelIvEEvv()
{


	ret;

}
	// .globl	_ZN3cub18CUB_300001_SM_10006detail10radix_sort31DeviceRadixSortSingleTileKernelINS1_5radix10policy_hubIiiyE10Policy1000ELNS0_9SortOrderE0EiiyNS1_21identity_decomposer_tEEEvPKT1_PSA_PKT2_PSE_T3_iiT4_
.visible .entry _ZN3cub18CUB_300001_SM_10006detail10radix_sort31DeviceRadixSortSingleTileKernelINS1_5radix10policy_hubIiiyE10Policy1000ELNS0_9SortOrderE0EiiyNS1_21identity_decomposer_tEEEvPKT1_PSA_PKT2_PSE_T3_iiT4_(
	.param .u64 .ptr .align 1 _ZN3cub18CUB_300001_SM_10006detail10radix_sort31DeviceRadixSortSingleTileKernelINS1_5radix10policy_hubIiiyE10Policy1000ELNS0_9SortOrderE0EiiyNS1_21identity_decomposer_tEEEvPKT1_PSA_PKT2_PSE_T3_iiT4__param_0,
	.param .u64 .ptr .align 1 _ZN3cub18CUB_300001_SM_10006detail10radix_sort31DeviceRadixSortSingleTileKernelINS1_5radix10policy_hubIiiyE10Policy1000ELNS0_9SortOrderE0EiiyNS1_21identity_decomposer_tEEEvPKT1_PSA_PKT2_PSE_T3_iiT4__param_1,
	.param .u64 .ptr .align 1 _ZN3cub18CUB_300001_SM_10006detail10radix_sort31DeviceRadixSortSingleTileKernelINS1_5radix10policy_hubIiiyE10Policy1000ELNS0_9SortOrderE0EiiyNS1_21identity_decomposer_tEEEvPKT1_PSA_PKT2_PSE_T3_iiT4__param_2,
	.param .u64 .ptr .align 1 _ZN3cub18CUB_300001_SM_10006detail10radix_sort31DeviceRadixSortSingleTileKernelINS1_5radix10policy_hubIiiyE10Policy1000ELNS0_9SortOrderE0EiiyNS1_21identity_decomposer_tEEEvPKT1_PSA_PKT2_PSE_T3_iiT4__param_3,
	.param .u64 _ZN3cub18CUB_300001_SM_10006detail10radix_sort31DeviceRadixSortSingleTileKernelINS1_5radix10policy_hubIiiyE10Policy1000ELNS0_9SortOrderE0EiiyNS1_21identity_decomposer_tEEEvPKT1_PSA_PKT2_PSE_T3_iiT4__param_4,
	.param .u32 _ZN3cub18CUB_300001_SM_10006detail10radix_sort31DeviceRadixSortSingleTileKernelINS1_5radix10policy_hubIiiyE10Policy1000ELNS0_9SortOrderE0EiiyNS1_21identity_decomposer_tEEEvPKT1_PSA_PKT2_PSE_T3_iiT4__param_5,
	.param .u32 _ZN3cub18CUB_300001_SM_10006detail10radix_sort31DeviceRadixSortSingleTileKernelINS1_5radix10policy_hubIiiyE10Policy1000ELNS0_9SortOrderE0EiiyNS1_21identity_decomposer_tEEEvPKT1_PSA_PKT2_PSE_T3_iiT4__param_6,
	.param .align 1 .b8 _ZN3cub18CUB_300001_SM_10006detail10radix_sort31DeviceRadixSortSingleTileKernelINS1_5radix10policy_hubIiiyE10Policy1000ELNS0_9SortOrderE0EiiyNS1_21identity_decomposer_tEEEvPKT1_PSA_PKT2_PSE_T3_iiT4__param_7[1]
)
.maxntid 256
.minnctapersm 1
{
	.reg .pred 	%p<73>;
	.reg .b16 	%rs<39>;
	.reg .b32 	%r<900>;
	.reg .b64 	%rd<37>;
	// demoted variable
	.shared .align 16 .b8 _ZZN3cub18CUB_300001_SM_10006detail10radix_sort31DeviceRadixSortSingleTileKernelINS1_5radix10policy_hubIiiyE10Policy1000ELNS0_9SortOrderE0EiiyNS1_21identity_decomposer_tEEEvPKT1_PSA_PKT2_PSE_T3_iiT4_E12temp_storage[33856];
	ld.param.u64 	%rd10, [_ZN3cub18CUB_300001_SM_10006detail10radix_sort31DeviceRadixSortSingleTileKernelINS1_5radix10policy_hubIiiyE10Policy1000ELNS0_9SortOrderE0EiiyNS1_21identity_decomposer_tEEEvPKT1_PSA_PKT2_PSE_T3_iiT4__param_0];
	ld.param.u64 	%rd6, [_ZN3cub18CUB_300001_SM_10006detail10radix_sort31DeviceRadixSortSingleTileKernelINS1_5radix10policy_hubIiiyE10Policy1000ELNS0_9SortOrderE0EiiyNS1_21identity_decomposer_tEEEvPKT1_PSA_PKT2_PSE_T3_iiT4__param_1];
	ld.param.u64 	%rd7, [_ZN3cub18CUB_300001_SM_10006detail10radix_sort31DeviceRadixSortSingleTileKernelINS1_5radix10policy_hubIiiyE10Policy1000ELNS0_9SortOrderE0EiiyNS1_21identity_decomposer_tEEEvPKT1_PSA_PKT2_PSE_T3_iiT4__param_2];
	ld.param.u64 	%rd8, [_ZN3cub18CUB_300001_SM_10006detail10radix_sort31DeviceRadixSortSingleTileKernelINS1_5radix10policy_hubIiiyE10Policy1000ELNS0_9SortOrderE0EiiyNS1_21identity_decomposer_tEEEvPKT1_PSA_PKT2_PSE_T3_iiT4__param_3];
	ld.param.u64 	%rd9, [_ZN3cub18CUB_300001_SM_10006detail10radix_sort31DeviceRadixSortSingleTileKernelINS1_5radix10policy_hubIiiyE10Policy1000ELNS0_9SortOrderE0EiiyNS1_21identity_decomposer_tEEEvPKT1_PSA_PKT2_PSE_T3_iiT4__param_4];
	ld.param.u32 	%r303, [_ZN3cub18CUB_300001_SM_10006detail10radix_sort31DeviceRadixSortSingleTileKernelINS1_5radix10policy_hubIiiyE10Policy1000ELNS0_9SortOrderE0EiiyNS1_21identity_decomposer_tEEEvPKT1_PSA_PKT2_PSE_T3_iiT4__param_5];
	ld.param.u32 	%r304, [_ZN3cub18CUB_300001_SM_10006detail10radix_sort31DeviceRadixSortSingleTileKernelINS1_5radix10policy_hubIiiyE10Policy1000ELNS0_9SortOrderE0EiiyNS1_21identity_decomposer_tEEEvPKT1_PSA_PKT2_PSE_T3_iiT4__param_6];
	cvta.to.global.u64 	%rd11, %rd10;
	cvt.u32.u64 	%r1, %rd9;
	mov.u32 	%r2, %tid.x;
	mul.lo.s32 	%r3, %r2, 19;
	setp.ge.s32 	%p1, %r3, %r1;
	mul.wide.u32 	%rd12, %r3, 4;
	add.s64 	%rd1, %rd11, %rd12;
	mov.b32 	%r878, -1;
	@%p1 bra 	$L__BB3_2;
	ld.global.u32 	%r306, [%rd1];
	xor.b32  	%r878, %r306, -2147483648;
$L__BB3_2:
	add.s32 	%r6, %r3, 1;
	setp.ge.s32 	%p2, %r6, %r1;
	mov.b32 	%r877, -1;
	@%p2 bra 	$L__BB3_4;
	ld.global.u32 	%r308, [%rd1+4];
	xor.b32  	%r877, %r308, -2147483648;
$L__BB3_4:
	add.s32 	%r9, %r3, 2;
	setp.ge.s32 	%p3, %r9, %r1;
	mov.b32 	%r876, -1;
	@%p3 bra 	$L__BB3_6;
	ld.global.u32 	%r310, [%rd1+8];
	xor.b32  	%r876, %r310, -2147483648;
$L__BB3_6:
	add.s32 	%r12, %r3, 3;
	setp.ge.s32 	%p4, %r12, %r1;
	mov.b32 	%r875, -1;
	@%p4 bra 	$L__BB3_8;
	ld.global.u32 	%r312, [%rd1+12];
	xor.b32  	%r875, %r312, -2147483648;
$L__BB3_8:
	add.s32 	%r15, %r3, 4;
	setp.ge.s32 	%p5, %r15, %r1;
	mov.b32 	%r874, -1;
	@%p5 bra 	$L__BB3_10;
	ld.global.u32 	%r314, [%rd1+16];
	xor.b32  	%r874, %r314, -2147483648;
$L__BB3_10:
	add.s32 	%r18, %r3, 5;
	setp.ge.s32 	%p6, %r18, %r1;
	mov.b32 	%r873, -1;
	@%p6 bra 	$L__BB3_12;
	ld.global.u32 	%r316, [%rd1+20];
	xor.b32  	%r873, %r316, -2147483648;
$L__BB3_12:
	add.s32 	%r21, %r3, 6;
	setp.ge.s32 	%p7, %r21, %r1;
	mov.b32 	%r872, -1;
	@%p7 bra 	$L__BB3_14;
	ld.global.u32 	%r318, [%rd1+24];
	xor.b32  	%r872, %r318, -2147483648;
$L__BB3_14:
	add.s32 	%r24, %r3, 7;
	setp.ge.s32 	%p8, %r24, %r1;
	mov.b32 	%r871, -1;
	@%p8 bra 	$L__BB3_16;
	ld.global.u32 	%r320, [%rd1+28];
	xor.b32  	%r871, %r320, -2147483648;
$L__BB3_16:
	add.s32 	%r27, %r3, 8;
	setp.ge.s32 	%p9, %r27, %r1;
	mov.b32 	%r870, -1;
	@%p9 bra 	$L__BB3_18;
	ld.global.u32 	%r322, [%rd1+32];
	xor.b32  	%r870, %r322, -2147483648;
$L__BB3_18:
	add.s32 	%r30, %r3, 9;
	setp.ge.s32 	%p10, %r30, %r1;
	mov.b32 	%r869, -1;
	@%p10 bra 	$L__BB3_20;
	ld.global.u32 	%r324, [%rd1+36];
	xor.b32  	%r869, %r324, -2147483648;
$L__BB3_20:
	add.s32 	%r33, %r3, 10;
	setp.ge.s32 	%p11, %r33, %r1;
	mov.b32 	%r868, -1;
	@%p11 bra 	$L__BB3_22;
	ld.global.u32 	%r326, [%rd1+40];
	xor.b32  	%r868, %r326, -2147483648;
$L__BB3_22:
	add.s32 	%r36, %r3, 11;
	setp.ge.s32 	%p12, %r36, %r1;
	mov.b32 	%r867, -1;
	@%p12 bra 	$L__BB3_24;
	ld.global.u32 	%r328, [%rd1+44];
	xor.b32  	%r867, %r328, -2147483648;
$L__BB3_24:
	add.s32 	%r39, %r3, 12;
	setp.ge.s32 	%p13, %r39, %r1;
	mov.b32 	%r866, -1;
	@%p13 bra 	$L__BB3_26;
	ld.global.u32 	%r330, [%rd1+48];
	xor.b32  	%r866, %r330, -2147483648;
$L__BB3_26:
	add.s32 	%r42, %r3, 13;
	setp.ge.s32 	%p14, %r42, %r1;
	mov.b32 	%r865, -1;
	@%p14 bra 	$L__BB3_28;
	ld.global.u32 	%r332, [%rd1+52];
	xor.b32  	%r865, %r332, -2147483648;
$L__BB3_28:
	add.s32 	%r45, %r3, 14;
	setp.ge.s32 	%p15, %r45, %r1;
	mov.b32 	%r864, -1;
	@%p15 bra 	$L__BB3_30;
	ld.global.u32 	%r334, [%rd1+56];
	xor.b32  	%r864, %r334, -2147483648;
$L__BB3_30:
	add.s32 	%r48, %r3, 15;
	setp.ge.s32 	%p16, %r48, %r1;
	mov.b32 	%r863, -1;
	@%p16 bra 	$L__BB3_32;
	ld.global.u32 	%r336, [%rd1+60];
	xor.b32  	%r863, %r336, -2147483648;
$L__BB3_32:
	add.s32 	%r51, %r3, 16;
	setp.ge.s32 	%p17, %r51, %r1;
	mov.b32 	%r862, -1;
	@%p17 bra 	$L__BB3_34;
	ld.global.u32 	%r338, [%rd1+64];
	xor.b32  	%r862, %r338, -2147483648;
$L__BB3_34:
	add.s32 	%r54, %r3, 17;
	setp.ge.s32 	%p18, %r54, %r1;
	mov.b32 	%r861, -1;
	@%p18 bra 	$L__BB3_36;
	ld.global.u32 	%r340, [%rd1+68];
	xor.b32  	%r861, %r340, -2147483648;
$L__BB3_36:
	add.s32 	%r57, %r3, 18;
	setp.ge.s32 	%p19, %r57, %r1;
	mov.b32 	%r860, -1;
	@%p19 bra 	$L__BB3_38;
	ld.global.u32 	%r342, [%rd1+72];
	xor.b32  	%r860, %r342, -2147483648;
$L__BB3_38:
	bar.sync 	0;
	mov.b64 	{%r344, %r345}, %rd9;
	shfl.sync.idx.b32	%r60|%p20, %r344, 0, 31, -1;
	shfl.sync.idx.b32	%r346|%p21, %r345, 0, 31, -1;
	mov.b64 	%rd2, {%r60, %r346};
	setp.ge.s32 	%p22, %r3, %r60;
	cvta.to.global.u64 	%rd13, %rd7;
	add.s64 	%rd3, %rd13, %rd12;
	@%p22 bra 	$L__BB3_40;
	ld.global.u32 	%r897, [%rd3];
$L__BB3_40:
	setp.ge.s32 	%p23, %r6, %r60;
	@%p23 bra 	$L__BB3_42;
	ld.global.u32 	%r896, [%rd3+4];
$L__BB3_42:
	setp.ge.s32 	%p24, %r9, %r60;
	@%p24 bra 	$L__BB3_44;
	ld.global.u32 	%r895, [%rd3+8];
$L__BB3_44:
	setp.ge.s32 	%p25, %r12, %r60;
	@%p25 bra 	$L__BB3_46;
	ld.global.u32 	%r894, [%rd3+12];
$L__BB3_46:
	setp.ge.s32 	%p26, %r15, %r60;
	@%p26 bra 	$L__BB3_48;
	ld.global.u32 	%r893, [%rd3+16];
$L__BB3_48:
	setp.ge.s32 	%p27, %r18, %r60;
	@%p27 bra 	$L__BB3_50;
	ld.global.u32 	%r892, [%rd3+20];
$L__BB3_50:
	setp.ge.s32 	%p28, %r21, %r60;
	@%p28 bra 	$L__BB3_52;
	ld.global.u32 	%r891, [%rd3+24];
$L__BB3_52:
	setp.ge.s32 	%p29, %r24, %r60;
	@%p29 bra 	$L__BB3_54;
	ld.global.u32 	%r890, [%rd3+28];
$L__BB3_54:
	setp.ge.s32 	%p30, %r27, %r60;
	@%p30 bra 	$L__BB3_56;
	ld.global.u32 	%r889, [%rd3+32];
$L__BB3_56:
	setp.ge.s32 	%p31, %r30, %r60;
	@%p31 bra 	$L__BB3_58;
	ld.global.u32 	%r888, [%rd3+36];
$L__BB3_58:
	setp.ge.s32 	%p32, %r33, %r60;
	@%p32 bra 	$L__BB3_60;
	ld.global.u32 	%r887, [%rd3+40];
$L__BB3_60:
	setp.ge.s32 	%p33, %r36, %r60;
	@%p33 bra 	$L__BB3_62;
	ld.global.u32 	%r886, [%rd3+44];
$L__BB3_62:
	setp.ge.s32 	%p34, %r39, %r60;
	@%p34 bra 	$L__BB3_64;
	ld.global.u32 	%r885, [%rd3+48];
$L__BB3_64:
	setp.ge.s32 	%p35, %r42, %r60;
	@%p35 bra 	$L__BB3_66;
	ld.global.u32 	%r884, [%rd3+52];
$L__BB3_66:
	setp.ge.s32 	%p36, %r45, %r60;
	@%p36 bra 	$L__BB3_68;
	ld.global.u32 	%r883, [%rd3+56];
$L__BB3_68:
	setp.ge.s32 	%p37, %r48, %r60;
	@%p37 bra 	$L__BB3_70;
	ld.global.u32 	%r882, [%rd3+60];
$L__BB3_70:
	setp.ge.s32 	%p38, %r51, %r60;
	@%p38 bra 	$L__BB3_72;
	ld.global.u32 	%r881, [%rd3+64];
$L__BB3_72:
	setp.ge.s32 	%p39, %r54, %r60;
	@%p39 bra 	$L__BB3_74;
	ld.global.u32 	%r880, [%rd3+68];
$L__BB3_74:
	setp.ge.s32 	%p40, %r57, %r60;
	@%p40 bra 	$L__BB3_76;
	ld.global.u32 	%r879, [%rd3+72];
$L__BB3_76:
	bar.sync 	0;
	shr.u32 	%r99, %r2, 5;
	shl.b32 	%r366, %r2, 2;
	mov.u32 	%r367, _ZZN3cub18CUB_300001_SM_10006detail10radix_sort31DeviceRadixSortSingleTileKernelINS1_5radix10policy_hubIiiyE10Policy1000ELNS0_9SortOrderE0EiiyNS1_21identity_decomposer_tEEEvPKT1_PSA_PKT2_PSE_T3_iiT4_E12temp_storage;
	add.s32 	%r100, %r367, %r366;
	shl.b32 	%r368, %r2, 7;
	add.s32 	%r101, %r100, %r368;
	shl.b32 	%r369, %r99, 2;
	add.s32 	%r370, %r367, %r369;
	add.s32 	%r102, %r370, 33792;
	mad.lo.s32 	%r103, %r2, -56, %r101;
	add.s32 	%r859, %r303, 6;
	sub.s32 	%r858, %r304, %r303;
$L__BB3_77:
	add.s32 	%r430, %r859, -6;
	min.s32 	%r373, %r858, 6;
	mov.b32 	%r459, 0;
	st.shared.u32 	[%r100], %r459;
	st.shared.u32 	[%r100+1024], %r459;
	st.shared.u32 	[%r100+2048], %r459;
	st.shared.u32 	[%r100+3072], %r459;
	st.shared.u32 	[%r100+4096], %r459;
	st.shared.u32 	[%r100+5120], %r459;
	st.shared.u32 	[%r100+6144], %r459;
	st.shared.u32 	[%r100+7168], %r459;
	st.shared.u32 	[%r100+8192], %r459;
	st.shared.u32 	[%r100+9216], %r459;
	st.shared.u32 	[%r100+10240], %r459;
	st.shared.u32 	[%r100+11264], %r459;
	st.shared.u32 	[%r100+12288], %r459;
	st.shared.u32 	[%r100+13312], %r459;
	st.shared.u32 	[%r100+14336], %r459;
	st.shared.u32 	[%r100+15360], %r459;
	st.shared.u32 	[%r100+16384], %r459;
	st.shared.u32 	[%r100+17408], %r459;
	st.shared.u32 	[%r100+18432], %r459;
	st.shared.u32 	[%r100+19456], %r459;
	st.shared.u32 	[%r100+20480], %r459;
	st.shared.u32 	[%r100+21504], %r459;
	st.shared.u32 	[%r100+22528], %r459;
	st.shared.u32 	[%r100+23552], %r459;
	st.shared.u32 	[%r100+24576], %r459;
	st.shared.u32 	[%r100+25600], %r459;
	st.shared.u32 	[%r100+26624], %r459;
	st.shared.u32 	[%r100+27648], %r459;
	st.shared.u32 	[%r100+28672], %r459;
	st.shared.u32 	[%r100+29696], %r459;
	st.shared.u32 	[%r100+30720], %r459;
	st.shared.u32 	[%r100+31744], %r459;
	st.shared.u32 	[%r100+32768], %r459;
	// begin inline asm
	bmsk.clamp.b32 %r371, %r459, %r373;
	// end inline asm
	// begin inline asm
	shr.b32 %r374, %r878, %r430;
	// end inline asm
	and.b32  	%r462, %r371, %r374;
	shl.b32 	%r463, %r462, 10;
	and.b32  	%r464, %r463, 31744;
	add.s32 	%r465, %r100, %r464;
	shr.u32 	%r466, %r462, 4;
	and.b32  	%r467, %r466, 268435454;
	add.s32 	%r147, %r465, %r467;
	ld.shared.u16 	%rs1, [%r147];
	add.s16 	%rs20, %rs1, 1;
	st.shared.u16 	[%r147], %rs20;
	// begin inline asm
	shr.b32 %r377, %r877, %r430;
	// end inline asm
	and.b32  	%r468, %r371, %r377;
	shl.b32 	%r469, %r468, 10;
	and.b32  	%r470, %r469, 31744;
	add.s32 	%r471, %r100, %r470;
	shr.u32 	%r472, %r468, 4;
	and.b32  	%r473, %r472, 268435454;
	add.s32 	%r148, %r471, %r473;
	ld.shared.u16 	%rs2, [%r148];
	add.s16 	%rs21, %rs2, 1;
	st.shared.u16 	[%r148], %rs21;
	// begin inline asm
	shr.b32 %r380, %r876, %r430;
	// end inline asm
	and.b32  	%r474, %r371, %r380;
	shl.b32 	%r475, %r474, 10;
	and.b32  	%r476, %r475, 31744;
	add.s32 	%r477, %r100, %r476;
	shr.u32 	%r478, %r474, 4;
	and.b32  	%r479, %r478, 268435454;
	add.s32 	%r149, %r477, %r479;
	ld.shared.u16 	%rs3, [%r149];
	add.s16 	%rs22, %rs3, 1;
	st.shared.u16 	[%r149], %rs22;
	// begin inline asm
	shr.b32 %r383, %r875, %r430;
	// end inline asm
	and.b32  	%r480, %r371, %r383;
	shl.b32 	%r481, %r480, 10;
	and.b32  	%r482, %r481, 31744;
	add.s32 	%r483, %r100, %r482;
	shr.u32 	%r484, %r480, 4;
	and.b32  	%r485, %r484, 268435454;
	add.s32 	%r150, %r483, %r485;
	ld.shared.u16 	%rs4, [%r150];
	add.s16 	%rs23, %rs4, 1;
	st.shared.u16 	[%r150], %rs23;
	// begin inline asm
	shr.b32 %r386, %r874, %r430;
	// end inline asm
	and.b32  	%r486, %r371, %r386;
	shl.b32 	%r487, %r486, 10;
	and.b32  	%r488, %r487, 31744;
	add.s32 	%r489, %r100, %r488;
	shr.u32 	%r490, %r486, 4;
	and.b32  	%r491, %r490, 268435454;
	add.s32 	%r151, %r489, %r491;
	ld.shared.u16 	%rs5, [%r151];
	add.s16 	%rs24, %rs5, 1;
	st.shared.u16 	[%r151], %rs24;
	// begin inline asm
	shr.b32 %r389, %r873, %r430;
	// end inline asm
	and.b32  	%r492, %r371, %r389;
	shl.b32 	%r493, %r492, 10;
	and.b32  	%r494, %r493, 31744;
	add.s32 	%r495, %r100, %r494;
	shr.u32 	%r496, %r492, 4;
	and.b32  	%r497, %r496, 268435454;
	add.s32 	%r152, %r495, %r497;
	ld.shared.u16 	%rs6, [%r152];
	add.s16 	%rs25, %rs6, 1;
	st.shared.u16 	[%r152], %rs25;
	// begin inline asm
	shr.b32 %r392, %r872, %r430;
	// end inline asm
	and.b32  	%r498, %r371, %r392;
	shl.b32 	%r499, %r498, 10;
	and.b32  	%r500, %r499, 31744;
	add.s32 	%r501, %r100, %r500;
	shr.u32 	%r502, %r498, 4;
	and.b32  	%r503, %r502, 268435454;
	add.s32 	%r153, %r501, %r503;
	ld.shared.u16 	%rs7, [%r153];
	add.s16 	%rs26, %rs7, 1;
	st.shared.u16 	[%r153], %rs26;
	// begin inline asm
	shr.b32 %r395, %r871, %r430;
	// end inline asm
	and.b32  	%r504, %r371, %r395;
	shl.b32 	%r505, %r504, 10;
	and.b32  	%r506, %r505, 31744;
	add.s32 	%r507, %r100, %r506;
	shr.u32 	%r508, %r504, 4;
	and.b32  	%r509, %r508, 268435454;
	add.s32 	%r154, %r507, %r509;
	ld.shared.u16 	%rs8, [%r154];
	add.s16 	%rs27, %rs8, 1;
	st.shared.u16 	[%r154], %rs27;
	// begin inline asm
	shr.b32 %r398, %r870, %r430;
	// end inline asm
	and.b32  	%r510, %r371, %r398;
	shl.b32 	%r511, %r510, 10;
	and.b32  	%r512, %r511, 31744;
	add.s32 	%r513, %r100, %r512;
	shr.u32 	%r514, %r510, 4;
	and.b32  	%r515, %r514, 268435454;
	add.s32 	%r155, %r513, %r515;
	ld.shared.u16 	%rs9, [%r155];
	add.s16 	%rs28, %rs9, 1;
	st.shared.u16 	[%r155], %rs28;
	// begin inline asm
	shr.b32 %r401, %r869, %r430;
	// end inline asm
	and.b32  	%r516, %r371, %r401;
	shl.b32 	%r517, %r516, 10;
	and.b32  	%r518, %r517, 31744;
	add.s32 	%r519, %r100, %r518;
	shr.u32 	%r520, %r516, 4;
	and.b32  	%r521, %r520, 268435454;
	add.s32 	%r156, %r519, %r521;
	ld.shared.u16 	%rs10, [%r156];
	add.s16 	%rs29, %rs10, 1;
	st.shared.u16 	[%r156], %rs29;
	// begin inline asm
	shr.b32 %r404, %r868, %r430;
	// end inline asm
	and.b32  	%r522, %r371, %r404;
	shl.b32 	%r523, %r522, 10;
	and.b32  	%r524, %r523, 31744;
	add.s32 	%r525, %r100, %r524;
	shr.u32 	%r526, %r522, 4;
	and.b32  	%r527, %r526, 268435454;
	add.s32 	%r157, %r525, %r527;
	ld.shared.u16 	%rs11, [%r157];
	add.s16 	%rs30, %rs11, 1;
	st.shared.u16 	[%r157], %rs30;
	// begin inline asm
	shr.b32 %r407, %r867, %r430;
	// end inline asm
	and.b32  	%r528, %r371, %r407;
	shl.b32 	%r529, %r528, 10;
	and.b32  	%r530, %r529, 31744;
	add.s32 	%r531, %r100, %r530;
	shr.u32 	%r532, %r528, 4;
	and.b32  	%r533, %r532, 268435454;
	add.s32 	%r158, %r531, %r533;
	ld.shared.u16 	%rs12, [%r158];
	add.s16 	%rs31, %rs12, 1;
	st.shared.u16 	[%r158], %rs31;
	// begin inline asm
	shr.b32 %r410, %r866, %r430;
	// end inline asm
	and.b32  	%r534, %r371, %r410;
	shl.b32 	%r535, %r534, 10;
	and.b32  	%r536, %r535, 31744;
	add.s32 	%r537, %r100, %r536;
	shr.u32 	%r538, %r534, 4;
	and.b32  	%r539, %r538, 268435454;
	add.s32 	%r159, %r537, %r539;
	ld.shared.u16 	%rs13, [%r159];
	add.s16 	%rs32, %rs13, 1;
	st.shared.u16 	[%r159], %rs32;
	// begin inline asm
	shr.b32 %r413, %r865, %r430;
	// end inline asm
	and.b32  	%r540, %r371, %r413;
	shl.b32 	%r541, %r540, 10;
	and.b32  	%r542, %r541, 31744;
	add.s32 	%r543, %r100, %r542;
	shr.u32 	%r544, %r540, 4;
	and.b32  	%r545, %r544, 268435454;
	add.s32 	%r160, %r543, %r545;
	ld.shared.u16 	%rs14, [%r160];
	add.s16 	%rs33, %rs14, 1;
	st.shared.u16 	[%r160], %rs33;
	// begin inline asm
	shr.b32 %r416, %r864, %r430;
	// end inline asm
	and.b32  	%r546, %r371, %r416;
	shl.b32 	%r547, %r546, 10;
	and.b32  	%r548, %r547, 31744;
	add.s32 	%r549, %r100, %r548;
	shr.u32 	%r550, %r546, 4;
	and.b32  	%r551, %r550, 268435454;
	add.s32 	%r161, %r549, %r551;
	ld.shared.u16 	%rs15, [%r161];
	add.s16 	%rs34, %rs15, 1;
	st.shared.u16 	[%r161], %rs34;
	// begin inline asm
	shr.b32 %r419, %r863, %r430;
	// end inline asm
	and.b32  	%r552, %r371, %r419;
	shl.b32 	%r553, %r552, 10;
	and.b32  	%r554, %r553, 31744;
	add.s32 	%r555, %r100, %r554;
	shr.u32 	%r556, %r552, 4;
	and.b32  	%r557, %r556, 268435454;
	add.s32 	%r162, %r555, %r557;
	ld.shared.u16 	%rs16, [%r162];
	add.s16 	%rs35, %rs16, 1;
	st.shared.u16 	[%r162], %rs35;
	// begin inline asm
	shr.b32 %r422, %r862, %r430;
	// end inline asm
	and.b32  	%r558, %r371, %r422;
	shl.b32 	%r559, %r558, 10;
	and.b32  	%r560, %r559, 31744;
	add.s32 	%r561, %r100, %r560;
	shr.u32 	%r562, %r558, 4;
	and.b32  	%r563, %r562, 268435454;
	add.s32 	%r163, %r561, %r563;
	ld.shared.u16 	%rs17, [%r163];
	add.s16 	%rs36, %rs17, 1;
	st.shared.u16 	[%r163], %rs36;
	// begin inline asm
	shr.b32 %r425, %r861, %r430;
	// end inline asm
	and.b32  	%r564, %r371, %r425;
	shl.b32 	%r565, %r564, 10;
	and.b32  	%r566, %r565, 31744;
	add.s32 	%r567, %r100, %r566;
	shr.u32 	%r568, %r564, 4;
	and.b32  	%r569, %r568, 268435454;
	add.s32 	%r164, %r567, %r569;
	ld.shared.u16 	%rs18, [%r164];
	add.s16 	%rs37, %rs18, 1;
	st.shared.u16 	[%r164], %rs37;
	// begin inline asm
	shr.b32 %r428, %r860, %r430;
	// end inline asm
	and.b32  	%r570, %r371, %r428;
	shl.b32 	%r571, %r570, 10;
	and.b32  	%r572, %r571, 31744;
	add.s32 	%r573, %r100, %r572;
	shr.u32 	%r574, %r570, 4;
	and.b32  	%r575, %r574, 268435454;
	add.s32 	%r165, %r573, %r575;
	ld.shared.u16 	%rs19, [%r165];
	add.s16 	%rs38, %rs19, 1;
	st.shared.u16 	[%r165], %rs38;
	bar.sync 	0;
	ld.shared.u32 	%r166, [%r101];
	ld.shared.u32 	%r576, [%r101+4];
	ld.shared.u32 	%r577, [%r101+8];
	ld.shared.u32 	%r578, [%r101+12];
	ld.shared.u32 	%r579, [%r101+16];
	ld.shared.u32 	%r580, [%r101+20];
	ld.shared.u32 	%r581, [%r101+24];
	ld.shared.u32 	%r582, [%r101+28];
	ld.shared.u32 	%r583, [%r101+32];
	ld.shared.u32 	%r584, [%r101+36];
	ld.shared.u32 	%r585, [%r101+40];
	ld.shared.u32 	%r586, [%r101+44];
	ld.shared.u32 	%r587, [%r101+48];
	ld.shared.u32 	%r588, [%r101+52];
	ld.shared.u32 	%r589, [%r101+56];
	ld.shared.u32 	%r590, [%r101+60];
	ld.shared.u32 	%r591, [%r101+64];
	ld.shared.u32 	%r592, [%r101+68];
	ld.shared.u32 	%r593, [%r101+72];
	ld.shared.u32 	%r594, [%r101+76];
	ld.shared.u32 	%r595, [%r101+80];
	ld.shared.u32 	%r596, [%r101+84];
	ld.shared.u32 	%r597, [%r101+88];
	ld.shared.u32 	%r598, [%r101+92];
	ld.shared.u32 	%r599, [%r101+96];
	ld.shared.u32 	%r600, [%r101+100];
	ld.shared.u32 	%r601, [%r101+104];
	ld.shared.u32 	%r602, [%r101+108];
	ld.shared.u32 	%r603, [%r101+112];
	ld.shared.u32 	%r604, [%r101+116];
	ld.shared.u32 	%r605, [%r101+120];
	ld.shared.u32 	%r606, [%r101+124];
	ld.shared.u32 	%r607, [%r101+128];
	add.s32 	%r167, %r576, %r166;
	add.s32 	%r168, %r577, %r167;
	add.s32 	%r169, %r578, %r168;
	add.s32 	%r170, %r579, %r169;
	add.s32 	%r171, %r580, %r170;
	add.s32 	%r172, %r581, %r171;
	add.s32 	%r173, %r582, %r172;
	add.s32 	%r174, %r583, %r173;
	add.s32 	%r175, %r584, %r174;
	add.s32 	%r176, %r585, %r175;
	add.s32 	%r177, %r586, %r176;
	add.s32 	%r178, %r587, %r177;
	add.s32 	%r179, %r588, %r178;
	add.s32 	%r180, %r589, %r179;
	add.s32 	%r181, %r590, %r180;
	add.s32 	%r182, %r591, %r181;
	add.s32 	%r183, %r592, %r182;
	add.s32 	%r184, %r593, %r183;
	add.s32 	%r185, %r594, %r184;
	add.s32 	%r186, %r595, %r185;
	add.s32 	%r187, %r596, %r186;
	add.s32 	%r188, %r597, %r187;
	add.s32 	%r189, %r598, %r188;
	add.s32 	%r190, %r599, %r189;
	add.s32 	%r191, %r600, %r190;
	add.s32 	%r192, %r601, %r191;
	add.s32 	%r193, %r602, %r192;
	add.s32 	%r194, %r603, %r193;
	add.s32 	%r195, %r604, %r194;
	add.s32 	%r196, %r605, %r195;
	add.s32 	%r197, %r606, %r196;
	add.s32 	%r436, %r607, %r197;
	// begin inline asm
	mov.u32 %r431, %laneid;
	// end inline asm
	mov.b32 	%r434, 1;
	mov.b32 	%r461, -1;
	// begin inline asm
	{  .reg .u32 r0;  .reg .pred p;  shfl.sync.up.b32 r0|p, %r436, %r434, %r459, %r461;  @p add.u32 r0, r0, %r436;  mov.u32 %r432, r0;}
	// end inline asm
	mov.b32 	%r440, 2;
	// begin inline asm
	{  .reg .u32 r0;  .reg .pred p;  shfl.sync.up.b32 r0|p, %r432, %r440, %r459, %r461;  @p add.u32 r0, r0, %r432;  mov.u32 %r438, r0;}
	// end inline asm
	mov.b32 	%r446, 4;
	// begin inline asm
	{  .reg .u32 r0;  .reg .pred p;  shfl.sync.up.b32 r0|p, %r438, %r446, %r459, %r461;  @p add.u32 r0, r0, %r438;  mov.u32 %r444, r0;}
	// end inline asm
	mov.b32 	%r452, 8;
	// begin inline asm
	{  .reg .u32 r0;  .reg .pred p;  shfl.sync.up.b32 r0|p, %r444, %r452, %r459, %r461;  @p add.u32 r0, r0, %r444;  mov.u32 %r450, r0;}
	// end inline asm
	mov.b32 	%r458, 16;
	// begin inline asm
	{  .reg .u32 r0;  .reg .pred p;  shfl.sync.up.b32 r0|p, %r450, %r458, %r459, %r461;  @p add.u32 r0, r0, %r450;  mov.u32 %r456, r0;}
	// end inline asm
	setp.ne.s32 	%p41, %r431, 31;
	@%p41 bra 	$L__BB3_79;
	st.shared.u32 	[%r102], %r456;
$L__BB3_79:
	sub.s32 	%r608, %r456, %r436;
	setp.gt.u32 	%p42, %r2, 31;
	setp.eq.s32 	%p43, %r99, 7;
	setp.eq.s32 	%p44, %r99, 6;
	setp.eq.s32 	%p45, %r99, 5;
	setp.eq.s32 	%p46, %r99, 4;
	setp.eq.s32 	%p47, %r99, 3;
	setp.eq.s32 	%p48, %r99, 2;
	setp.eq.s32 	%p49, %r99, 1;
	bar.sync 	0;
	ld.shared.v4.u32 	{%r609, %r610, %r611, %r612}, [_ZZN3cub18CUB_300001_SM_10006detail10radix_sort31DeviceRadixSortSingleTileKernelINS1_5radix10policy_hubIiiyE10Policy1000ELNS0_9SortOrderE0EiiyNS1_21identity_decomposer_tEEEvPKT1_PSA_PKT2_PSE_T3_iiT4_E12temp_storage+33792];
	selp.b32 	%r613, %r609, %r898, %p49;
	add.s32 	%r614, %r610, %r609;
	selp.b32 	%r615, %r614, %r613, %p48;
	add.s32 	%r616, %r614, %r611;
	selp.b32 	%r617, %r616, %r615, %p47;
	add.s32 	%r618, %r616, %r612;
	selp.b32 	%r619, %r618, %r617, %p46;
	ld.shared.v4.u32 	{%r620, %r621, %r622, %r623}, [_ZZN3cub18CUB_300001_SM_10006detail10radix_sort31DeviceRadixSortSingleTileKernelINS1_5radix10policy_hubIiiyE10Policy1000ELNS0_9SortOrderE0EiiyNS1_21identity_decomposer_tEEEvPKT1_PSA_PKT2_PSE_T3_iiT4_E12temp_storage+33808];
	add.s32 	%r624, %r618, %r620;
	selp.b32 	%r625, %r624, %r619, %p45;
	add.s32 	%r626, %r624, %r621;
	selp.b32 	%r627, %r626, %r625, %p44;
	add.s32 	%r628, %r626, %r622;
	selp.b32 	%r898, %r628, %r627, %p43;
	add.s32 	%r202, %r628, %r623;
	setp.ne.s32 	%p50, %r431, 0;
	selp.b32 	%r629, %r608, 0, %p50;
	add.s32 	%r630, %r898, %r629;
	or.pred  	%p51, %p42, %p50;
	selp.b32 	%r899, %r630, %r608, %p42;
	@%p51 bra 	$L__BB3_81;
	shl.b32 	%r899, %r202, 16;
	st.shared.u32 	[_ZZN3cub18CUB_300001_SM_10006detail10radix_sort31DeviceRadixSortSingleTileKernelINS1_5radix10policy_hubIiiyE10Policy1000ELNS0_9SortOrderE0EiiyNS1_21identity_decomposer_tEEEvPKT1_PSA_PKT2_PSE_T3_iiT4_E12temp_storage+33832], %r899;
$L__BB3_81:
	setp.eq.s32 	%p52, %r2, 0;
	bar.sync 	0;
	ld.shared.u32 	%r631, [_ZZN3cub18CUB_300001_SM_10006detail10radix_sort31DeviceRadixSortSingleTileKernelINS1_5radix10policy_hubIiiyE10Policy1000ELNS0_9SortOrderE0EiiyNS1_21identity_decomposer_tEEEvPKT1_PSA_PKT2_PSE_T3_iiT4_E12temp_storage+33832];
	selp.b32 	%r632, 0, %r631, %p52;
	add.s32 	%r633, %r899, %r632;
	add.s32 	%r634, %r166, %r633;
	add.s32 	%r635, %r167, %r633;
	add.s32 	%r636, %r168, %r633;
	add.s32 	%r637, %r169, %r633;
	add.s32 	%r638, %r170, %r633;
	add.s32 	%r639, %r171, %r633;
	add.s32 	%r640, %r172, %r633;
	add.s32 	%r641, %r173, %r633;
	add.s32 	%r642, %r174, %r633;
	add.s32 	%r643, %r175, %r633;
	add.s32 	%r644, %r176, %r633;
	add.s32 	%r645, %r177, %r633;
	add.s32 	%r646, %r178, %r633;
	add.s32 	%r647, %r179, %r633;
	add.s32 	%r648, %r180, %r633;
	add.s32 	%r649, %r181, %r633;
	add.s32 	%r650, %r182, %r633;
	add.s32 	%r651, %r183, %r633;
	add.s32 	%r652, %r184, %r633;
	add.s32 	%r653, %r185, %r633;
	add.s32 	%r654, %r186, %r633;
	add.s32 	%r655, %r187, %r633;
	add.s32 	%r656, %r188, %r633;
	add.s32 	%r657, %r189, %r633;
	add.s32 	%r658, %r190, %r633;
	add.s32 	%r659, %r191, %r633;
	add.s32 	%r660, %r192, %r633;
	add.s32 	%r661, %r193, %r633;
	add.s32 	%r662, %r194, %r633;
	add.s32 	%r663, %r195, %r633;
	add.s32 	%r664, %r196, %r633;
	add.s32 	%r665, %r197, %r633;
	st.shared.u32 	[%r101], %r633;
	st.shared.u32 	[%r101+4], %r634;
	st.shared.u32 	[%r101+8], %r635;
	st.shared.u32 	[%r101+12], %r636;
	st.shared.u32 	[%r101+16], %r637;
	st.shared.u32 	[%r101+20], %r638;
	st.shared.u32 	[%r101+24], %r639;
	st.shared.u32 	[%r101+28], %r640;
	st.shared.u32 	[%r101+32], %r641;
	st.shared.u32 	[%r101+36], %r642;
	st.shared.u32 	[%r101+40], %r643;
	st.shared.u32 	[%r101+44], %r644;
	st.shared.u32 	[%r101+48], %r645;
	st.shared.u32 	[%r101+52], %r646;
	st.shared.u32 	[%r101+56], %r647;
	st.shared.u32 	[%r101+60], %r648;
	st.shared.u32 	[%r101+64], %r649;
	st.shared.u32 	[%r101+68], %r650;
	st.shared.u32 	[%r101+72], %r651;
	st.shared.u32 	[%r101+76], %r652;
	st.shared.u32 	[%r101+80], %r653;
	st.shared.u32 	[%r101+84], %r654;
	st.shared.u32 	[%r101+88], %r655;
	st.shared.u32 	[%r101+92], %r656;
	st.shared.u32 	[%r101+96], %r657;
	st.shared.u32 	[%r101+100], %r658;
	st.shared.u32 	[%r101+104], %r659;
	st.shared.u32 	[%r101+108], %r660;
	st.shared.u32 	[%r101+112], %r661;
	st.shared.u32 	[%r101+116], %r662;
	st.shared.u32 	[%r101+120], %r663;
	st.shared.u32 	[%r101+124], %r664;
	st.shared.u32 	[%r101+128], %r665;
	bar.sync 	0;
	cvt.u32.u16 	%r666, %rs1;
	ld.shared.u16 	%r667, [%r147];
	add.s32 	%r206, %r667, %r666;
	cvt.u32.u16 	%r668, %rs2;
	ld.shared.u16 	%r669, [%r148];
	add.s32 	%r207, %r669, %r668;
	cvt.u32.u16 	%r670, %rs3;
	ld.shared.u16 	%r671, [%r149];
	add.s32 	%r208, %r671, %r670;
	cvt.u32.u16 	%r672, %rs4;
	ld.shared.u16 	%r673, [%r150];
	add.s32 	%r209, %r673, %r672;
	cvt.u32.u16 	%r674, %rs5;
	ld.shared.u16 	%r675, [%r151];
	add.s32 	%r210, %r675, %r674;
	cvt.u32.u16 	%r676, %rs6;
	ld.shared.u16 	%r677, [%r152];
	add.s32 	%r211, %r677, %r676;
	cvt.u32.u16 	%r678, %rs7;
	ld.shared.u16 	%r679, [%r153];
	add.s32 	%r212, %r679, %r678;
	cvt.u32.u16 	%r680, %rs8;
	ld.shared.u16 	%r681, [%r154];
	add.s32 	%r213, %r681, %r680;
	cvt.u32.u16 	%r682, %rs9;
	ld.shared.u16 	%r683, [%r155];
	add.s32 	%r214, %r683, %r682;
	cvt.u32.u16 	%r684, %rs10;
	ld.shared.u16 	%r685, [%r156];
	add.s32 	%r215, %r685, %r684;
	cvt.u32.u16 	%r686, %rs11;
	ld.shared.u16 	%r687, [%r157];
	add.s32 	%r216, %r687, %r686;
	cvt.u32.u16 	%r688, %rs12;
	ld.shared.u16 	%r689, [%r158];
	add.s32 	%r217, %r689, %r688;
	cvt.u32.u16 	%r690, %rs13;
	ld.shared.u16 	%r691, [%r159];
	add.s32 	%r218, %r691, %r690;
	cvt.u32.u16 	%r692, %rs14;
	ld.shared.u16 	%r693, [%r160];
	add.s32 	%r219, %r693, %r692;
	cvt.u32.u16 	%r694, %rs15;
	ld.shared.u16 	%r695, [%r161];
	add.s32 	%r220, %r695, %r694;
	cvt.u32.u16 	%r696, %rs16;
	ld.shared.u16 	%r697, [%r162];
	add.s32 	%r221, %r697, %r696;
	cvt.u32.u16 	%r698, %rs17;
	ld.shared.u16 	%r699, [%r163];
	add.s32 	%r222, %r699, %r698;
	cvt.u32.u16 	%r700, %rs18;
	ld.shared.u16 	%r701, [%r164];
	add.s32 	%r223, %r701, %r700;
	cvt.u32.u16 	%r702, %rs19;
	ld.shared.u16 	%r703, [%r165];
	add.s32 	%r224, %r703, %r702;
	bar.sync 	0;
	setp.lt.s32 	%p53, %r859, %r304;
	@%p53 bra 	$L__BB3_121;
	cvt.u64.u32 	%rd15, %r2;
	shl.b32 	%r704, %r206, 2;
	mov.u32 	%r705, _ZZN3cub18CUB_300001_SM_10006detail10radix_sort31DeviceRadixSortSingleTileKernelINS1_5radix10policy_hubIiiyE10Policy1000ELNS0_9SortOrderE0EiiyNS1_21identity_decomposer_tEEEvPKT1_PSA_PKT2_PSE_T3_iiT4_E12temp_storage;
	add.s32 	%r706, %r705, %r704;
	st.shared.u32 	[%r706], %r878;
	shl.b32 	%r707, %r207, 2;
	add.s32 	%r708, %r705, %r707;
	st.shared.u32 	[%r708], %r877;
	shl.b32 	%r709, %r208, 2;
	add.s32 	%r710, %r705, %r709;
	st.shared.u32 	[%r710], %r876;
	shl.b32 	%r711, %r209, 2;
	add.s32 	%r712, %r705, %r711;
	st.shared.u32 	[%r712], %r875;
	shl.b32 	%r713, %r210, 2;
	add.s32 	%r714, %r705, %r713;
	st.shared.u32 	[%r714], %r874;
	shl.b32 	%r715, %r211, 2;
	add.s32 	%r716, %r705, %r715;
	st.shared.u32 	[%r716], %r873;
	shl.b32 	%r717, %r212, 2;
	add.s32 	%r718, %r705, %r717;
	st.shared.u32 	[%r718], %r872;
	shl.b32 	%r719, %r213, 2;
	add.s32 	%r720, %r705, %r719;
	st.shared.u32 	[%r720], %r871;
	shl.b32 	%r721, %r214, 2;
	add.s32 	%r722, %r705, %r721;
	st.shared.u32 	[%r722], %r870;
	shl.b32 	%r723, %r215, 2;
	add.s32 	%r724, %r705, %r723;
	st.shared.u32 	[%r724], %r869;
	shl.b32 	%r725, %r216, 2;
	add.s32 	%r726, %r705, %r725;
	st.shared.u32 	[%r726], %r868;
	shl.b32 	%r727, %r217, 2;
	add.s32 	%r728, %r705, %r727;
	st.shared.u32 	[%r728], %r867;
	shl.b32 	%r729, %r218, 2;
	add.s32 	%r730, %r705, %r729;
	st.shared.u32 	[%r730], %r866;
	shl.b32 	%r731, %r219, 2;
	add.s32 	%r732, %r705, %r731;
	st.shared.u32 	[%r732], %r865;
	shl.b32 	%r733, %r220, 2;
	add.s32 	%r734, %r705, %r733;
	st.shared.u32 	[%r734], %r864;
	shl.b32 	%r735, %r221, 2;
	add.s32 	%r736, %r705, %r735;
	st.shared.u32 	[%r736], %r863;
	shl.b32 	%r737, %r222, 2;
	add.s32 	%r738, %r705, %r737;
	st.shared.u32 	[%r738], %r862;
	shl.b32 	%r739, %r223, 2;
	add.s32 	%r740, %r705, %r739;
	st.shared.u32 	[%r740], %r861;
	shl.b32 	%r741, %r224, 2;
	add.s32 	%r742, %r705, %r741;
	st.shared.u32 	[%r742], %r860;
	bar.sync 	0;
	mad.lo.s32 	%r225, %r2, -72, %r103;
	ld.shared.u32 	%r226, [%r225];
	ld.shared.u32 	%r227, [%r225+1024];
	ld.shared.u32 	%r228, [%r225+2048];
	ld.shared.u32 	%r229, [%r225+3072];
	ld.shared.u32 	%r230, [%r225+4096];
	ld.shared.u32 	%r231, [%r225+5120];
	ld.shared.u32 	%r232, [%r225+6144];
	ld.shared.u32 	%r233, [%r225+7168];
	ld.shared.u32 	%r234, [%r225+8192];
	ld.shared.u32 	%r235, [%r225+9216];
	ld.shared.u32 	%r236, [%r225+10240];
	ld.shared.u32 	%r237, [%r225+11264];
	ld.shared.u32 	%r238, [%r225+12288];
	ld.shared.u32 	%r239, [%r225+13312];
	ld.shared.u32 	%r240, [%r225+14336];
	ld.shared.u32 	%r241, [%r225+15360];
	ld.shared.u32 	%r242, [%r225+16384];
	ld.shared.u32 	%r243, [%r225+17408];
	ld.shared.u32 	%r244, [%r225+18432];
	bar.sync 	0;
	st.shared.u32 	[%r706], %r897;
	st.shared.u32 	[%r708], %r896;
	st.shared.u32 	[%r710], %r895;
	st.shared.u32 	[%r712], %r894;
	st.shared.u32 	[%r714], %r893;
	st.shared.u32 	[%r716], %r892;
	st.shared.u32 	[%r718], %r891;
	st.shared.u32 	[%r720], %r890;
	st.shared.u32 	[%r722], %r889;
	st.shared.u32 	[%r724], %r888;
	st.shared.u32 	[%r726], %r887;
	st.shared.u32 	[%r728], %r886;
	st.shared.u32 	[%r730], %r885;
	st.shared.u32 	[%r732], %r884;
	st.shared.u32 	[%r734], %r883;
	st.shared.u32 	[%r736], %r882;
	st.shared.u32 	[%r738], %r881;
	st.shared.u32 	[%r740], %r880;
	st.shared.u32 	[%r742], %r879;
	bar.sync 	0;
	ld.shared.u32 	%r245, [%r225+1024];
	ld.shared.u32 	%r246, [%r225+2048];
	ld.shared.u32 	%r247, [%r225+3072];
	ld.shared.u32 	%r248, [%r225+4096];
	ld.shared.u32 	%r249, [%r225+5120];
	ld.shared.u32 	%r250, [%r225+6144];
	ld.shared.u32 	%r251, [%r225+7168];
	ld.shared.u32 	%r252, [%r225+8192];
	ld.shared.u32 	%r253, [%r225+9216];
	ld.shared.u32 	%r254, [%r225+10240];
	ld.shared.u32 	%r255, [%r225+11264];
	ld.shared.u32 	%r256, [%r225+12288];
	ld.shared.u32 	%r257, [%r225+13312];
	ld.shared.u32 	%r258, [%r225+14336];
	ld.shared.u32 	%r259, [%r225+15360];
	ld.shared.u32 	%r260, [%r225+16384];
	ld.shared.u32 	%r261, [%r225+17408];
	ld.shared.u32 	%r262, [%r225+18432];
	setp.gt.u64 	%p54, %rd2, %rd15;
	cvta.to.global.u64 	%rd16, %rd6;
	mul.wide.u32 	%rd17, %r2, 4;
	add.s64 	%rd4, %rd16, %rd17;
	cvta.to.global.u64 	%rd18, %rd8;
	add.s64 	%rd5, %rd18, %rd17;
	@%p54 bra 	$L__BB3_83;
	bra.uni 	$L__BB3_84;
$L__BB3_83:
	xor.b32  	%r743, %r226, -2147483648;
	ld.shared.u32 	%r744, [%r225];
	st.global.u32 	[%rd4], %r743;
	st.global.u32 	[%rd5], %r744;
$L__BB3_84:
	add.s32 	%r745, %r2, 256;
	cvt.u64.u32 	%rd19, %r745;
	setp.le.u64 	%p55, %rd2, %rd19;
	@%p55 bra 	$L__BB3_86;
	xor.b32  	%r746, %r227, -2147483648;
	st.global.u32 	[%rd4+1024], %r746;
	st.global.u32 	[%rd5+1024], %r245;
$L__BB3_86:
	add.s32 	%r747, %r2, 512;
	cvt.u64.u32 	%rd20, %r747;
	setp.le.u64 	%p56, %rd2, %rd20;
	@%p56 bra 	$L__BB3_88;
	xor.b32  	%r748, %r228, -2147483648;
	st.global.u32 	[%rd4+2048], %r748;
	st.global.u32 	[%rd5+2048], %r246;
$L__BB3_88:
	add.s32 	%r749, %r2, 768;
	cvt.u64.u32 	%rd21, %r749;
	setp.le.u64 	%p57, %rd2, %rd21;
	@%p57 bra 	$L__BB3_90;
	xor.b32  	%r750, %r229, -2147483648;
	st.global.u32 	[%rd4+3072], %r750;
	st.global.u32 	[%rd5+3072], %r247;
$L__BB3_90:
	or.b32  	%r751, %r2, 1024;
	cvt.u64.u32 	%rd22, %r751;
	setp.le.u64 	%p58, %rd2, %rd22;
	@%p58 bra 	$L__BB3_92;
	xor.b32  	%r752, %r230, -2147483648;
	st.global.u32 	[%rd4+4096], %r752;
	st.global.u32 	[%rd5+4096], %r248;
$L__BB3_92:
	add.s32 	%r753, %r2, 1280;
	cvt.u64.u32 	%rd23, %r753;
	setp.le.u64 	%p59, %rd2, %rd23;
	@%p59 bra 	$L__BB3_94;
	xor.b32  	%r754, %r231, -2147483648;
	st.global.u32 	[%rd4+5120], %r754;
	st.global.u32 	[%rd5+5120], %r249;
$L__BB3_94:
	add.s32 	%r755, %r2, 1536;
	cvt.u64.u32 	%rd24, %r755;
	setp.le.u64 	%p60, %rd2, %rd24;
	@%p60 bra 	$L__BB3_96;
	xor.b32  	%r756, %r232, -2147483648;
	st.global.u32 	[%rd4+6144], %r756;
	st.global.u32 	[%rd5+6144], %r250;
$L__BB3_96:
	add.s32 	%r757, %r2, 1792;
	cvt.u64.u32 	%rd25, %r757;
	setp.le.u64 	%p61, %rd2, %rd25;
	@%p61 bra 	$L__BB3_98;
	xor.b32  	%r758, %r233, -2147483648;
	st.global.u32 	[%rd4+7168], %r758;
	st.global.u32 	[%rd5+7168], %r251;
$L__BB3_98:
	or.b32  	%r759, %r2, 2048;
	cvt.u64.u32 	%rd26, %r759;
	setp.le.u64 	%p62, %rd2, %rd26;
	@%p62 bra 	$L__BB3_100;
	xor.b32  	%r760, %r234, -2147483648;
	st.global.u32 	[%rd4+8192], %r760;
	st.global.u32 	[%rd5+8192], %r252;
$L__BB3_100:
	add.s32 	%r761, %r2, 2304;
	cvt.u64.u32 	%rd27, %r761;
	setp.le.u64 	%p63, %rd2, %rd27;
	@%p63 bra 	$L__BB3_102;
	xor.b32  	%r762, %r235, -2147483648;
	st.global.u32 	[%rd4+9216], %r762;
	st.global.u32 	[%rd5+9216], %r253;
$L__BB3_102:
	add.s32 	%r763, %r2, 2560;
	cvt.u64.u32 	%rd28, %r763;
	setp.le.u64 	%p64, %rd2, %rd28;
	@%p64 bra 	$L__BB3_104;
	xor.b32  	%r764, %r236, -2147483648;
	st.global.u32 	[%rd4+10240], %r764;
	st.global.u32 	[%rd5+10240], %r254;
$L__BB3_104:
	add.s32 	%r765, %r2, 2816;
	cvt.u64.u32 	%rd29, %r765;
	setp.le.u64 	%p65, %rd2, %rd29;
	@%p65 bra 	$L__BB3_106;
	xor.b32  	%r766, %r237, -2147483648;
	st.global.u32 	[%rd4+11264], %r766;
	st.global.u32 	[%rd5+11264], %r255;
$L__BB3_106:
	or.b32  	%r767, %r2, 3072;
	cvt.u64.u32 	%rd30, %r767;
	setp.le.u64 	%p66, %rd2, %rd30;
	@%p66 bra 	$L__BB3_108;
	xor.b32  	%r768, %r238, -2147483648;
	st.global.u32 	[%rd4+12288], %r768;
	st.global.u32 	[%rd5+12288], %r256;
$L__BB3_108:
	add.s32 	%r769, %r2, 3328;
	cvt.u64.u32 	%rd31, %r769;
	setp.le.u64 	%p67, %rd2, %rd31;
	@%p67 bra 	$L__BB3_110;
	xor.b32  	%r770, %r239, -2147483648;
	st.global.u32 	[%rd4+13312], %r770;
	st.global.u32 	[%rd5+13312], %r257;
$L__BB3_110:
	add.s32 	%r771, %r2, 3584;
	cvt.u64.u32 	%rd32, %r771;
	setp.le.u64 	%p68, %rd2, %rd32;
	@%p68 bra 	$L__BB3_112;
	xor.b32  	%r772, %r240, -2147483648;
	st.global.u32 	[%rd4+14336], %r772;
	st.global.u32 	[%rd5+14336], %r258;
$L__BB3_112:
	add.s32 	%r773, %r2, 3840;
	cvt.u64.u32 	%rd33, %r773;
	setp.le.u64 	%p69, %rd2, %rd33;
	@%p69 bra 	$L__BB3_114;
	xor.b32  	%r774, %r241, -2147483648;
	st.global.u32 	[%rd4+15360], %r774;
	st.global.u32 	[%rd5+15360], %r259;
$L__BB3_114:
	or.b32  	%r775, %r2, 4096;
	cvt.u64.u32 	%rd34, %r775;
	setp.le.u64 	%p70, %rd2, %rd34;
	@%p70 bra 	$L__BB3_116;
	xor.b32  	%r776, %r242, -2147483648;
	st.global.u32 	[%rd4+16384], %r776;
	st.global.u32 	[%rd5+16384], %r260;
$L__BB3_116:
	add.s32 	%r777, %r2, 4352;
	cvt.u64.u32 	%rd35, %r777;
	setp.le.u64 	%p71, %rd2, %rd35;
	@%p71 bra 	$L__BB3_118;
	xor.b32  	%r778, %r243, -2147483648;
	st.global.u32 	[%rd4+17408], %r778;
	st.global.u32 	[%rd5+17408], %r261;
$L__BB3_118:
	add.s32 	%r779, %r2, 4608;
	cvt.u64.u32 	%rd36, %r779;
	setp.le.u64 	%p72, %rd2, %rd36;
	@%p72 bra 	$L__BB3_120;
	xor.b32  	%r780, %r244, -2147483648;
	st.global.u32 	[%rd4+18432], %r780;
	st.global.u32 	[%rd5+18432], %r262;
$L__BB3_120:
	ret;
$L__BB3_121:
	shl.b32 	%r781, %r206, 2;
	mov.u32 	%r782, _ZZN3cub18CUB_300001_SM_10006detail10radix_sort31DeviceRadixSortSingleTileKernelINS1_5radix10policy_hubIiiyE10Policy1000ELNS0_9SortOrderE0EiiyNS1_21identity_decomposer_tEEEvPKT1_PSA_PKT2_PSE_T3_iiT4_E12temp_storage;
	add.s32 	%r783, %r782, %r781;
	st.shared.u32 	[%r783], %r878;
	shl.b32 	%r784, %r207, 2;
	add.s32 	%r785, %r782, %r784;
	st.shared.u32 	[%r785], %r877;
	shl.b32 	%r786, %r208, 2;
	add.s32 	%r787, %r782, %r786;
	st.shared.u32 	[%r787], %r876;
	shl.b32 	%r788, %r209, 2;
	add.s32 	%r789, %r782, %r788;
	st.shared.u32 	[%r789], %r875;
	shl.b32 	%r790, %r210, 2;
	add.s32 	%r791, %r782, %r790;
	st.shared.u32 	[%r791], %r874;
	shl.b32 	%r792, %r211, 2;
	add.s32 	%r793, %r782, %r792;
	st.shared.u32 	[%r793], %r873;
	shl.b32 	%r794, %r212, 2;
	add.s32 	%r795, %r782, %r794;
	st.shared.u32 	[%r795], %r872;
	shl.b32 	%r796, %r213, 2;
	add.s32 	%r797, %r782, %r796;
	st.shared.u32 	[%r797], %r871;
	shl.b32 	%r798, %r214, 2;
	add.s32 	%r799, %r782, %r798;
	st.shared.u32 	[%r799], %r870;
	shl.b32 	%r800, %r215, 2;
	add.s32 	%r801, %r782, %r800;
	st.shared.u32 	[%r801], %r869;
	shl.b32 	%r802, %r216, 2;
	add.s32 	%r803, %r782, %r802;
	st.shared.u32 	[%r803], %r868;
	shl.b32 	%r804, %r217, 2;
	add.s32 	%r805, %r782, %r804;
	st.shared.u32 	[%r805], %r867;
	shl.b32 	%r806, %r218, 2;
	add.s32 	%r807, %r782, %r806;
	st.shared.u32 	[%r807], %r866;
	shl.b32 	%r808, %r219, 2;
	add.s32 	%r809, %r782, %r808;
	st.shared.u32 	[%r809], %r865;
	shl.b32 	%r810, %r220, 2;
	add.s32 	%r811, %r782, %r810;
	st.shared.u32 	[%r811], %r864;
	shl.b32 	%r812, %r221, 2;
	add.s32 	%r813, %r782, %r812;
	st.shared.u32 	[%r813], %r863;
	shl.b32 	%r814, %r222, 2;
	add.s32 	%r815, %r782, %r814;
	st.shared.u32 	[%r815], %r862;
	shl.b32 	%r816, %r223, 2;
	add.s32 	%r817, %r782, %r816;
	st.shared.u32 	[%r817], %r861;
	shl.b32 	%r818, %r224, 2;
	add.s32 	%r819, %r782, %r818;
	st.shared.u32 	[%r819], %r860;
	bar.sync 	0;
	ld.shared.u32 	%r878, [%r103];
	ld.shared.u32 	%r877, [%r103+4];
	ld.shared.u32 	%r876, [%r103+8];
	ld.shared.u32 	%r875, [%r103+12];
	ld.shared.u32 	%r874, [%r103+16];
	ld.shared.u32 	%r873, [%r103+20];
	ld.shared.u32 	%r872, [%r103+24];
	ld.shared.u32 	%r871, [%r103+28];
	ld.shared.u32 	%r870, [%r103+32];
	ld.shared.u32 	%r869, [%r103+36];
	ld.shared.u32 	%r868, [%r103+40];
	ld.shared.u32 	%r867, [%r103+44];
	ld.shared.u32 	%r866, [%r103+48];
	ld.shared.u32 	%r865, [%r103+52];
	ld.shared.u32 	%r864, [%r103+56];
	ld.shared.u32 	%r863, [%r103+60];
	ld.shared.u32 	%r862, [%r103+64];
	ld.shared.u32 	%r861, [%r103+68];
	ld.shared.u32 	%r860, [%r103+72];
	bar.sync 	0;
	st.shared.u32 	[%r783], %r897;
	st.shared.u32 	[%r785], %r896;
	st.shared.u32 	[%r787], %r895;
	st.shared.u32 	[%r789], %r894;
	st.shared.u32 	[%r791], %r893;
	st.shared.u32 	[%r793], %r892;
	st.shared.u32 	[%r795], %r891;
	st.shared.u32 	[%r797], %r890;
	st.shared.u32 	[%r799], %r889;
	st.shared.u32 	[%r801], %r888;
	st.shared.u32 	[%r803], %r887;
	st.shared.u32 	[%r805], %r886;
	st.shared.u32 	[%r807], %r885;
	st.shared.u32 	[%r809], %r884;
	st.shared.u32 	[%r811], %r883;
	st.shared.u32 	[%r813], %r882;
	st.shared.u32 	[%r815], %r881;
	st.shared.u32 	[%r817], %r880;
	st.shared.u32 	[%r819], %r879;
	bar.sync 	0;
	ld.shared.u32 	%r897, [%r103];
	ld.shared.u32 	%r896, [%r103+4];
	ld.shared.u32 	%r895, [%r103+8];
	ld.shared.u32 	%r894, [%r103+12];
	ld.shared.u32 	%r893, [%r103+16];
	ld.shared.u32 	%r892, [%r103+20];
	ld.shared.u32 	%r891, [%r103+24];
	ld.shared.u32 	%r890, [%r103+28];
	ld.shared.u32 	%r889, [%r103+32];
	ld.shared.u32 	%r888, [%r103+36];
	ld.shared.u32 	%r887, [%r103+40];
	ld.shared.u32 	%r886, [%r103+44];
	ld.shared.u32 	%r885, [%r103+48];
	ld.shared.u32 	%r884, [%r103+52];
	ld.shared.u32 	%r883, [%r103+56];
	ld.shared.u32 	%r882, [%r103+60];
	ld.shared.u32 	%r881, [%r103+64];
	ld.shared.u32 	%r880, [%r103+68];
	ld.shared.u32 	%r879, [%r103+72];
	bar.sync 	0;
	add.s32 	%r859, %r859, 6;
	add.s32 	%r858, %r858, -6;
	bra.uni 	$L__BB3_77;

}
	// .globl	_ZN3cub18CUB_300001_SM_10006detail10radix_sort30DeviceRadixSortHistogramKernelINS1_5radix10policy_hubIiiyE10Policy1000ELNS0_9SortOrderE0EiyNS1_21identity_decomposer_tEEEvPT2_PKT1_SA_iiT3_
.visible .entry _ZN3cub18CUB_300001_SM_10006detail10radix_sort30DeviceRadixSortHistogramKernelINS1_5radix10policy_hubIiiyE10Policy1000ELNS0_9SortOrderE0EiyNS1_21identity_decomposer_tEEEvPT2_PKT1_SA_iiT3_(
	.param .u64 .ptr .align 1 _ZN3cub18CUB_300001_SM_10006detail10radix_sort30DeviceRadixSortHistogramKernelINS1_5radix10policy_hubIiiyE10Policy1000ELNS0_9SortOrderE0EiyNS1_21identity_decomposer_tEEEvPT2_PKT1_SA_iiT3__param_0,
	.param .u64 .ptr .align 1 _ZN3cub18CUB_300001_SM_10006detail10radix_sort30DeviceRadixSortHistogramKernelINS1_5radix10policy_hubIiiyE10Policy1000ELNS0_9SortOrderE0EiyNS1_21identity_decomposer_tEEEvPT2_PKT1_SA_iiT3__param_1,
	.param .u64 _ZN3cub18CUB_300001_SM_10006detail10radix_sort30DeviceRadixSortHistogramKernelINS1_5radix10policy_hubIiiyE10Policy1000ELNS0_9SortOrderE0EiyNS1_21identity_decomposer_tEEEvPT2_PKT1_SA_iiT3__param_2,
	.param .u32 _ZN3cub18CUB_300001_SM_10006detail10radix_sort30DeviceRadixSortHistogramKernelINS1_5radix10policy_hubIiiyE10Policy1000ELNS0_9SortOrderE0EiyNS1_21identity_decomposer_tEEEvPT2_PKT1_SA_iiT3__param_3,
	.param .u32 _ZN3cub18CUB_300001_SM_10006detail10radix_sort30DeviceRadixSortHistogramKernelINS1_5radix10policy_hubIiiyE10Policy1000ELNS0_9SortOrderE0EiyNS1_21identity_decomposer_tEEEvPT2_PKT1_SA_iiT3__param_4,
	.param .align 1 .b8 _ZN3cub18CUB_300001_SM_10006detail10radix_sort30DeviceRadixSortHistogramKernelINS1_5radix10policy_hubIiiyE10Policy1000ELNS0_9SortOrderE0EiyNS1_21identity_decomposer_tEEEvPT2_PKT1_SA_iiT3__param_5[1]
)
.maxntid 128
{
	.reg .pred 	%p<91>;
	.reg .b32 	%r<486>;
	.reg .b64 	%rd<137>;
	// demoted variable
	.shared .align 4 .b8 _ZZN3cub18CUB_300001_SM_10006detail10radix_sort30DeviceRadixSortHistogramKernelINS1_5radix10policy_hubIiiyE10Policy1000ELNS0_9SortOrderE0EiyNS1_21identity_decomposer_tEEEvPT2_PKT1_SA_iiT3_E12temp_storage[4096];
	ld.param.u64 	%rd18, [_ZN3cub18CUB_300001_SM_10006detail10radix_sort30DeviceRadixSortHistogramKernelINS1_5radix10policy_hubIiiyE10Policy1000ELNS0_9SortOrderE0EiyNS1_21identity_decomposer_tEEEvPT2_PKT1_SA_iiT3__param_0];
	ld.param.u64 	%rd19, [_ZN3cub18CUB_300001_SM_10006detail10radix_sort30DeviceRadixSortHistogramKernelINS1_5radix10policy_hubIiiyE10Policy1000ELNS0_9SortOrderE0EiyNS1_21identity_decomposer_tEEEvPT2_PKT1_SA_iiT3__param_1];
	ld.param.u64 	%rd17, [_ZN3cub18CUB_300001_SM_10006detail10radix_sort30DeviceRadixSortHistogramKernelINS1_5radix10policy_hubIiiyE10Policy1000ELNS0_9SortOrderE0EiyNS1_21identity_decomposer_tEEEvPT2_PKT1_SA_iiT3__param_2];
	ld.param.u32 	%r174, [_ZN3cub18CUB_300001_SM_10006detail10radix_sort30DeviceRadixSortHistogramKernelINS1_5radix10policy_hubIiiyE10Policy1000ELNS0_9SortOrderE0EiyNS1_21identity_decomposer_tEEEvPT2_PKT1_SA_iiT3__param_3];
	ld.param.u32 	%r175, [_ZN3cub18CUB_300001_SM_10006detail10radix_sort30DeviceRadixSortHistogramKernelINS1_5radix10policy_hubIiiyE10Policy1000ELNS0_9SortOrderE0EiyNS1_21identity_decomposer_tEEEvPT2_PKT1_SA_iiT3__param_4];
	cvta.to.global.u64 	%rd1, %rd19;
	cvta.to.global.u64 	%rd2, %rd18;
	setp.eq.s64 	%p2, %rd17, 0;
	@%p2 bra 	$L__BB4_153;
	sub.s32 	%r176, %r175, %r174;
	add.s32 	%r177, %r176, 7;
	shr.s32 	%r178, %r177, 31;
	shr.u32 	%r179, %r178, 29;
	add.s32 	%r180, %r177, %r179;
	shr.s32 	%r181, %r180, 3;
	mov.u32 	%r182, %tid.x;
	setp.gt.u32 	%p3, %r182, 255;
	setp.lt.s32 	%p4, %r177, 8;
	mov.u32 	%r183, %ctaid.x;
	shl.b32 	%r184, %r183, 11;
	cvt.u64.u32 	%rd3, %r184;
	mov.u32 	%r185, %nctaid.x;
	shl.b32 	%r186, %r185, 11;
	cvt.u64.u32 	%rd4, %r186;
	add.s32 	%r1, %r181, -1;
	and.b32  	%r2, %r181, 15;
	and.b32  	%r3, %r181, 7;
	add.s32 	%r4, %r3, -1;
	and.b32  	%r5, %r181, 3;
	or.pred  	%p1, %p3, %p4;
	shl.b32 	%r187, %r182, 2;
	mov.u32 	%r188, _ZZN3cub18CUB_300001_SM_10006detail10radix_sort30DeviceRadixSortHistogramKernelINS1_5radix10policy_hubIiiyE10Policy1000ELNS0_9SortOrderE0EiyNS1_21identity_decomposer_tEEEvPT2_PKT1_SA_iiT3_E12temp_storage;
	add.s32 	%r6, %r188, %r187;
	and.b32  	%r7, %r181, 268435440;
	cvt.u64.u32 	%rd5, %r182;
	add.s32 	%r8, %r182, 128;
	add.s32 	%r9, %r182, 256;
	add.s32 	%r10, %r182, 384;
	add.s32 	%r11, %r182, 512;
	add.s32 	%r12, %r182, 640;
	add.s32 	%r13, %r182, 768;
	or.b32  	%r14, %r182, 1024;
	add.s32 	%r15, %r182, 1920;
	and.b32  	%r16, %r181, 268435448;
	and.b32  	%r17, %r181, 1;
	neg.s32 	%r18, %r7;
	add.s32 	%r19, %r6, 8192;
	add.s64 	%rd21, %rd17, -1;
	shr.u64 	%rd22, %rd21, 30;
	add.s64 	%rd23, %rd22, 1;
	min.u64 	%rd6, %rd23, %rd17;
	mov.b64 	%rd135, 0;
$L__BB4_2:
	@%p1 bra 	$L__BB4_30;
	setp.lt.u32 	%p5, %r1, 15;
	mov.b32 	%r439, 0;
	@%p5 bra 	$L__BB4_6;
	mov.u32 	%r436, %r19;
	mov.u32 	%r437, %r18;
$L__BB4_5:
	.pragma "nounroll";
	mov.b32 	%r190, 0;
	st.shared.u32 	[%r436+-8192], %r190;
	st.shared.u32 	[%r436+-7168], %r190;
	st.shared.u32 	[%r436+-6144], %r190;
	st.shared.u32 	[%r436+-5120], %r190;
	st.shared.u32 	[%r436+-4096], %r190;
	st.shared.u32 	[%r436+-3072], %r190;
	st.shared.u32 	[%r436+-2048], %r190;
	st.shared.u32 	[%r436+-1024], %r190;
	st.shared.u32 	[%r436], %r190;
	st.shared.u32 	[%r436+1024], %r190;
	st.shared.u32 	[%r436+2048], %r190;
	st.shared.u32 	[%r436+3072], %r190;
	st.shared.u32 	[%r436+4096], %r190;
	st.shared.u32 	[%r436+5120], %r190;
	st.shared.u32 	[%r436+6144], %r190;
	st.shared.u32 	[%r436+7168], %r190;
	add.s32 	%r437, %r437, 16;
	add.s32 	%r436, %r436, 16384;
	setp.ne.s32 	%p6, %r437, 0;
	mov.u32 	%r439, %r7;
	@%p6 bra 	$L__BB4_5;
$L__BB4_6:
	add.s32 	%r25, %r2, -1;
	setp.eq.s32 	%p7, %r2, 0;
	@%p7 bra 	$L__BB4_16;
	setp.lt.u32 	%p8, %r25, 7;
	@%p8 bra 	$L__BB4_9;
	shl.b32 	%r191, %r439, 10;
	add.s32 	%r192, %r6, %r191;
	mov.b32 	%r193, 0;
	st.shared.u32 	[%r192], %r193;
	st.shared.u32 	[%r192+1024], %r193;
	st.shared.u32 	[%r192+2048], %r193;
	st.shared.u32 	[%r192+3072], %r193;
	st.shared.u32 	[%r192+4096], %r193;
	st.shared.u32 	[%r192+5120], %r193;
	st.shared.u32 	[%r192+6144], %r193;
	st.shared.u32 	[%r192+7168], %r193;
	add.s32 	%r439, %r439, 8;
$L__BB4_9:
	setp.eq.s32 	%p9, %r3, 0;
	@%p9 bra 	$L__BB4_16;
	setp.lt.u32 	%p10, %r4, 3;
	@%p10 bra 	$L__BB4_12;
	shl.b32 	%r194, %r439, 10;
	add.s32 	%r195, %r6, %r194;
	mov.b32 	%r196, 0;
	st.shared.u32 	[%r195], %r196;
	st.shared.u32 	[%r195+1024], %r196;
	st.shared.u32 	[%r195+2048], %r196;
	st.shared.u32 	[%r195+3072], %r196;
	add.s32 	%r439, %r439, 4;
$L__BB4_12:
	setp.eq.s32 	%p11, %r5, 0;
	@%p11 bra 	$L__BB4_16;
	setp.eq.s32 	%p12, %r5, 1;
	shl.b32 	%r197, %r439, 10;
	add.s32 	%r30, %r6, %r197;
	mov.b32 	%r198, 0;
	st.shared.u32 	[%r30], %r198;
	@%p12 bra 	$L__BB4_16;
	setp.eq.s32 	%p13, %r5, 2;
	mov.b32 	%r199, 0;
	st.shared.u32 	[%r30+1024], %r199;
	@%p13 bra 	$L__BB4_16;
	mov.b32 	%r200, 0;
	st.shared.u32 	[%r30+2048], %r200;
$L__BB4_16:
	cvt.u32.u64 	%r201, %rd5;
	setp.gt.u32 	%p14, %r201, 127;
	@%p14 bra 	$L__BB4_30;
	setp.lt.u32 	%p15, %r1, 15;
	mov.b32 	%r443, 0;
	@%p15 bra 	$L__BB4_20;
	mov.b32 	%r441, 0;
$L__BB4_19:
	.pragma "nounroll";
	shl.b32 	%r204, %r441, 10;
	add.s32 	%r205, %r6, %r204;
	mov.b32 	%r206, 0;
	st.shared.u32 	[%r205+512], %r206;
	st.shared.u32 	[%r205+1536], %r206;
	st.shared.u32 	[%r205+2560], %r206;
	st.shared.u32 	[%r205+3584], %r206;
	st.shared.u32 	[%r205+4608], %r206;
	st.shared.u32 	[%r205+5632], %r206;
	st.shared.u32 	[%r205+6656], %r206;
	st.shared.u32 	[%r205+7680], %r206;
	st.shared.u32 	[%r205+8704], %r206;
	st.shared.u32 	[%r205+9728], %r206;
	st.shared.u32 	[%r205+10752], %r206;
	st.shared.u32 	[%r205+11776], %r206;
	st.shared.u32 	[%r205+12800], %r206;
	st.shared.u32 	[%r205+13824], %r206;
	st.shared.u32 	[%r205+14848], %r206;
	st.shared.u32 	[%r205+15872], %r206;
	add.s32 	%r441, %r441, 16;
	setp.ne.s32 	%p16, %r441, %r7;
	mov.u32 	%r443, %r7;
	@%p16 bra 	$L__BB4_19;
$L__BB4_20:
	setp.eq.s32 	%p17, %r2, 0;
	@%p17 bra 	$L__BB4_30;
	setp.lt.u32 	%p18, %r25, 7;
	@%p18 bra 	$L__BB4_23;
	shl.b32 	%r207, %r443, 10;
	add.s32 	%r208, %r6, %r207;
	mov.b32 	%r209, 0;
	st.shared.u32 	[%r208+512], %r209;
	st.shared.u32 	[%r208+1536], %r209;
	st.shared.u32 	[%r208+2560], %r209;
	st.shared.u32 	[%r208+3584], %r209;
	st.shared.u32 	[%r208+4608], %r209;
	st.shared.u32 	[%r208+5632], %r209;
	st.shared.u32 	[%r208+6656], %r209;
	st.shared.u32 	[%r208+7680], %r209;
	add.s32 	%r443, %r443, 8;
$L__BB4_23:
	setp.eq.s32 	%p19, %r3, 0;
	@%p19 bra 	$L__BB4_30;
	setp.lt.u32 	%p20, %r4, 3;
	@%p20 bra 	$L__BB4_26;
	shl.b32 	%r210, %r443, 10;
	add.s32 	%r211, %r6, %r210;
	mov.b32 	%r212, 0;
	st.shared.u32 	[%r211+512], %r212;
	st.shared.u32 	[%r211+1536], %r212;
	st.shared.u32 	[%r211+2560], %r212;
	st.shared.u32 	[%r211+3584], %r212;
	add.s32 	%r443, %r443, 4;
$L__BB4_26:
	setp.eq.s32 	%p21, %r5, 0;
	@%p21 bra 	$L__BB4_30;
	setp.eq.s32 	%p22, %r5, 1;
	shl.b32 	%r213, %r443, 10;
	add.s32 	%r38, %r6, %r213;
	mov.b32 	%r214, 0;
	st.shared.u32 	[%r38+512], %r214;
	@%p22 bra 	$L__BB4_30;
	setp.eq.s32 	%p23, %r5, 2;
	mov.b32 	%r215, 0;
	st.shared.u32 	[%r38+1536], %r215;
	@%p23 bra 	$L__BB4_30;
	mov.b32 	%r216, 0;
	st.shared.u32 	[%r38+2560], %r216;
$L__BB4_30:
	bar.sync 	0;
	bar.sync 	0;
	shl.b64 	%rd8, %rd135, 30;
	sub.s64 	%rd24, %rd17, %rd8;
	min.u64 	%rd9, %rd24, 1073741824;
	setp.le.u64 	%p24, %rd9, %rd3;
	@%p24 bra 	$L__BB4_70;
	mov.u64 	%rd136, %rd3;
$L__BB4_32:
	add.s64 	%rd11, %rd136, %rd8;
	sub.s64 	%rd12, %rd17, %rd11;
	setp.lt.u64 	%p25, %rd12, 2048;
	@%p25 bra 	$L__BB4_34;
	add.s64 	%rd27, %rd11, %rd5;
	shl.b64 	%rd28, %rd27, 2;
	add.s64 	%rd29, %rd1, %rd28;
	ld.global.u32 	%r475, [%rd29];
	ld.global.u32 	%r474, [%rd29+512];
	ld.global.u32 	%r473, [%rd29+1024];
	ld.global.u32 	%r472, [%rd29+1536];
	ld.global.u32 	%r471, [%rd29+2048];
	ld.global.u32 	%r470, [%rd29+2560];
	ld.global.u32 	%r469, [%rd29+3072];
	ld.global.u32 	%r468, [%rd29+3584];
	ld.global.u32 	%r467, [%rd29+4096];
	ld.global.u32 	%r466, [%rd29+4608];
	ld.global.u32 	%r465, [%rd29+5120];
	ld.global.u32 	%r464, [%rd29+5632];
	ld.global.u32 	%r463, [%rd29+6144];
	ld.global.u32 	%r462, [%rd29+6656];
	ld.global.u32 	%r461, [%rd29+7168];
	ld.global.u32 	%r460, [%rd29+7680];
	bra.uni 	$L__BB4_66;
$L__BB4_34:
	cvt.u32.u64 	%r218, %rd5;
	cvt.u32.u64 	%r55, %rd12;
	setp.ge.s32 	%p26, %r218, %r55;
	add.s64 	%rd25, %rd11, %rd5;
	shl.b64 	%rd26, %rd25, 2;
	add.s64 	%rd13, %rd1, %rd26;
	mov.b32 	%r475, 2147483647;
	@%p26 bra 	$L__BB4_36;
	ld.global.u32 	%r475, [%rd13];
$L__BB4_36:
	setp.ge.s32 	%p27, %r8, %r55;
	mov.b32 	%r474, 2147483647;
	@%p27 bra 	$L__BB4_38;
	ld.global.u32 	%r474, [%rd13+512];
$L__BB4_38:
	setp.ge.s32 	%p28, %r9, %r55;
	mov.b32 	%r473, 2147483647;
	@%p28 bra 	$L__BB4_40;
	ld.global.u32 	%r473, [%rd13+1024];
$L__BB4_40:
	setp.ge.s32 	%p29, %r10, %r55;
	mov.b32 	%r472, 2147483647;
	@%p29 bra 	$L__BB4_42;
	ld.global.u32 	%r472, [%rd13+1536];
$L__BB4_42:
	setp.ge.s32 	%p30, %r11, %r55;
	mov.b32 	%r471, 2147483647;
	@%p30 bra 	$L__BB4_44;
	ld.global.u32 	%r471, [%rd13+2048];
$L__BB4_44:
	setp.ge.s32 	%p31, %r12, %r55;
	mov.b32 	%r470, 2147483647;
	@%p31 bra 	$L__BB4_46;
	ld.global.u32 	%r470, [%rd13+2560];
$L__BB4_46:
	setp.ge.s32 	%p32, %r13, %r55;
	mov.b32 	%r469, 2147483647;
	@%p32 bra 	$L__BB4_48;
	ld.global.u32 	%r469, [%rd13+3072];
$L__BB4_48:
	mov.u32 	%r226, %tid.x;
	add.s32 	%r227, %r226, 896;
	setp.ge.s32 	%p33, %r227, %r55;
	mov.b32 	%r468, 2147483647;
	@%p33 bra 	$L__BB4_50;
	ld.global.u32 	%r468, [%rd13+3584];
$L__BB4_50:
	setp.ge.s32 	%p34, %r14, %r55;
	mov.b32 	%r467, 2147483647;
	@%p34 bra 	$L__BB4_52;
	ld.global.u32 	%r467, [%rd13+4096];
$L__BB4_52:
	add.s32 	%r231, %r226, 1152;
	setp.ge.s32 	%p35, %r231, %r55;
	mov.b32 	%r466, 2147483647;
	@%p35 bra 	$L__BB4_54;
	ld.global.u32 	%r466, [%rd13+4608];
$L__BB4_54:
	add.s32 	%r234, %r226, 1280;
	setp.ge.s32 	%p36, %r234, %r55;
	mov.b32 	%r465, 2147483647;
	@%p36 bra 	$L__BB4_56;
	ld.global.u32 	%r465, [%rd13+5120];
$L__BB4_56:
	add.s32 	%r237, %r226, 1408;
	setp.ge.s32 	%p37, %r237, %r55;
	mov.b32 	%r464, 2147483647;
	@%p37 bra 	$L__BB4_58;
	ld.global.u32 	%r464, [%rd13+5632];
$L__BB4_58:
	add.s32 	%r240, %r226, 1536;
	setp.ge.s32 	%p38, %r240, %r55;
	mov.b32 	%r463, 2147483647;
	@%p38 bra 	$L__BB4_60;
	ld.global.u32 	%r463, [%rd13+6144];
$L__BB4_60:
	add.s32 	%r243, %r226, 1664;
	setp.ge.s32 	%p39, %r243, %r55;
	mov.b32 	%r462, 2147483647;
	@%p39 bra 	$L__BB4_62;
	ld.global.u32 	%r462, [%rd13+6656];
$L__BB4_62:
	add.s32 	%r246, %r226, 1792;
	setp.ge.s32 	%p40, %r246, %r55;
	mov.b32 	%r461, 2147483647;
	@%p40 bra 	$L__BB4_64;
	ld.global.u32 	%r461, [%rd13+7168];
$L__BB4_64:
	setp.ge.s32 	%p41, %r15, %r55;
	mov.b32 	%r460, 2147483647;
	@%p41 bra 	$L__BB4_66;
	ld.global.u32 	%r460, [%rd13+7680];
$L__BB4_66:
	setp.le.s32 	%p42, %r175, %r174;
	@%p42 bra 	$L__BB4_69;
	xor.b32  	%r103, %r460, -2147483648;
	xor.b32  	%r104, %r461, -2147483648;
	xor.b32  	%r105, %r462, -2147483648;
	xor.b32  	%r106, %r463, -2147483648;
	xor.b32  	%r107, %r464, -2147483648;
	xor.b32  	%r108, %r465, -2147483648;
	xor.b32  	%r109, %r466, -2147483648;
	xor.b32  	%r110, %r467, -2147483648;
	xor.b32  	%r111, %r468, -2147483648;
	xor.b32  	%r112, %r469, -2147483648;
	xor.b32  	%r113, %r470, -2147483648;
	xor.b32  	%r114, %r471, -2147483648;
	xor.b32  	%r115, %r472, -2147483648;
	xor.b32  	%r116, %r473, -2147483648;
	xor.b32  	%r117, %r474, -2147483648;
	xor.b32  	%r118, %r475, -2147483648;
	mov.b32 	%r476, 0;
	mov.u32 	%r477, %r174;
$L__BB4_68:
	sub.s32 	%r249, %r175, %r477;
	shl.b32 	%r250, %r476, 10;
	mov.u32 	%r251, _ZZN3cub18CUB_300001_SM_10006detail10radix_sort30DeviceRadixSortHistogramKernelINS1_5radix10policy_hubIiiyE10Policy1000ELNS0_9SortOrderE0EiyNS1_21identity_decomposer_tEEEvPT2_PKT1_SA_iiT3_E12temp_storage;
	add.s32 	%r252, %r251, %r250;
	min.s32 	%r253, %r249, 8;
	mov.b32 	%r254, -1;
	shl.b32 	%r255, %r254, %r253;
	not.b32 	%r256, %r255;
	shr.u32 	%r257, %r118, %r477;
	and.b32  	%r258, %r257, %r256;
	shl.b32 	%r259, %r258, 2;
	add.s32 	%r260, %r252, %r259;
	atom.shared.add.u32 	%r261, [%r260], 1;
	shr.u32 	%r262, %r117, %r477;
	and.b32  	%r263, %r262, %r256;
	shl.b32 	%r264, %r263, 2;
	add.s32 	%r265, %r252, %r264;
	atom.shared.add.u32 	%r266, [%r265], 1;
	shr.u32 	%r267, %r116, %r477;
	and.b32  	%r268, %r267, %r256;
	shl.b32 	%r269, %r268, 2;
	add.s32 	%r270, %r252, %r269;
	atom.shared.add.u32 	%r271, [%r270], 1;
	shr.u32 	%r272, %r115, %r477;
	and.b32  	%r273, %r272, %r256;
	shl.b32 	%r274, %r273, 2;
	add.s32 	%r275, %r252, %r274;
	atom.shared.add.u32 	%r276, [%r275], 1;
	shr.u32 	%r277, %r114, %r477;
	and.b32  	%r278, %r277, %r256;
	shl.b32 	%r279, %r278, 2;
	add.s32 	%r280, %r252, %r279;
	atom.shared.add.u32 	%r281, [%r280], 1;
	shr.u32 	%r282, %r113, %r477;
	and.b32  	%r283, %r282, %r256;
	shl.b32 	%r284, %r283, 2;
	add.s32 	%r285, %r252, %r284;
	atom.shared.add.u32 	%r286, [%r285], 1;
	shr.u32 	%r287, %r112, %r477;
	and.b32  	%r288, %r287, %r256;
	shl.b32 	%r289, %r288, 2;
	add.s32 	%r290, %r252, %r289;
	atom.shared.add.u32 	%r291, [%r290], 1;
	shr.u32 	%r292, %r111, %r477;
	and.b32  	%r293, %r292, %r256;
	shl.b32 	%r294, %r293, 2;
	add.s32 	%r295, %r252, %r294;
	atom.shared.add.u32 	%r296, [%r295], 1;
	shr.u32 	%r297, %r110, %r477;
	and.b32  	%r298, %r297, %r256;
	shl.b32 	%r299, %r298, 2;
	add.s32 	%r300, %r252, %r299;
	atom.shared.add.u32 	%r301, [%r300], 1;
	shr.u32 	%r302, %r109, %r477;
	and.b32  	%r303, %r302, %r256;
	shl.b32 	%r304, %r303, 2;
	add.s32 	%r305, %r252, %r304;
	atom.shared.add.u32 	%r306, [%r305], 1;
	shr.u32 	%r307, %r108, %r477;
	and.b32  	%r308, %r307, %r256;
	shl.b32 	%r309, %r308, 2;
	add.s32 	%r310, %r252, %r309;
	atom.shared.add.u32 	%r311, [%r310], 1;
	shr.u32 	%r312, %r107, %r477;
	and.b32  	%r313, %r312, %r256;
	shl.b32 	%r314, %r313, 2;
	add.s32 	%r315, %r252, %r314;
	atom.shared.add.u32 	%r316, [%r315], 1;
	shr.u32 	%r317, %r106, %r477;
	and.b32  	%r318, %r317, %r256;
	shl.b32 	%r319, %r318, 2;
	add.s32 	%r320, %r252, %r319;
	atom.shared.add.u32 	%r321, [%r320], 1;
	shr.u32 	%r322, %r105, %r477;
	and.b32  	%r323, %r322, %r256;
	shl.b32 	%r324, %r323, 2;
	add.s32 	%r325, %r252, %r324;
	atom.shared.add.u32 	%r326, [%r325], 1;
	shr.u32 	%r327, %r104, %r477;
	and.b32  	%r328, %r327, %r256;
	shl.b32 	%r329, %r328, 2;
	add.s32 	%r330, %r252, %r329;
	atom.shared.add.u32 	%r331, [%r330], 1;
	shr.u32 	%r332, %r103, %r477;
	and.b32  	%r333, %r332, %r256;
	shl.b32 	%r334, %r333, 2;
	add.s32 	%r335, %r252, %r334;
	atom.shared.add.u32 	%r336, [%r335], 1;
	add.s32 	%r477, %r477, 8;
	add.s32 	%r476, %r476, 1;
	setp.lt.s32 	%p43, %r477, %r175;
	@%p43 bra 	$L__BB4_68;
$L__BB4_69:
	add.s64 	%rd136, %rd136, %rd4;
	setp.lt.u64 	%p44, %rd136, %rd9;
	@%p44 bra 	$L__BB4_32;
$L__BB4_70:
	bar.sync 	0;
	@%p1 bra 	$L__BB4_152;
	setp.lt.u32 	%p45, %r1, 7;
	mov.b32 	%r480, 0;
	@%p45 bra 	$L__BB4_90;
	mov.b32 	%r478, 0;
$L__BB4_73:
	.pragma "nounroll";
	shl.b32 	%r339, %r478, 10;
	add.s32 	%r124, %r6, %r339;
	ld.shared.u32 	%r125, [%r124];
	setp.eq.s32 	%p46, %r125, 0;
	@%p46 bra 	$L__BB4_75;
	cvt.u32.u64 	%r340, %rd5;
	shl.b32 	%r341, %r478, 8;
	add.s32 	%r342, %r341, %r340;
	mul.wide.u32 	%rd30, %r342, 8;
	add.s64 	%rd31, %rd2, %rd30;
	cvt.u64.u32 	%rd32, %r125;
	atom.global.add.u64 	%rd33, [%rd31], %rd32;
$L__BB4_75:
	ld.shared.u32 	%r126, [%r124+1024];
	setp.eq.s32 	%p47, %r126, 0;
	@%p47 bra 	$L__BB4_77;
	cvt.u32.u64 	%r343, %rd5;
	shl.b32 	%r344, %r478, 8;
	add.s32 	%r345, %r344, %r343;
	add.s32 	%r346, %r345, 256;
	mul.wide.u32 	%rd34, %r346, 8;
	add.s64 	%rd35, %rd2, %rd34;
	cvt.u64.u32 	%rd36, %r126;
	atom.global.add.u64 	%rd37, [%rd35], %rd36;
$L__BB4_77:
	ld.shared.u32 	%r127, [%r124+2048];
	setp.eq.s32 	%p48, %r127, 0;
	@%p48 bra 	$L__BB4_79;
	cvt.u32.u64 	%r347, %rd5;
	shl.b32 	%r348, %r478, 8;
	add.s32 	%r349, %r348, %r347;
	add.s32 	%r350, %r349, 512;
	mul.wide.u32 	%rd38, %r350, 8;
	add.s64 	%rd39, %rd2, %rd38;
	cvt.u64.u32 	%rd40, %r127;
	atom.global.add.u64 	%rd41, [%rd39], %rd40;
$L__BB4_79:
	ld.shared.u32 	%r128, [%r124+3072];
	setp.eq.s32 	%p49, %r128, 0;
	@%p49 bra 	$L__BB4_81;
	cvt.u32.u64 	%r351, %rd5;
	shl.b32 	%r352, %r478, 8;
	add.s32 	%r353, %r352, %r351;
	add.s32 	%r354, %r353, 768;
	mul.wide.u32 	%rd42, %r354, 8;
	add.s64 	%rd43, %rd2, %rd42;
	cvt.u64.u32 	%rd44, %r128;
	atom.global.add.u64 	%rd45, [%rd43], %rd44;
$L__BB4_81:
	ld.shared.u32 	%r129, [%r124+4096];
	setp.eq.s32 	%p50, %r129, 0;
	@%p50 bra 	$L__BB4_83;
	cvt.u32.u64 	%r355, %rd5;
	shl.b32 	%r356, %r478, 8;
	add.s32 	%r357, %r356, %r355;
	add.s32 	%r358, %r357, 1024;
	mul.wide.u32 	%rd46, %r358, 8;
	add.s64 	%rd47, %rd2, %rd46;
	cvt.u64.u32 	%rd48, %r129;
	atom.global.add.u64 	%rd49, [%rd47], %rd48;
$L__BB4_83:
	ld.shared.u32 	%r130, [%r124+5120];
	setp.eq.s32 	%p51, %r130, 0;
	@%p51 bra 	$L__BB4_85;
	cvt.u32.u64 	%r359, %rd5;
	shl.b32 	%r360, %r478, 8;
	add.s32 	%r361, %r360, %r359;
	add.s32 	%r362, %r361, 1280;
	mul.wide.u32 	%rd50, %r362, 8;
	add.s64 	%rd51, %rd2, %rd50;
	cvt.u64.u32 	%rd52, %r130;
	atom.global.add.u64 	%rd53, [%rd51], %rd52;
$L__BB4_85:
	ld.shared.u32 	%r131, [%r124+6144];
	setp.eq.s32 	%p52, %r131, 0;
	@%p52 bra 	$L__BB4_87;
	cvt.u32.u64 	%r363, %rd5;
	shl.b32 	%r364, %r478, 8;
	add.s32 	%r365, %r364, %r363;
	add.s32 	%r366, %r365, 1536;
	mul.wide.u32 	%rd54, %r366, 8;
	add.s64 	%rd55, %rd2, %rd54;
	cvt.u64.u32 	%rd56, %r131;
	atom.global.add.u64 	%rd57, [%rd55], %rd56;
$L__BB4_87:
	ld.shared.u32 	%r132, [%r124+7168];
	setp.eq.s32 	%p53, %r132, 0;
	@%p53 bra 	$L__BB4_89;
	cvt.u32.u64 	%r367, %rd5;
	shl.b32 	%r368, %r478, 8;
	add.s32 	%r369, %r368, %r367;
	add.s32 	%r370, %r369, 1792;
	mul.wide.u32 	%rd58, %r370, 8;
	add.s64 	%rd59, %rd2, %rd58;
	cvt.u64.u32 	%rd60, %r132;
	atom.global.add.u64 	%rd61, [%rd59], %rd60;
$L__BB4_89:
	add.s32 	%r478, %r478, 8;
	setp.ne.s32 	%p54, %r478, %r16;
	mov.u32 	%r480, %r16;
	@%p54 bra 	$L__BB4_73;
$L__BB4_90:
	add.s32 	%r135, %r5, -1;
	setp.eq.s32 	%p55, %r3, 0;
	@%p55 bra 	$L__BB4_111;
	setp.lt.u32 	%p56, %r4, 3;
	@%p56 bra 	$L__BB4_101;
	shl.b32 	%r371, %r480, 10;
	add.s32 	%r136, %r6, %r371;
	ld.shared.u32 	%r137, [%r136];
	setp.eq.s32 	%p57, %r137, 0;
	@%p57 bra 	$L__BB4_94;
	cvt.u32.u64 	%r372, %rd5;
	shl.b32 	%r373, %r480, 8;
	add.s32 	%r374, %r373, %r372;
	mul.wide.u32 	%rd62, %r374, 8;
	add.s64 	%rd63, %rd2, %rd62;
	cvt.u64.u32 	%rd64, %r137;
	atom.global.add.u64 	%rd65, [%rd63], %rd64;
$L__BB4_94:
	ld.shared.u32 	%r138, [%r136+1024];
	setp.eq.s32 	%p58, %r138, 0;
	@%p58 bra 	$L__BB4_96;
	cvt.u32.u64 	%r375, %rd5;
	shl.b32 	%r376, %r480, 8;
	add.s32 	%r377, %r376, %r375;
	add.s32 	%r378, %r377, 256;
	mul.wide.u32 	%rd66, %r378, 8;
	add.s64 	%rd67, %rd2, %rd66;
	cvt.u64.u32 	%rd68, %r138;
	atom.global.add.u64 	%rd69, [%rd67], %rd68;
$L__BB4_96:
	ld.shared.u32 	%r139, [%r136+2048];
	setp.eq.s32 	%p59, %r139, 0;
	@%p59 bra 	$L__BB4_98;
	cvt.u32.u64 	%r379, %rd5;
	shl.b32 	%r380, %r480, 8;
	add.s32 	%r381, %r380, %r379;
	add.s32 	%r382, %r381, 512;
	mul.wide.u32 	%rd70, %r382, 8;
	add.s64 	%rd71, %rd2, %rd70;
	cvt.u64.u32 	%rd72, %r139;
	atom.global.add.u64 	%rd73, [%rd71], %rd72;
$L__BB4_98:
	ld.shared.u32 	%r140, [%r136+3072];
	setp.eq.s32 	%p60, %r140, 0;
	@%p60 bra 	$L__BB4_100;
	cvt.u32.u64 	%r383, %rd5;
	shl.b32 	%r384, %r480, 8;
	add.s32 	%r385, %r384, %r383;
	add.s32 	%r386, %r385, 768;
	mul.wide.u32 	%rd74, %r386, 8;
	add.s64 	%rd75, %rd2, %rd74;
	cvt.u64.u32 	%rd76, %r140;
	atom.global.add.u64 	%rd77, [%rd75], %rd76;
$L__BB4_100:
	add.s32 	%r480, %r480, 4;
$L__BB4_101:
	setp.eq.s32 	%p61, %r5, 0;
	@%p61 bra 	$L__BB4_111;
	setp.eq.s32 	%p62, %r135, 0;
	@%p62 bra 	$L__BB4_108;
	shl.b32 	%r387, %r480, 10;
	add.s32 	%r143, %r6, %r387;
	ld.shared.u32 	%r144, [%r143];
	setp.eq.s32 	%p63, %r144, 0;
	@%p63 bra 	$L__BB4_105;
	cvt.u32.u64 	%r388, %rd5;
	shl.b32 	%r389, %r480, 8;
	add.s32 	%r390, %r389, %r388;
	mul.wide.u32 	%rd78, %r390, 8;
	add.s64 	%rd79, %rd2, %rd78;
	cvt.u64.u32 	%rd80, %r144;
	atom.global.add.u64 	%rd81, [%rd79], %rd80;
$L__BB4_105:
	ld.shared.u32 	%r145, [%r143+1024];
	setp.eq.s32 	%p64, %r145, 0;
	@%p64 bra 	$L__BB4_107;
	cvt.u32.u64 	%r391, %rd5;
	shl.b32 	%r392, %r480, 8;
	add.s32 	%r393, %r392, %r391;
	add.s32 	%r394, %r393, 256;
	mul.wide.u32 	%rd82, %r394, 8;
	add.s64 	%rd83, %rd2, %rd82;
	cvt.u64.u32 	%rd84, %r145;
	atom.global.add.u64 	%rd85, [%rd83], %rd84;
$L__BB4_107:
	add.s32 	%r480, %r480, 2;
$L__BB4_108:
	setp.eq.s32 	%p65, %r17, 0;
	@%p65 bra 	$L__BB4_111;
	shl.b32 	%r395, %r480, 10;
	add.s32 	%r396, %r6, %r395;
	ld.shared.u32 	%r148, [%r396];
	setp.eq.s32 	%p66, %r148, 0;
	@%p66 bra 	$L__BB4_111;
	cvt.u32.u64 	%r397, %rd5;
	shl.b32 	%r398, %r480, 8;
	add.s32 	%r399, %r398, %r397;
	mul.wide.u32 	%rd86, %r399, 8;
	add.s64 	%rd87, %rd2, %rd86;
	cvt.u64.u32 	%rd88, %r148;
	atom.global.add.u64 	%rd89, [%rd87], %rd88;
$L__BB4_111:
	cvt.u32.u64 	%r400, %rd5;
	setp.gt.u32 	%p67, %r400, 127;
	@%p67 bra 	$L__BB4_152;
	setp.lt.u32 	%p68, %r1, 7;
	mov.b32 	%r484, 0;
	@%p68 bra 	$L__BB4_131;
	mov.b32 	%r482, 0;
$L__BB4_114:
	.pragma "nounroll";
	shl.b32 	%r404, %r482, 10;
	add.s32 	%r150, %r6, %r404;
	ld.shared.u32 	%r151, [%r150+512];
	setp.eq.s32 	%p69, %r151, 0;
	shl.b32 	%r405, %r482, 8;
	add.s32 	%r406, %r405, %r400;
	mul.wide.u32 	%rd90, %r406, 8;
	add.s64 	%rd15, %rd2, %rd90;
	@%p69 bra 	$L__BB4_116;
	cvt.u64.u32 	%rd91, %r151;
	atom.global.add.u64 	%rd92, [%rd15+1024], %rd91;
$L__BB4_116:
	ld.shared.u32 	%r152, [%r150+1536];
	setp.eq.s32 	%p70, %r152, 0;
	@%p70 bra 	$L__BB4_118;
	cvt.u64.u32 	%rd93, %r152;
	atom.global.add.u64 	%rd94, [%rd15+3072], %rd93;
$L__BB4_118:
	ld.shared.u32 	%r153, [%r150+2560];
	setp.eq.s32 	%p71, %r153, 0;
	@%p71 bra 	$L__BB4_120;
	cvt.u64.u32 	%rd95, %r153;
	atom.global.add.u64 	%rd96, [%rd15+5120], %rd95;
$L__BB4_120:
	ld.shared.u32 	%r154, [%r150+3584];
	setp.eq.s32 	%p72, %r154, 0;
	@%p72 bra 	$L__BB4_122;
	cvt.u64.u32 	%rd97, %r154;
	atom.global.add.u64 	%rd98, [%rd15+7168], %rd97;
$L__BB4_122:
	ld.shared.u32 	%r155, [%r150+4608];
	setp.eq.s32 	%p73, %r155, 0;
	@%p73 bra 	$L__BB4_124;
	cvt.u64.u32 	%rd99, %r155;
	atom.global.add.u64 	%rd100, [%rd15+9216], %rd99;
$L__BB4_124:
	ld.shared.u32 	%r156, [%r150+5632];
	setp.eq.s32 	%p74, %r156, 0;
	@%p74 bra 	$L__BB4_126;
	cvt.u64.u32 	%rd101, %r156;
	atom.global.add.u64 	%rd102, [%rd15+11264], %rd101;
$L__BB4_126:
	ld.shared.u32 	%r157, [%r150+6656];
	setp.eq.s32 	%p75, %r157, 0;
	@%p75 bra 	$L__BB4_128;
	cvt.u64.u32 	%rd103, %r157;
	atom.global.add.u64 	%rd104, [%rd15+13312], %rd103;
$L__BB4_128:
	ld.shared.u32 	%r158, [%r150+7680];
	setp.eq.s32 	%p76, %r158, 0;
	@%p76 bra 	$L__BB4_130;
	cvt.u64.u32 	%rd105, %r158;
	atom.global.add.u64 	%rd106, [%rd15+15360], %rd105;
$L__BB4_130:
	add.s32 	%r482, %r482, 8;
	setp.ne.s32 	%p77, %r482, %r16;
	mov.u32 	%r484, %r16;
	@%p77 bra 	$L__BB4_114;
$L__BB4_131:
	setp.eq.s32 	%p78, %r3, 0;
	@%p78 bra 	$L__BB4_152;
	setp.lt.u32 	%p79, %r4, 3;
	@%p79 bra 	$L__BB4_142;
	shl.b32 	%r407, %r484, 10;
	add.s32 	%r161, %r6, %r407;
	ld.shared.u32 	%r162, [%r161+512];
	setp.eq.s32 	%p80, %r162, 0;
	@%p80 bra 	$L__BB4_135;
	shl.b32 	%r409, %r484, 8;
	add.s32 	%r410, %r409, %r400;
	mul.wide.u32 	%rd107, %r410, 8;
	add.s64 	%rd108, %rd2, %rd107;
	cvt.u64.u32 	%rd109, %r162;
	atom.global.add.u64 	%rd110, [%rd108+1024], %rd109;
$L__BB4_135:
	ld.shared.u32 	%r163, [%r161+1536];
	setp.eq.s32 	%p81, %r163, 0;
	@%p81 bra 	$L__BB4_137;
	shl.b32 	%r412, %r484, 8;
	add.s32 	%r413, %r412, %r400;
	add.s32 	%r414, %r413, 256;
	mul.wide.u32 	%rd111, %r414, 8;
	add.s64 	%rd112, %rd2, %rd111;
	cvt.u64.u32 	%rd113, %r163;
	atom.global.add.u64 	%rd114, [%rd112+1024], %rd113;
$L__BB4_137:
	ld.shared.u32 	%r164, [%r161+2560];
	setp.eq.s32 	%p82, %r164, 0;
	@%p82 bra 	$L__BB4_139;
	shl.b32 	%r416, %r484, 8;
	add.s32 	%r417, %r416, %r400;
	add.s32 	%r418, %r417, 512;
	mul.wide.u32 	%rd115, %r418, 8;
	add.s64 	%rd116, %rd2, %rd115;
	cvt.u64.u32 	%rd117, %r164;
	atom.global.add.u64 	%rd118, [%rd116+1024], %rd117;
$L__BB4_139:
	ld.shared.u32 	%r165, [%r161+3584];
	setp.eq.s32 	%p83, %r165, 0;
	@%p83 bra 	$L__BB4_141;
	shl.b32 	%r420, %r484, 8;
	add.s32 	%r421, %r420, %r400;
	add.s32 	%r422, %r421, 768;
	mul.wide.u32 	%rd119, %r422, 8;
	add.s64 	%rd120, %rd2, %rd119;
	cvt.u64.u32 	%rd121, %r165;
	atom.global.add.u64 	%rd122, [%rd120+1024], %rd121;
$L__BB4_141:
	add.s32 	%r484, %r484, 4;
$L__BB4_142:
	setp.eq.s32 	%p84, %r5, 0;
	@%p84 bra 	$L__BB4_152;
	setp.eq.s32 	%p85, %r135, 0;
	@%p85 bra 	$L__BB4_149;
	shl.b32 	%r423, %r484, 10;
	add.s32 	%r168, %r6, %r423;
	ld.shared.u32 	%r169, [%r168+512];
	setp.eq.s32 	%p86, %r169, 0;
	@%p86 bra 	$L__BB4_146;
	shl.b32 	%r425, %r484, 8;
	add.s32 	%r426, %r425, %r400;
	mul.wide.u32 	%rd123, %r426, 8;
	add.s64 	%rd124, %rd2, %rd123;
	cvt.u64.u32 	%rd125, %r169;
	atom.global.add.u64 	%rd126, [%rd124+1024], %rd125;
$L__BB4_146:
	ld.shared.u32 	%r170, [%r168+1536];
	setp.eq.s32 	%p87, %r170, 0;
	@%p87 bra 	$L__BB4_148;
	shl.b32 	%r428, %r484, 8;
	add.s32 	%r429, %r428, %r400;
	add.s32 	%r430, %r429, 256;
	mul.wide.u32 	%rd127, %r430, 8;
	add.s64 	%rd128, %rd2, %rd127;
	cvt.u64.u32 	%rd129, %r170;
	atom.global.add.u64 	%rd130, [%rd128+1024], %rd129;
$L__BB4_148:
	add.s32 	%r484, %r484, 2;
$L__BB4_149:
	setp.eq.s32 	%p88, %r17, 0;
	@%p88 bra 	$L__BB4_152;
	shl.b32 	%r431, %r484, 10;
	add.s32 	%r432, %r6, %r431;
	ld.shared.u32 	%r173, [%r432+512];
	setp.eq.s32 	%p89, %r173, 0;
	@%p89 bra 	$L__BB4_152;
	shl.b32 	%r434, %r484, 8;
	add.s32 	%r435, %r434, %r400;
	mul.wide.u32 	%rd131, %r435, 8;
	add.s64 	%rd132, %rd2, %rd131;
	cvt.u64.u32 	%rd133, %r173;
	atom.global.add.u64 	%rd134, [%rd132+1024], %rd133;
$L__BB4_152:
	bar.sync 	0;
	add.s64 	%rd135, %rd135, 1;
	setp.ne.s64 	%p90, %rd135, %rd6;
	@%p90 bra 	$L__BB4_2;
$L__BB4_153:
	ret;

}
	// .globl	_ZN3cub18CUB_300001_SM_10006detail10radix_sort33DeviceRadixSortExclusiveSumKernelINS1_5radix10policy_hubIiiyE10Policy1000EyEEvPT0_
.visible .entry _ZN3cub18CUB_300001_SM_10006detail10radix_sort33DeviceRadixSortExclusiveSumKernelINS1_5radix10policy_hubIiiyE10Policy1000EyEEvPT0_(
	.param .u64 .ptr .align 1 _ZN3cub18CUB_300001_SM_10006detail10radix_sort33DeviceRadixSortExclusiveSumKernelINS1_5radix10policy_hubIiiyE10Policy1000EyEEvPT0__param_0
)
{
	.reg .pred 	%p<4>;
	.reg .b32 	%r<28>;
	.reg .b64 	%rd<54>;
	// demoted variable
	.shared .align 16 .b8 _ZZN3cub18CUB_300001_SM_10006detail10radix_sort33DeviceRadixSortExclusiveSumKernelINS1_5radix10policy_hubIiiyE10Policy1000EyEEvPT0_E12temp_storage[2336];
	ld.param.u64 	%rd5, [_ZN3cub18CUB_300001_SM_10006detail10radix_sort33DeviceRadixSortExclusiveSumKernelINS1_5radix10policy_hubIiiyE10Policy1000EyEEvPT0__param_0];
	cvta.to.global.u64 	%rd6, %rd5;
	mov.u32 	%r3, %ctaid.x;
	shl.b32 	%r4, %r3, 8;
	mov.u32 	%r1, %tid.x;
	setp.gt.u32 	%p1, %r1, 255;
	add.s32 	%r5, %r4, %r1;
	mul.wide.s32 	%rd7, %r5, 8;
	add.s64 	%rd1, %rd6, %rd7;
	@%p1 bra 	$L__BB5_2;
	ld.global.u64 	%rd53, [%rd1];
$L__BB5_2:
	shr.u32 	%r6, %r1, 3;
	add.s32 	%r7, %r6, %r1;
	shl.b32 	%r8, %r7, 3;
	mov.u32 	%r9, _ZZN3cub18CUB_300001_SM_10006detail10radix_sort33DeviceRadixSortExclusiveSumKernelINS1_5radix10policy_hubIiiyE10Policy1000EyEEvPT0_E12temp_storage;
	add.s32 	%r10, %r9, %r8;
	add.s32 	%r2, %r10, 16;
	st.shared.u64 	[%r10+16], %rd53;
	bar.sync 	0;
	setp.gt.u32 	%p2, %r1, 31;
	@%p2 bra 	$L__BB5_4;
	mad.lo.s32 	%r27, %r1, 72, %r9;
	ld.shared.u64 	%rd23, [%r27+16];
	ld.shared.u64 	%rd24, [%r27+24];
	ld.shared.u64 	%rd25, [%r27+32];
	ld.shared.u64 	%rd26, [%r27+40];
	ld.shared.u64 	%rd27, [%r27+48];
	ld.shared.u64 	%rd28, [%r27+56];
	ld.shared.u64 	%rd29, [%r27+64];
	ld.shared.u64 	%rd30, [%r27+72];
	add.s64 	%rd31, %rd24, %rd23;
	add.s64 	%rd32, %rd31, %rd25;
	add.s64 	%rd33, %rd32, %rd26;
	add.s64 	%rd34, %rd33, %rd27;
	add.s64 	%rd35, %rd34, %rd28;
	add.s64 	%rd36, %rd35, %rd29;
	add.s64 	%rd10, %rd36, %rd30;
	mov.b32 	%r11, 1;
	mov.b32 	%r24, 0;
	mov.b32 	%r25, -1;
	// begin inline asm
	{  .reg .u64 r0;  .reg .u32 lo;  .reg .u32 hi;  .reg .pred p;  mov.b64 {lo, hi}, %rd10;  shfl.sync.up.b32 lo|p, lo, %r11, %r24, %r25;  shfl.sync.up.b32 hi|p, hi, %r11, %r24, %r25;  mov.b64 r0, {lo, hi};  @p add.u64 r0, r0, %rd10;  mov.u64 %rd8, r0;}
	// end inline asm
	mov.b32 	%r14, 2;
	// begin inline asm
	{  .reg .u64 r0;  .reg .u32 lo;  .reg .u32 hi;  .reg .pred p;  mov.b64 {lo, hi}, %rd8;  shfl.sync.up.b32 lo|p, lo, %r14, %r24, %r25;  shfl.sync.up.b32 hi|p, hi, %r14, %r24, %r25;  mov.b64 r0, {lo, hi};  @p add.u64 r0, r0, %rd8;  mov.u64 %rd11, r0;}
	// end inline asm
	mov.b32 	%r17, 4;
	// begin inline asm
	{  .reg .u64 r0;  .reg .u32 lo;  .reg .u32 hi;  .reg .pred p;  mov.b64 {lo, hi}, %rd11;  shfl.sync.up.b32 lo|p, lo, %r17, %r24, %r25;  shfl.sync.up.b32 hi|p, hi, %r17, %r24, %r25;  mov.b64 r0, {lo, hi};  @p add.u64 r0, r0, %rd11;  mov.u64 %rd14, r0;}
	// end inline asm
	mov.b32 	%r20, 8;
	// begin inline asm
	{  .reg .u64 r0;  .reg .u32 lo;  .reg .u32 hi;  .reg .pred p;  mov.b64 {lo, hi}, %rd14;  shfl.sync.up.b32 lo|p, lo, %r20, %r24, %r25;  shfl.sync.up.b32 hi|p, hi, %r20, %r24, %r25;  mov.b64 r0, {lo, hi};  @p add.u64 r0, r0, %rd14;  mov.u64 %rd17, r0;}
	// end inline asm
	mov.b32 	%r23, 16;
	// begin inline asm
	{  .reg .u64 r0;  .reg .u32 lo;  .reg .u32 hi;  .reg .pred p;  mov.b64 {lo, hi}, %rd17;  shfl.sync.up.b32 lo|p, lo, %r23, %r24, %r25;  shfl.sync.up.b32 hi|p, hi, %r23, %r24, %r25;  mov.b64 r0, {lo, hi};  @p add.u64 r0, r0, %rd17;  mov.u64 %rd20, r0;}
	// end inline asm
	sub.s64 	%rd37, %rd20, %rd10;
	ld.shared.u64 	%rd38, [%r27+16];
	ld.shared.u64 	%rd39, [%r27+24];
	ld.shared.u64 	%rd40, [%r27+32];
	ld.shared.u64 	%rd41, [%r27+40];
	ld.shared.u64 	%rd42, [%r27+48];
	ld.shared.u64 	%rd43, [%r27+56];
	ld.shared.u64 	%rd44, [%r27+64];
	add.s64 	%rd45, %rd38, %rd37;
	add.s64 	%rd46, %rd39, %rd45;
	add.s64 	%rd47, %rd40, %rd46;
	add.s64 	%rd48, %rd41, %rd47;
	add.s64 	%rd49, %rd42, %rd48;
	add.s64 	%rd50, %rd43, %rd49;
	add.s64 	%rd51, %rd44, %rd50;
	st.shared.u64 	[%r27+16], %rd37;
	st.shared.u64 	[%r27+24], %rd45;
	st.shared.u64 	[%r27+32], %rd46;
	st.shared.u64 	[%r27+40], %rd47;
	st.shared.u64 	[%r27+48], %rd48;
	st.shared.u64 	[%r27+56], %rd49;
	st.shared.u64 	[%r27+64], %rd50;
	st.shared.u64 	[%r27+72], %rd51;
$L__BB5_4:
	setp.gt.u32 	%p3, %r1, 255;
	bar.sync 	0;
	@%p3 bra 	$L__BB5_6;
	ld.shared.u64 	%rd52, [%r2];
	st.global.u64 	[%rd1], %rd52;
$L__BB5_6:
	ret;

}
	// .globl	_ZN3cub18CUB_300001_SM_10006detail10radix_sort29DeviceRadixSortOnesweepKernelINS1_5radix10policy_hubIiiyE10Policy1000ELNS0_9SortOrderE0EiiyiiNS1_21identity_decomposer_tEEEvPT5_SB_PT3_PKSC_PT1_PKSG_PT2_PKSK_T4_iiT6_
.visible .entry _ZN3cub18CUB_300001_SM_10006detail10radix_sort29DeviceRadixSortOnesweepKernelINS1_5radix10policy_hubIiiyE10Policy1000ELNS0_9SortOrderE0EiiyiiNS1_21identity_decomposer_tEEEvPT5_SB_PT3_PKSC_PT1_PKSG_PT2_PKSK_T4_iiT6_(
	.param .u64 .ptr .align 1 _ZN3cub18CUB_300001_SM_10006detail10radix_sort29DeviceRadixSortOnesweepKernelINS1_5radix10policy_hubIiiyE10Policy1000ELNS0_9SortOrderE0EiiyiiNS1_21identity_decomposer_tEEEvPT5_SB_PT3_PKSC_PT1_PKSG_PT2_PKSK_T4_iiT6__param_0,
	.param .u64 .ptr .align 1 _ZN3cub18CUB_300001_SM_10006detail10radix_sort29DeviceRadixSortOnesweepKernelINS1_5radix10policy_hubIiiyE10Policy1000ELNS0_9SortOrderE0EiiyiiNS1_21identity_decomposer_tEEEvPT5_SB_PT3_PKSC_PT1_PKSG_PT2_PKSK_T4_iiT6__param_1,
	.param .u64 .ptr .align 1 _ZN3cub18CUB_300001_SM_10006detail10radix_sort29DeviceRadixSortOnesweepKernelINS1_5radix10policy_hubIiiyE10Policy1000ELNS0_9SortOrderE0EiiyiiNS1_21identity_decomposer_tEEEvPT5_SB_PT3_PKSC_PT1_PKSG_PT2_PKSK_T4_iiT6__param_2,
	.param .u64 .ptr .align 1 _ZN3cub18CUB_300001_SM_10006detail10radix_sort29DeviceRadixSortOnesweepKernelINS1_5radix10policy_hubIiiyE10Policy1000ELNS0_9SortOrderE0EiiyiiNS1_21identity_decomposer_tEEEvPT5_SB_PT3_PKSC_PT1_PKSG_PT2_PKSK_T4_iiT6__param_3,
	.param .u64 .ptr .align 1 _ZN3cub18CUB_300001_SM_10006detail10radix_sort29DeviceRadixSortOnesweepKernelINS1_5radix10policy_hubIiiyE10Policy1000ELNS0_9SortOrderE0EiiyiiNS1_21identity_decomposer_tEEEvPT5_SB_PT3_PKSC_PT1_PKSG_PT2_PKSK_T4_iiT6__param_4,
	.param .u64 .ptr .align 1 _ZN3cub18CUB_300001_SM_10006detail10radix_sort29DeviceRadixSortOnesweepKernelINS1_5radix10policy_hubIiiyE10Policy1000ELNS0_9SortOrderE0EiiyiiNS1_21identity_decomposer_tEEEvPT5_SB_PT3_PKSC_PT1_PKSG_PT2_PKSK_T4_iiT6__param_5,
	.param .u64 .ptr .align 1 _ZN3cub18CUB_300001_SM_10006detail10radix_sort29DeviceRadixSortOnesweepKernelINS1_5radix10policy_hubIiiyE10Policy1000ELNS0_9SortOrderE0EiiyiiNS1_21identity_decomposer_tEEEvPT5_SB_PT3_PKSC_PT1_PKSG_PT2_PKSK_T4_iiT6__param_6,
	.param .u64 .ptr .align 1 _ZN3cub18CUB_300001_SM_10006detail10radix_sort29DeviceRadixSortOnesweepKernelINS1_5radix10policy_hubIiiyE10Policy1000ELNS0_9SortOrderE0EiiyiiNS1_21identity_decomposer_tEEEvPT5_SB_PT3_PKSC_PT1_PKSG_PT2_PKSK_T4_iiT6__param_7,
	.param .u32 _ZN3cub18CUB_300001_SM_10006detail10radix_sort29DeviceRadixSortOnesweepKernelINS1_5radix10policy_hubIiiyE10Policy1000ELNS0_9SortOrderE0EiiyiiNS1_21identity_decomposer_tEEEvPT5_SB_PT3_PKSC_PT1_PKSG_PT2_PKSK_T4_iiT6__param_8,
	.param .u32 _ZN3cub18CUB_300001_SM_10006detail10radix_sort29DeviceRadixSortOnesweepKernelINS1_5radix10policy_hubIiiyE10Policy1000ELNS0_9SortOrderE0EiiyiiNS1_21identity_decomposer_tEEEvPT5_SB_PT3_PKSC_PT1_PKSG_PT2_PKSK_T4_iiT6__param_9,
	.param .u32 _ZN3cub18CUB_300001_SM_10006detail10radix_sort29DeviceRadixSortOnesweepKernelINS1_5radix10policy_hubIiiyE10Policy1000ELNS0_9SortOrderE0EiiyiiNS1_21identity_decomposer_tEEEvPT5_SB_PT3_PKSC_PT1_PKSG_PT2_PKSK_T4_iiT6__param_10,
	.param .align 1 .b8 _ZN3cub18CUB_300001_SM_10006detail10radix_sort29DeviceRadixSortOnesweepKernelINS1_5radix10policy_hubIiiyE10Policy1000ELNS0_9SortOrderE0EiiyiiNS1_21identity_decomposer_tEEEvPT5_SB_PT3_PKSC_PT1_PKSG_PT2_PKSK_T4_iiT6__param_11[1]
)
.maxntid 384
{
	.reg .pred 	%p<205>;
	.reg .b32 	%r<2283>;
	.reg .b64 	%rd<457>;
	// demoted variable
	.shared .align 16 .b8 _ZZN3cub18CUB_300001_SM_10006detail10radix_sort29DeviceRadixSortOnesweepKernelINS1_5radix10policy_hubIiiyE10Policy1000ELNS0_9SortOrderE0EiiyiiNS1_21identity_decomposer_tEEEvPT5_SB_PT3_PKSC_PT1_PKSG_PT2_PKSK_T4_iiT6_E1s[28160];
	ld.param.u64 	%rd43, [_ZN3cub18CUB_300001_SM_10006detail10radix_sort29DeviceRadixSortOnesweepKernelINS1_5radix10policy_hubIiiyE10Policy1000ELNS0_9SortOrderE0EiiyiiNS1_21identity_decomposer_tEEEvPT5_SB_PT3_PKSC_PT1_PKSG_PT2_PKSK_T4_iiT6__param_0];
	ld.param.u64 	%rd44, [_ZN3cub18CUB_300001_SM_10006detail10radix_sort29DeviceRadixSortOnesweepKernelINS1_5radix10policy_hubIiiyE10Policy1000ELNS0_9SortOrderE0EiiyiiNS1_21identity_decomposer_tEEEvPT5_SB_PT3_PKSC_PT1_PKSG_PT2_PKSK_T4_iiT6__param_1];
	ld.param.u64 	%rd47, [_ZN3cub18CUB_300001_SM_10006detail10radix_sort29DeviceRadixSortOnesweepKernelINS1_5radix10policy_hubIiiyE10Policy1000ELNS0_9SortOrderE0EiiyiiNS1_21identity_decomposer_tEEEvPT5_SB_PT3_PKSC_PT1_PKSG_PT2_PKSK_T4_iiT6__param_4];
	ld.param.u64 	%rd50, [_ZN3cub18CUB_300001_SM_10006detail10radix_sort29DeviceRadixSortOnesweepKernelINS1_5radix10policy_hubIiiyE10Policy1000ELNS0_9SortOrderE0EiiyiiNS1_21identity_decomposer_tEEEvPT5_SB_PT3_PKSC_PT1_PKSG_PT2_PKSK_T4_iiT6__param_5];
	cvta.to.global.u64 	%rd1, %rd47;
	cvta.to.global.u64 	%rd2, %rd43;
	cvta.to.global.u64 	%rd3, %rd50;
	mov.u32 	%r1, %tid.x;
	// begin inline asm
	mov.u32 %r443, %laneid;
	// end inline asm
	setp.ne.s32 	%p1, %r1, 0;
	@%p1 bra 	$L__BB6_2;
	cvta.to.global.u64 	%rd51, %rd44;
	atom.global.add.u32 	%r444, [%rd51], 1;
	st.shared.u32 	[_ZZN3cub18CUB_300001_SM_10006detail10radix_sort29DeviceRadixSortOnesweepKernelINS1_5radix10policy_hubIiiyE10Policy1000ELNS0_9SortOrderE0EiiyiiNS1_21identity_decomposer_tEEEvPT5_SB_PT3_PKSC_PT1_PKSG_PT2_PKSK_T4_iiT6_E1s+26112], %r444;
$L__BB6_2:
	ld.param.u32 	%r2078, [_ZN3cub18CUB_300001_SM_10006detail10radix_sort29DeviceRadixSortOnesweepKernelINS1_5radix10policy_hubIiiyE10Policy1000ELNS0_9SortOrderE0EiiyiiNS1_21identity_decomposer_tEEEvPT5_SB_PT3_PKSC_PT1_PKSG_PT2_PKSK_T4_iiT6__param_8];
	bar.sync 	0;
	ld.shared.u32 	%r3, [_ZZN3cub18CUB_300001_SM_10006detail10radix_sort29DeviceRadixSortOnesweepKernelINS1_5radix10policy_hubIiiyE10Policy1000ELNS0_9SortOrderE0EiiyiiNS1_21identity_decomposer_tEEEvPT5_SB_PT3_PKSC_PT1_PKSG_PT2_PKSK_T4_iiT6_E1s+26112];
	mul.lo.s32 	%r445, %r3, 6528;
	add.s32 	%r4, %r445, 6528;
	setp.gt.s32 	%p2, %r4, %r2078;
	cvt.s64.s32 	%rd4, %r445;
	@%p2 bra 	$L__BB6_4;
	and.b32  	%r446, %r1, 31;
	and.b32  	%r447, %r1, 992;
	mul.lo.s32 	%r448, %r447, 17;
	or.b32  	%r449, %r448, %r446;
	cvt.u64.u32 	%rd52, %r449;
	add.s64 	%rd53, %rd52, %rd4;
	shl.b64 	%rd54, %rd53, 2;
	add.s64 	%rd55, %rd3, %rd54;
	ld.global.u32 	%r2165, [%rd55];
	ld.global.u32 	%r2164, [%rd55+128];
	ld.global.u32 	%r2163, [%rd55+256];
	ld.global.u32 	%r2162, [%rd55+384];
	ld.global.u32 	%r2161, [%rd55+512];
	ld.global.u32 	%r2160, [%rd55+640];
	ld.global.u32 	%r2159, [%rd55+768];
	ld.global.u32 	%r2158, [%rd55+896];
	ld.global.u32 	%r2157, [%rd55+1024];
	ld.global.u32 	%r2156, [%rd55+1152];
	ld.global.u32 	%r2155, [%rd55+1280];
	ld.global.u32 	%r2154, [%rd55+1408];
	ld.global.u32 	%r2153, [%rd55+1536];
	ld.global.u32 	%r2152, [%rd55+1664];
	ld.global.u32 	%r2151, [%rd55+1792];
	ld.global.u32 	%r2150, [%rd55+1920];
	ld.global.u32 	%r2149, [%rd55+2048];
	bra.uni 	$L__BB6_38;
$L__BB6_4:
	ld.param.u32 	%r2079, [_ZN3cub18CUB_300001_SM_10006detail10radix_sort29DeviceRadixSortOnesweepKernelINS1_5radix10policy_hubIiiyE10Policy1000ELNS0_9SortOrderE0EiiyiiNS1_21identity_decomposer_tEEEvPT5_SB_PT3_PKSC_PT1_PKSG_PT2_PKSK_T4_iiT6__param_8];
	cvt.u32.u64 	%r451, %rd4;
	sub.s32 	%r22, %r2079, %r451;
	and.b32  	%r452, %r1, 31;
	and.b32  	%r453, %r1, 992;
	mul.lo.s32 	%r454, %r453, 17;
	or.b32  	%r23, %r454, %r452;
	setp.ge.s32 	%p3, %r23, %r22;
	cvt.u64.u32 	%rd56, %r23;
	add.s64 	%rd57, %rd56, %rd4;
	shl.b64 	%rd58, %rd57, 2;
	add.s64 	%rd5, %rd3, %rd58;
	mov.b32 	%r2165, 2147483647;
	@%p3 bra 	$L__BB6_6;
	ld.global.u32 	%r2165, [%rd5];
$L__BB6_6:
	add.s32 	%r456, %r23, 32;
	setp.ge.s32 	%p4, %r456, %r22;
	mov.b32 	%r2164, 2147483647;
	@%p4 bra 	$L__BB6_8;
	ld.global.u32 	%r2164, [%rd5+128];
$L__BB6_8:
	add.s32 	%r458, %r23, 64;
	setp.ge.s32 	%p5, %r458, %r22;
	mov.b32 	%r2163, 2147483647;
	@%p5 bra 	$L__BB6_10;
	ld.global.u32 	%r2163, [%rd5+256];
$L__BB6_10:
	add.s32 	%r460, %r23, 96;
	setp.ge.s32 	%p6, %r460, %r22;
	mov.b32 	%r2162, 2147483647;
	@%p6 bra 	$L__BB6_12;
	ld.global.u32 	%r2162, [%rd5+384];
$L__BB6_12:
	add.s32 	%r462, %r23, 128;
	setp.ge.s32 	%p7, %r462, %r22;
	mov.b32 	%r2161, 2147483647;
	@%p7 bra 	$L__BB6_14;
	ld.global.u32 	%r2161, [%rd5+512];
$L__BB6_14:
	add.s32 	%r464, %r23, 160;
	setp.ge.s32 	%p8, %r464, %r22;
	mov.b32 	%r2160, 2147483647;
	@%p8 bra 	$L__BB6_16;
	ld.global.u32 	%r2160, [%rd5+640];
$L__BB6_16:
	add.s32 	%r466, %r23, 192;
	setp.ge.s32 	%p9, %r466, %r22;
	mov.b32 	%r2159, 2147483647;
	@%p9 bra 	$L__BB6_18;
	ld.global.u32 	%r2159, [%rd5+768];
$L__BB6_18:
	add.s32 	%r468, %r23, 224;
	setp.ge.s32 	%p10, %r468, %r22;
	mov.b32 	%r2158, 2147483647;
	@%p10 bra 	$L__BB6_20;
	ld.global.u32 	%r2158, [%rd5+896];
$L__BB6_20:
	add.s32 	%r470, %r23, 256;
	setp.ge.s32 	%p11, %r470, %r22;
	mov.b32 	%r2157, 2147483647;
	@%p11 bra 	$L__BB6_22;
	ld.global.u32 	%r2157, [%rd5+1024];
$L__BB6_22:
	add.s32 	%r472, %r23, 288;
	setp.ge.s32 	%p12, %r472, %r22;
	mov.b32 	%r2156, 2147483647;
	@%p12 bra 	$L__BB6_24;
	ld.global.u32 	%r2156, [%rd5+1152];
$L__BB6_24:
	add.s32 	%r474, %r23, 320;
	setp.ge.s32 	%p13, %r474, %r22;
	mov.b32 	%r2155, 2147483647;
	@%p13 bra 	$L__BB6_26;
	ld.global.u32 	%r2155, [%rd5+1280];
$L__BB6_26:
	add.s32 	%r476, %r23, 352;
	setp.ge.s32 	%p14, %r476, %r22;
	mov.b32 	%r2154, 2147483647;
	@%p14 bra 	$L__BB6_28;
	ld.global.u32 	%r2154, [%rd5+1408];
$L__BB6_28:
	add.s32 	%r478, %r23, 384;
	setp.ge.s32 	%p15, %r478, %r22;
	mov.b32 	%r2153, 2147483647;
	@%p15 bra 	$L__BB6_30;
	ld.global.u32 	%r2153, [%rd5+1536];
$L__BB6_30:
	add.s32 	%r480, %r23, 416;
	setp.ge.s32 	%p16, %r480, %r22;
	mov.b32 	%r2152, 2147483647;
	@%p16 bra 	$L__BB6_32;
	ld.global.u32 	%r2152, [%rd5+1664];
$L__BB6_32:
	add.s32 	%r482, %r23, 448;
	setp.ge.s32 	%p17, %r482, %r22;
	mov.b32 	%r2151, 2147483647;
	@%p17 bra 	$L__BB6_34;
	ld.global.u32 	%r2151, [%rd5+1792];
$L__BB6_34:
	add.s32 	%r484, %r23, 480;
	setp.ge.s32 	%p18, %r484, %r22;
	mov.b32 	%r2150, 2147483647;
	@%p18 bra 	$L__BB6_36;
	ld.global.u32 	%r2150, [%rd5+1920];
$L__BB6_36:
	add.s32 	%r486, %r23, 512;
	setp.ge.s32 	%p19, %r486, %r22;
	mov.b32 	%r2149, 2147483647;
	@%p19 bra 	$L__BB6_38;
	ld.global.u32 	%r2149, [%rd5+2048];
$L__BB6_38:
	ld.param.u32 	%r2131, [_ZN3cub18CUB_300001_SM_10006detail10radix_sort29DeviceRadixSortOnesweepKernelINS1_5radix10policy_hubIiiyE10Policy1000ELNS0_9SortOrderE0EiiyiiNS1_21identity_decomposer_tEEEvPT5_SB_PT3_PKSC_PT1_PKSG_PT2_PKSK_T4_iiT6__param_10];
	mov.b32 	%r487, -1;
	shl.b32 	%r488, %r487, %r2131;
	not.b32 	%r74, %r488;
	shr.u32 	%r75, %r1, 5;
	shl.b32 	%r489, %r75, 10;
	mov.u32 	%r490, _ZZN3cub18CUB_300001_SM_10006detail10radix_sort29DeviceRadixSortOnesweepKernelINS1_5radix10policy_hubIiiyE10Policy1000ELNS0_9SortOrderE0EiiyiiNS1_21identity_decomposer_tEEEvPT5_SB_PT3_PKSC_PT1_PKSG_PT2_PKSK_T4_iiT6_E1s;
	add.s32 	%r76, %r490, %r489;
	setp.gt.s32 	%p20, %r443, 255;
	@%p20 bra 	$L__BB6_51;
	max.s32 	%r491, %r443, 224;
	sub.s32 	%r492, %r491, %r443;
	add.s32 	%r493, %r492, 31;
	shr.u32 	%r494, %r493, 5;
	add.s32 	%r77, %r494, 1;
	and.b32  	%r78, %r77, 15;
	setp.lt.u32 	%p21, %r493, 480;
	mov.u32 	%r2169, %r443;
	@%p21 bra 	$L__BB6_42;
	and.b32  	%r495, %r77, 268435440;
	neg.s32 	%r2167, %r495;
	shl.b32 	%r497, %r443, 2;
	add.s32 	%r498, %r489, %r497;
	add.s32 	%r500, %r498, %r490;
	add.s32 	%r2166, %r500, 1024;
	mov.u32 	%r2169, %r443;
$L__BB6_41:
	.pragma "nounroll";
	mov.b32 	%r501, 0;
	st.shared.u32 	[%r2166+-1024], %r501;
	st.shared.u32 	[%r2166+-896], %r501;
	st.shared.u32 	[%r2166+-768], %r501;
	st.shared.u32 	[%r2166+-640], %r501;
	st.shared.u32 	[%r2166+-512], %r501;
	st.shared.u32 	[%r2166+-384], %r501;
	st.shared.u32 	[%r2166+-256], %r501;
	st.shared.u32 	[%r2166+-128], %r501;
	st.shared.u32 	[%r2166], %r501;
	st.shared.u32 	[%r2166+128], %r501;
	st.shared.u32 	[%r2166+256], %r501;
	st.shared.u32 	[%r2166+384], %r501;
	st.shared.u32 	[%r2166+512], %r501;
	st.shared.u32 	[%r2166+640], %r501;
	st.shared.u32 	[%r2166+768], %r501;
	st.shared.u32 	[%r2166+896], %r501;
	add.s32 	%r2169, %r2169, 512;
	add.s32 	%r2167, %r2167, 16;
	add.s32 	%r2166, %r2166, 2048;
	setp.ne.s32 	%p22, %r2167, 0;
	@%p22 bra 	$L__BB6_41;
$L__BB6_42:
	setp.eq.s32 	%p23, %r78, 0;
	@%p23 bra 	$L__BB6_51;
	and.b32  	%r88, %r77, 7;
	setp.lt.u32 	%p24, %r78, 8;
	@%p24 bra 	$L__BB6_45;
	shl.b32 	%r502, %r2169, 2;
	add.s32 	%r503, %r76, %r502;
	mov.b32 	%r504, 0;
	st.shared.u32 	[%r503], %r504;
	st.shared.u32 	[%r503+128], %r504;
	st.shared.u32 	[%r503+256], %r504;
	st.shared.u32 	[%r503+384], %r504;
	st.shared.u32 	[%r503+512], %r504;
	st.shared.u32 	[%r503+640], %r504;
	st.shared.u32 	[%r503+768], %r504;
	st.shared.u32 	[%r503+896], %r504;
	add.s32 	%r2169, %r2169, 256;
$L__BB6_45:
	setp.eq.s32 	%p25, %r88, 0;
	@%p25 bra 	$L__BB6_51;
	and.b32  	%r91, %r77, 3;
	setp.lt.u32 	%p26, %r88, 4;
	@%p26 bra 	$L__BB6_48;
	shl.b32 	%r505, %r2169, 2;
	add.s32 	%r506, %r76, %r505;
	mov.b32 	%r507, 0;
	st.shared.u32 	[%r506], %r507;
	st.shared.u32 	[%r506+128], %r507;
	st.shared.u32 	[%r506+256], %r507;
	st.shared.u32 	[%r506+384], %r507;
	add.s32 	%r2169, %r2169, 128;
$L__BB6_48:
	setp.eq.s32 	%p27, %r91, 0;
	@%p27 bra 	$L__BB6_51;
	shl.b32 	%r509, %r2169, 2;
	add.s32 	%r510, %r489, %r509;
	add.s32 	%r2173, %r490, %r510;
	neg.s32 	%r2172, %r91;
$L__BB6_50:
	.pragma "nounroll";
	mov.b32 	%r512, 0;
	st.shared.u32 	[%r2173], %r512;
	add.s32 	%r2173, %r2173, 128;
	add.s32 	%r2172, %r2172, 1;
	setp.ne.s32 	%p28, %r2172, 0;
	@%p28 bra 	$L__BB6_50;
$L__BB6_51:
	ld.param.u32 	%r2094, [_ZN3cub18CUB_300001_SM_10006detail10radix_sort29DeviceRadixSortOnesweepKernelINS1_5radix10policy_hubIiiyE10Policy1000ELNS0_9SortOrderE0EiiyiiNS1_21identity_decomposer_tEEEvPT5_SB_PT3_PKSC_PT1_PKSG_PT2_PKSK_T4_iiT6__param_9];
	bar.warp.sync 	-1;
	xor.b32  	%r514, %r2165, -2147483648;
	shr.u32 	%r515, %r514, %r2094;
	and.b32  	%r100, %r515, %r74;
	shl.b32 	%r516, %r100, 2;
	add.s32 	%r517, %r76, %r516;
	atom.shared.add.u32 	%r518, [%r517], 1;
	xor.b32  	%r2227, %r2164, -2147483648;
	shr.u32 	%r520, %r2227, %r2094;
	and.b32  	%r521, %r520, %r74;
	shl.b32 	%r522, %r521, 2;
	add.s32 	%r523, %r76, %r522;
	atom.shared.add.u32 	%r524, [%r523], 1;
	xor.b32  	%r2226, %r2163, -2147483648;
	shr.u32 	%r526, %r2226, %r2094;
	and.b32  	%r527, %r526, %r74;
	shl.b32 	%r528, %r527, 2;
	add.s32 	%r529, %r76, %r528;
	atom.shared.add.u32 	%r530, [%r529], 1;
	xor.b32  	%r2225, %r2162, -2147483648;
	shr.u32 	%r532, %r2225, %r2094;
	and.b32  	%r533, %r532, %r74;
	shl.b32 	%r534, %r533, 2;
	add.s32 	%r535, %r76, %r534;
	atom.shared.add.u32 	%r536, [%r535], 1;
	xor.b32  	%r537, %r2161, -2147483648;
	shr.u32 	%r538, %r537, %r2094;
	and.b32  	%r539, %r538, %r74;
	shl.b32 	%r540, %r539, 2;
	add.s32 	%r541, %r76, %r540;
	atom.shared.add.u32 	%r542, [%r541], 1;
	xor.b32  	%r543, %r2160, -2147483648;
	shr.u32 	%r544, %r543, %r2094;
	and.b32  	%r545, %r544, %r74;
	shl.b32 	%r546, %r545, 2;
	add.s32 	%r547, %r76, %r546;
	atom.shared.add.u32 	%r548, [%r547], 1;
	xor.b32  	%r549, %r2159, -2147483648;
	shr.u32 	%r550, %r549, %r2094;
	and.b32  	%r551, %r550, %r74;
	shl.b32 	%r552, %r551, 2;
	add.s32 	%r553, %r76, %r552;
	atom.shared.add.u32 	%r554, [%r553], 1;
	xor.b32  	%r555, %r2158, -2147483648;
	shr.u32 	%r556, %r555, %r2094;
	and.b32  	%r557, %r556, %r74;
	shl.b32 	%r558, %r557, 2;
	add.s32 	%r559, %r76, %r558;
	atom.shared.add.u32 	%r560, [%r559], 1;
	xor.b32  	%r561, %r2157, -2147483648;
	shr.u32 	%r562, %r561, %r2094;
	and.b32  	%r563, %r562, %r74;
	shl.b32 	%r564, %r563, 2;
	add.s32 	%r565, %r76, %r564;
	atom.shared.add.u32 	%r566, [%r565], 1;
	xor.b32  	%r567, %r2156, -2147483648;
	shr.u32 	%r568, %r567, %r2094;
	and.b32  	%r569, %r568, %r74;
	shl.b32 	%r570, %r569, 2;
	add.s32 	%r571, %r76, %r570;
	atom.shared.add.u32 	%r572, [%r571], 1;
	xor.b32  	%r573, %r2155, -2147483648;
	shr.u32 	%r574, %r573, %r2094;
	and.b32  	%r575, %r574, %r74;
	shl.b32 	%r576, %r575, 2;
	add.s32 	%r577, %r76, %r576;
	atom.shared.add.u32 	%r578, [%r577], 1;
	xor.b32  	%r579, %r2154, -2147483648;
	shr.u32 	%r580, %r579, %r2094;
	and.b32  	%r581, %r580, %r74;
	shl.b32 	%r582, %r581, 2;
	add.s32 	%r583, %r76, %r582;
	atom.shared.add.u32 	%r584, [%r583], 1;
	xor.b32  	%r585, %r2153, -2147483648;
	shr.u32 	%r586, %r585, %r2094;
	and.b32  	%r587, %r586, %r74;
	shl.b32 	%r588, %r587, 2;
	add.s32 	%r589, %r76, %r588;
	atom.shared.add.u32 	%r590, [%r589], 1;
	xor.b32  	%r591, %r2152, -2147483648;
	shr.u32 	%r592, %r591, %r2094;
	and.b32  	%r593, %r592, %r74;
	shl.b32 	%r594, %r593, 2;
	add.s32 	%r595, %r76, %r594;
	atom.shared.add.u32 	%r596, [%r595], 1;
	xor.b32  	%r597, %r2151, -2147483648;
	shr.u32 	%r598, %r597, %r2094;
	and.b32  	%r599, %r598, %r74;
	shl.b32 	%r600, %r599, 2;
	add.s32 	%r601, %r76, %r600;
	atom.shared.add.u32 	%r602, [%r601], 1;
	xor.b32  	%r603, %r2150, -2147483648;
	shr.u32 	%r604, %r603, %r2094;
	and.b32  	%r605, %r604, %r74;
	shl.b32 	%r606, %r605, 2;
	add.s32 	%r607, %r76, %r606;
	atom.shared.add.u32 	%r608, [%r607], 1;
	xor.b32  	%r2212, %r2149, -2147483648;
	shr.u32 	%r610, %r2212, %r2094;
	and.b32  	%r611, %r610, %r74;
	shl.b32 	%r612, %r611, 2;
	add.s32 	%r613, %r76, %r612;
	atom.shared.add.u32 	%r614, [%r613], 1;
	bar.sync 	0;
	setp.gt.u32 	%p29, %r1, 255;
	shl.b32 	%r615, %r1, 2;
	add.s32 	%r101, %r490, %r615;
	mov.b32 	%r2174, 0;
	@%p29 bra 	$L__BB6_53;
	ld.shared.u32 	%r617, [%r101];
	mov.b32 	%r618, 0;
	st.shared.u32 	[%r101], %r618;
	ld.shared.u32 	%r619, [%r101+1024];
	st.shared.u32 	[%r101+1024], %r617;
	add.s32 	%r620, %r619, %r617;
	ld.shared.u32 	%r621, [%r101+2048];
	st.shared.u32 	[%r101+2048], %r620;
	add.s32 	%r622, %r621, %r620;
	ld.shared.u32 	%r623, [%r101+3072];
	st.shared.u32 	[%r101+3072], %r622;
	add.s32 	%r624, %r623, %r622;
	ld.shared.u32 	%r625, [%r101+4096];
	st.shared.u32 	[%r101+4096], %r624;
	add.s32 	%r626, %r625, %r624;
	ld.shared.u32 	%r627, [%r101+5120];
	st.shared.u32 	[%r101+5120], %r626;
	add.s32 	%r628, %r627, %r626;
	ld.shared.u32 	%r629, [%r101+6144];
	st.shared.u32 	[%r101+6144], %r628;
	add.s32 	%r630, %r629, %r628;
	ld.shared.u32 	%r631, [%r101+7168];
	st.shared.u32 	[%r101+7168], %r630;
	add.s32 	%r632, %r631, %r630;
	ld.shared.u32 	%r633, [%r101+8192];
	st.shared.u32 	[%r101+8192], %r632;
	add.s32 	%r634, %r633, %r632;
	ld.shared.u32 	%r635, [%r101+9216];
	st.shared.u32 	[%r101+9216], %r634;
	add.s32 	%r636, %r635, %r634;
	ld.shared.u32 	%r637, [%r101+10240];
	st.shared.u32 	[%r101+10240], %r636;
	add.s32 	%r638, %r637, %r636;
	ld.shared.u32 	%r639, [%r101+11264];
	st.shared.u32 	[%r101+11264], %r638;
	add.s32 	%r2174, %r639, %r638;
$L__BB6_53:
	setp.gt.u32 	%p30, %r1, 255;
	shl.b32 	%r640, %r3, 8;
	add.s32 	%r641, %r640, %r1;
	mul.wide.s32 	%rd59, %r641, 4;
	add.s64 	%rd6, %rd2, %rd59;
	@%p30 bra 	$L__BB6_55;
	or.b32  	%r642, %r2174, 1073741824;
	st.volatile.global.u32 	[%rd6], %r642;
$L__BB6_55:
	ld.param.u64 	%rd442, [_ZN3cub18CUB_300001_SM_10006detail10radix_sort29DeviceRadixSortOnesweepKernelINS1_5radix10policy_hubIiiyE10Policy1000ELNS0_9SortOrderE0EiiyiiNS1_21identity_decomposer_tEEEvPT5_SB_PT3_PKSC_PT1_PKSG_PT2_PKSK_T4_iiT6__param_7];
	xor.b32  	%r2223, %r2160, -2147483648;
	xor.b32  	%r2224, %r2161, -2147483648;
	xor.b32  	%r2222, %r2159, -2147483648;
	xor.b32  	%r2221, %r2158, -2147483648;
	xor.b32  	%r2228, %r2165, -2147483648;
	xor.b32  	%r2218, %r2155, -2147483648;
	xor.b32  	%r2220, %r2157, -2147483648;
	xor.b32  	%r2217, %r2154, -2147483648;
	xor.b32  	%r2219, %r2156, -2147483648;
	xor.b32  	%r2215, %r2152, -2147483648;
	xor.b32  	%r2216, %r2153, -2147483648;
	xor.b32  	%r2213, %r2150, -2147483648;
	xor.b32  	%r2214, %r2151, -2147483648;
	setp.lt.u32 	%p31, %r1, 256;
	setp.eq.s32 	%p32, %r2174, 6528;
	and.pred  	%p33, %p31, %p32;
	selp.u32 	%r643, 1, 0, %p33;
	{ 
	.reg .pred 	%p1; 
	.reg .pred 	%p2; 
	setp.ne.u32 	%p1, %r643, 0; 
	bar.red.or.pred 	%p2, 0, %p1; 
	selp.u32 	%r644, 1, 0, %p2; 
	}
	setp.eq.s32 	%p34, %r644, 0;
	and.b32  	%r645, %r1, 992;
	and.b32  	%r646, %r1, 31;
	mul.lo.s32 	%r647, %r645, 17;
	or.b32  	%r648, %r647, %r646;
	cvt.u64.u32 	%rd7, %r648;
	mul.lo.s32 	%r649, %r3, 6528;
	cvt.s64.s32 	%rd60, %r649;
	add.s64 	%rd61, %rd7, %rd60;
	cvta.to.global.u64 	%rd62, %rd442;
	shl.b64 	%rd63, %rd61, 2;
	add.s64 	%rd8, %rd62, %rd63;
	cvt.u64.u32 	%rd9, %r1;
	@%p34 bra 	$L__BB6_175;
	setp.gt.u32 	%p35, %r1, 255;
	shl.b32 	%r650, %r1, 3;
	mov.u32 	%r651, _ZZN3cub18CUB_300001_SM_10006detail10radix_sort29DeviceRadixSortOnesweepKernelINS1_5radix10policy_hubIiiyE10Policy1000ELNS0_9SortOrderE0EiiyiiNS1_21identity_decomposer_tEEEvPT5_SB_PT3_PKSC_PT1_PKSG_PT2_PKSK_T4_iiT6_E1s;
	add.s32 	%r652, %r651, %r650;
	add.s32 	%r121, %r652, 26112;
	@%p35 bra 	$L__BB6_64;
	ld.param.u64 	%rd436, [_ZN3cub18CUB_300001_SM_10006detail10radix_sort29DeviceRadixSortOnesweepKernelINS1_5radix10policy_hubIiiyE10Policy1000ELNS0_9SortOrderE0EiiyiiNS1_21identity_decomposer_tEEEvPT5_SB_PT3_PKSC_PT1_PKSG_PT2_PKSK_T4_iiT6__param_3];
	cvta.to.global.u64 	%rd64, %rd436;
	shl.b64 	%rd65, %rd9, 3;
	add.s64 	%rd66, %rd64, %rd65;
	ld.global.u64 	%rd67, [%rd66];
	setp.gt.u32 	%p36, %r1, %r100;
	selp.b64 	%rd68, 6528, 0, %p36;
	sub.s64 	%rd455, %rd67, %rd68;
	st.shared.u64 	[%r121], %rd455;
	setp.lt.s32 	%p37, %r3, 1;
	mov.u32 	%r2178, %r2174;
	@%p37 bra 	$L__BB6_63;
	mov.b32 	%r2176, -1;
	mov.u32 	%r2175, %r3;
	mov.u32 	%r2178, %r2174;
$L__BB6_59:
	ld.param.u64 	%rd429, [_ZN3cub18CUB_300001_SM_10006detail10radix_sort29DeviceRadixSortOnesweepKernelINS1_5radix10policy_hubIiiyE10Policy1000ELNS0_9SortOrderE0EiiyiiNS1_21identity_decomposer_tEEEvPT5_SB_PT3_PKSC_PT1_PKSG_PT2_PKSK_T4_iiT6__param_0];
	add.s32 	%r125, %r2175, -1;
	shl.b32 	%r654, %r125, 8;
	add.s32 	%r655, %r654, %r1;
	cvta.to.global.u64 	%rd69, %rd429;
	mul.wide.s32 	%rd70, %r655, 4;
	add.s64 	%rd11, %rd69, %rd70;
$L__BB6_60:
	membar.cta;
	ld.volatile.global.u32 	%r126, [%rd11];
	setp.eq.s32 	%p38, %r126, 0;
	@%p38 bra 	$L__BB6_60;
	and.b32  	%r656, %r126, 1073741823;
	add.s32 	%r2178, %r656, %r2178;
	setp.gt.s32 	%p39, %r126, -1;
	vote.sync.ballot.b32 	%r2176, %p39, %r2176;
	setp.gt.u32 	%p41, %r2175, 1;
	and.pred  	%p42, %p39, %p41;
	mov.u32 	%r2175, %r125;
	@%p42 bra 	$L__BB6_59;
	ld.shared.u64 	%rd455, [%r121];
$L__BB6_63:
	or.b32  	%r657, %r2178, -2147483648;
	st.volatile.global.u32 	[%rd6], %r657;
	sub.s32 	%r658, %r2178, %r2174;
	cvt.s64.s32 	%rd71, %r658;
	add.s64 	%rd72, %rd455, %rd71;
	st.shared.u64 	[%r121], %rd72;
$L__BB6_64:
	ld.param.u32 	%r2080, [_ZN3cub18CUB_300001_SM_10006detail10radix_sort29DeviceRadixSortOnesweepKernelINS1_5radix10policy_hubIiiyE10Policy1000ELNS0_9SortOrderE0EiiyiiNS1_21identity_decomposer_tEEEvPT5_SB_PT3_PKSC_PT1_PKSG_PT2_PKSK_T4_iiT6__param_8];
	ld.param.u64 	%rd432, [_ZN3cub18CUB_300001_SM_10006detail10radix_sort29DeviceRadixSortOnesweepKernelINS1_5radix10policy_hubIiiyE10Policy1000ELNS0_9SortOrderE0EiiyiiNS1_21identity_decomposer_tEEEvPT5_SB_PT3_PKSC_PT1_PKSG_PT2_PKSK_T4_iiT6__param_2];
	setp.gt.u32 	%p43, %r1, 255;
	setp.lt.s32 	%p44, %r4, %r2080;
	setp.eq.s64 	%p45, %rd432, 0;
	or.pred  	%p46, %p45, %p44;
	or.pred  	%p47, %p43, %p46;
	@%p47 bra 	$L__BB6_66;
	ld.param.u64 	%rd433, [_ZN3cub18CUB_300001_SM_10006detail10radix_sort29DeviceRadixSortOnesweepKernelINS1_5radix10policy_hubIiiyE10Policy1000ELNS0_9SortOrderE0EiiyiiNS1_21identity_decomposer_tEEEvPT5_SB_PT3_PKSC_PT1_PKSG_PT2_PKSK_T4_iiT6__param_2];
	ld.shared.u64 	%rd73, [%r121];
	setp.gt.u32 	%p48, %r1, %r100;
	selp.b64 	%rd74, 6528, 0, %p48;
	cvt.s64.s32 	%rd75, %r2174;
	add.s64 	%rd76, %rd74, %rd75;
	add.s64 	%rd77, %rd76, %rd73;
	cvta.to.global.u64 	%rd78, %rd433;
	shl.b64 	%rd79, %rd9, 3;
	add.s64 	%rd80, %rd78, %rd79;
	st.global.u64 	[%rd80], %rd77;
$L__BB6_66:
	ld.param.u32 	%r2081, [_ZN3cub18CUB_300001_SM_10006detail10radix_sort29DeviceRadixSortOnesweepKernelINS1_5radix10policy_hubIiiyE10Policy1000ELNS0_9SortOrderE0EiiyiiNS1_21identity_decomposer_tEEEvPT5_SB_PT3_PKSC_PT1_PKSG_PT2_PKSK_T4_iiT6__param_8];
	setp.gt.s32 	%p49, %r4, %r2081;
	bar.sync 	0;
	shl.b32 	%r659, %r100, 3;
	add.s32 	%r661, %r651, %r659;
	ld.shared.u64 	%rd14, [%r661+26112];
	@%p49 bra 	$L__BB6_68;
	add.s64 	%rd81, %rd14, %rd7;
	shl.b64 	%rd82, %rd81, 2;
	add.s64 	%rd83, %rd1, %rd82;
	st.global.u32 	[%rd83], %r2165;
	st.global.u32 	[%rd83+128], %r2164;
	st.global.u32 	[%rd83+256], %r2163;
	st.global.u32 	[%rd83+384], %r2162;
	st.global.u32 	[%rd83+512], %r2161;
	st.global.u32 	[%rd83+640], %r2160;
	st.global.u32 	[%rd83+768], %r2159;
	st.global.u32 	[%rd83+896], %r2158;
	st.global.u32 	[%rd83+1024], %r2157;
	st.global.u32 	[%rd83+1152], %r2156;
	st.global.u32 	[%rd83+1280], %r2155;
	st.global.u32 	[%rd83+1408], %r2154;
	st.global.u32 	[%rd83+1536], %r2153;
	st.global.u32 	[%rd83+1664], %r2152;
	st.global.u32 	[%rd83+1792], %r2151;
	st.global.u32 	[%rd83+1920], %r2150;
	st.global.u32 	[%rd83+2048], %r2149;
	bra.uni 	$L__BB6_102;
$L__BB6_68:
	ld.param.u32 	%r2082, [_ZN3cub18CUB_300001_SM_10006detail10radix_sort29DeviceRadixSortOnesweepKernelINS1_5radix10policy_hubIiiyE10Policy1000ELNS0_9SortOrderE0EiiyiiNS1_21identity_decomposer_tEEEvPT5_SB_PT3_PKSC_PT1_PKSG_PT2_PKSK_T4_iiT6__param_8];
	cvt.u32.u64 	%r662, %rd7;
	mad.lo.s32 	%r130, %r3, -6528, %r2082;
	setp.ge.s32 	%p50, %r662, %r130;
	add.s64 	%rd84, %rd14, %rd7;
	shl.b64 	%rd85, %rd84, 2;
	add.s64 	%rd15, %rd1, %rd85;
	@%p50 bra 	$L__BB6_70;
	st.global.u32 	[%rd15], %r2165;
$L__BB6_70:
	add.s32 	%r664, %r662, 32;
	setp.ge.s32 	%p51, %r664, %r130;
	@%p51 bra 	$L__BB6_72;
	st.global.u32 	[%rd15+128], %r2164;
$L__BB6_72:
	add.s32 	%r666, %r662, 64;
	setp.ge.s32 	%p52, %r666, %r130;
	@%p52 bra 	$L__BB6_74;
	st.global.u32 	[%rd15+256], %r2163;
$L__BB6_74:
	add.s32 	%r668, %r662, 96;
	setp.ge.s32 	%p53, %r668, %r130;
	@%p53 bra 	$L__BB6_76;
	st.global.u32 	[%rd15+384], %r2162;
$L__BB6_76:
	add.s32 	%r670, %r662, 128;
	setp.ge.s32 	%p54, %r670, %r130;
	@%p54 bra 	$L__BB6_78;
	st.global.u32 	[%rd15+512], %r2161;
$L__BB6_78:
	add.s32 	%r672, %r662, 160;
	setp.ge.s32 	%p55, %r672, %r130;
	@%p55 bra 	$L__BB6_80;
	st.global.u32 	[%rd15+640], %r2160;
$L__BB6_80:
	add.s32 	%r674, %r662, 192;
	setp.ge.s32 	%p56, %r674, %r130;
	@%p56 bra 	$L__BB6_82;
	st.global.u32 	[%rd15+768], %r2159;
$L__BB6_82:
	add.s32 	%r676, %r662, 224;
	setp.ge.s32 	%p57, %r676, %r130;
	@%p57 bra 	$L__BB6_84;
	st.global.u32 	[%rd15+896], %r2158;
$L__BB6_84:
	add.s32 	%r678, %r662, 256;
	setp.ge.s32 	%p58, %r678, %r130;
	@%p58 bra 	$L__BB6_86;
	st.global.u32 	[%rd15+1024], %r2157;
$L__BB6_86:
	add.s32 	%r680, %r662, 288;
	setp.ge.s32 	%p59, %r680, %r130;
	@%p59 bra 	$L__BB6_88;
	st.global.u32 	[%rd15+1152], %r2156;
$L__BB6_88:
	add.s32 	%r682, %r662, 320;
	setp.ge.s32 	%p60, %r682, %r130;
	@%p60 bra 	$L__BB6_90;
	st.global.u32 	[%rd15+1280], %r2155;
$L__BB6_90:
	add.s32 	%r684, %r662, 352;
	setp.ge.s32 	%p61, %r684, %r130;
	@%p61 bra 	$L__BB6_92;
	st.global.u32 	[%rd15+1408], %r2154;
$L__BB6_92:
	add.s32 	%r686, %r662, 384;
	setp.ge.s32 	%p62, %r686, %r130;
	@%p62 bra 	$L__BB6_94;
	st.global.u32 	[%rd15+1536], %r2153;
$L__BB6_94:
	add.s32 	%r688, %r662, 416;
	setp.ge.s32 	%p63, %r688, %r130;
	@%p63 bra 	$L__BB6_96;
	st.global.u32 	[%rd15+1664], %r2152;
$L__BB6_96:
	add.s32 	%r690, %r662, 448;
	setp.ge.s32 	%p64, %r690, %r130;
	@%p64 bra 	$L__BB6_98;
	st.global.u32 	[%rd15+1792], %r2151;
$L__BB6_98:
	add.s32 	%r692, %r662, 480;
	setp.ge.s32 	%p65, %r692, %r130;
	@%p65 bra 	$L__BB6_100;
	st.global.u32 	[%rd15+1920], %r2150;
$L__BB6_100:
	add.s32 	%r694, %r662, 512;
	setp.ge.s32 	%p66, %r694, %r130;
	@%p66 bra 	$L__BB6_102;
	st.global.u32 	[%rd15+2048], %r2149;
$L__BB6_102:
	ld.param.u32 	%r2083, [_ZN3cub18CUB_300001_SM_10006detail10radix_sort29DeviceRadixSortOnesweepKernelINS1_5radix10policy_hubIiiyE10Policy1000ELNS0_9SortOrderE0EiiyiiNS1_21identity_decomposer_tEEEvPT5_SB_PT3_PKSC_PT1_PKSG_PT2_PKSK_T4_iiT6__param_8];
	setp.gt.s32 	%p67, %r4, %r2083;
	@%p67 bra 	$L__BB6_104;
	ld.global.u32 	%r2211, [%rd8];
	ld.global.u32 	%r2210, [%rd8+128];
	ld.global.u32 	%r2209, [%rd8+256];
	ld.global.u32 	%r2208, [%rd8+384];
	ld.global.u32 	%r2207, [%rd8+512];
	ld.global.u32 	%r2206, [%rd8+640];
	ld.global.u32 	%r2205, [%rd8+768];
	ld.global.u32 	%r2204, [%rd8+896];
	ld.global.u32 	%r2203, [%rd8+1024];
	ld.global.u32 	%r2202, [%rd8+1152];
	ld.global.u32 	%r2201, [%rd8+1280];
	ld.global.u32 	%r2200, [%rd8+1408];
	ld.global.u32 	%r2199, [%rd8+1536];
	ld.global.u32 	%r2198, [%rd8+1664];
	ld.global.u32 	%r2197, [%rd8+1792];
	ld.global.u32 	%r2196, [%rd8+1920];
	ld.global.u32 	%r2195, [%rd8+2048];
	bra.uni 	$L__BB6_138;
$L__BB6_104:
	ld.param.u32 	%r2084, [_ZN3cub18CUB_300001_SM_10006detail10radix_sort29DeviceRadixSortOnesweepKernelINS1_5radix10policy_hubIiiyE10Policy1000ELNS0_9SortOrderE0EiiyiiNS1_21identity_decomposer_tEEEvPT5_SB_PT3_PKSC_PT1_PKSG_PT2_PKSK_T4_iiT6__param_8];
	cvt.u32.u64 	%r696, %rd7;
	sub.s32 	%r148, %r2084, %r649;
	setp.ge.s32 	%p68, %r696, %r148;
	@%p68 bra 	$L__BB6_106;
	ld.global.u32 	%r2211, [%rd8];
$L__BB6_106:
	add.s32 	%r700, %r696, 32;
	setp.ge.s32 	%p69, %r700, %r148;
	@%p69 bra 	$L__BB6_108;
	ld.global.u32 	%r2210, [%rd8+128];
$L__BB6_108:
	add.s32 	%r703, %r696, 64;
	setp.ge.s32 	%p70, %r703, %r148;
	@%p70 bra 	$L__BB6_110;
	ld.global.u32 	%r2209, [%rd8+256];
$L__BB6_110:
	add.s32 	%r706, %r696, 96;
	setp.ge.s32 	%p71, %r706, %r148;
	@%p71 bra 	$L__BB6_112;
	ld.global.u32 	%r2208, [%rd8+384];
$L__BB6_112:
	add.s32 	%r709, %r696, 128;
	setp.ge.s32 	%p72, %r709, %r148;
	@%p72 bra 	$L__BB6_114;
	ld.global.u32 	%r2207, [%rd8+512];
$L__BB6_114:
	add.s32 	%r712, %r696, 160;
	setp.ge.s32 	%p73, %r712, %r148;
	@%p73 bra 	$L__BB6_116;
	ld.global.u32 	%r2206, [%rd8+640];
$L__BB6_116:
	add.s32 	%r715, %r696, 192;
	setp.ge.s32 	%p74, %r715, %r148;
	@%p74 bra 	$L__BB6_118;
	ld.global.u32 	%r2205, [%rd8+768];
$L__BB6_118:
	add.s32 	%r718, %r696, 224;
	setp.ge.s32 	%p75, %r718, %r148;
	@%p75 bra 	$L__BB6_120;
	ld.global.u32 	%r2204, [%rd8+896];
$L__BB6_120:
	add.s32 	%r721, %r696, 256;
	setp.ge.s32 	%p76, %r721, %r148;
	@%p76 bra 	$L__BB6_122;
	ld.global.u32 	%r2203, [%rd8+1024];
$L__BB6_122:
	add.s32 	%r724, %r696, 288;
	setp.ge.s32 	%p77, %r724, %r148;
	@%p77 bra 	$L__BB6_124;
	ld.global.u32 	%r2202, [%rd8+1152];
$L__BB6_124:
	add.s32 	%r727, %r696, 320;
	setp.ge.s32 	%p78, %r727, %r148;
	@%p78 bra 	$L__BB6_126;
	ld.global.u32 	%r2201, [%rd8+1280];
$L__BB6_126:
	add.s32 	%r730, %r696, 352;
	setp.ge.s32 	%p79, %r730, %r148;
	@%p79 bra 	$L__BB6_128;
	ld.global.u32 	%r2200, [%rd8+1408];
$L__BB6_128:
	add.s32 	%r733, %r696, 384;
	setp.ge.s32 	%p80, %r733, %r148;
	@%p80 bra 	$L__BB6_130;
	ld.global.u32 	%r2199, [%rd8+1536];
$L__BB6_130:
	add.s32 	%r736, %r696, 416;
	setp.ge.s32 	%p81, %r736, %r148;
	@%p81 bra 	$L__BB6_132;
	ld.global.u32 	%r2198, [%rd8+1664];
$L__BB6_132:
	add.s32 	%r739, %r696, 448;
	setp.ge.s32 	%p82, %r739, %r148;
	@%p82 bra 	$L__BB6_134;
	ld.global.u32 	%r2197, [%rd8+1792];
$L__BB6_134:
	add.s32 	%r742, %r696, 480;
	setp.ge.s32 	%p83, %r742, %r148;
	@%p83 bra 	$L__BB6_136;
	ld.global.u32 	%r2196, [%rd8+1920];
$L__BB6_136:
	add.s32 	%r745, %r696, 512;
	setp.ge.s32 	%p84, %r745, %r148;
	@%p84 bra 	$L__BB6_138;
	ld.global.u32 	%r2195, [%rd8+2048];
$L__BB6_138:
	ld.param.u32 	%r2085, [_ZN3cub18CUB_300001_SM_10006detail10radix_sort29DeviceRadixSortOnesweepKernelINS1_5radix10policy_hubIiiyE10Policy1000ELNS0_9SortOrderE0EiiyiiNS1_21identity_decomposer_tEEEvPT5_SB_PT3_PKSC_PT1_PKSG_PT2_PKSK_T4_iiT6__param_8];
	mad.lo.s32 	%r746, %r3, 6528, 6528;
	setp.gt.s32 	%p85, %r746, %r2085;
	@%p85 bra 	$L__BB6_140;
	ld.param.u64 	%rd439, [_ZN3cub18CUB_300001_SM_10006detail10radix_sort29DeviceRadixSortOnesweepKernelINS1_5radix10policy_hubIiiyE10Policy1000ELNS0_9SortOrderE0EiiyiiNS1_21identity_decomposer_tEEEvPT5_SB_PT3_PKSC_PT1_PKSG_PT2_PKSK_T4_iiT6__param_6];
	add.s64 	%rd86, %rd14, %rd7;
	cvta.to.global.u64 	%rd87, %rd439;
	shl.b64 	%rd88, %rd86, 2;
	add.s64 	%rd89, %rd87, %rd88;
	st.global.u32 	[%rd89], %r2211;
	st.global.u32 	[%rd89+128], %r2210;
	st.global.u32 	[%rd89+256], %r2209;
	st.global.u32 	[%rd89+384], %r2208;
	st.global.u32 	[%rd89+512], %r2207;
	st.global.u32 	[%rd89+640], %r2206;
	st.global.u32 	[%rd89+768], %r2205;
	st.global.u32 	[%rd89+896], %r2204;
	st.global.u32 	[%rd89+1024], %r2203;
	st.global.u32 	[%rd89+1152], %r2202;
	st.global.u32 	[%rd89+1280], %r2201;
	st.global.u32 	[%rd89+1408], %r2200;
	st.global.u32 	[%rd89+1536], %r2199;
	st.global.u32 	[%rd89+1664], %r2198;
	st.global.u32 	[%rd89+1792], %r2197;
	st.global.u32 	[%rd89+1920], %r2196;
	st.global.u32 	[%rd89+2048], %r2195;
	bra.uni 	$L__BB6_174;
$L__BB6_140:
	ld.param.u32 	%r2086, [_ZN3cub18CUB_300001_SM_10006detail10radix_sort29DeviceRadixSortOnesweepKernelINS1_5radix10policy_hubIiiyE10Policy1000ELNS0_9SortOrderE0EiiyiiNS1_21identity_decomposer_tEEEvPT5_SB_PT3_PKSC_PT1_PKSG_PT2_PKSK_T4_iiT6__param_8];
	ld.param.u64 	%rd440, [_ZN3cub18CUB_300001_SM_10006detail10radix_sort29DeviceRadixSortOnesweepKernelINS1_5radix10policy_hubIiiyE10Policy1000ELNS0_9SortOrderE0EiiyiiNS1_21identity_decomposer_tEEEvPT5_SB_PT3_PKSC_PT1_PKSG_PT2_PKSK_T4_iiT6__param_6];
	cvt.u32.u64 	%r747, %rd7;
	mad.lo.s32 	%r199, %r3, -6528, %r2086;
	setp.ge.s32 	%p86, %r747, %r199;
	add.s64 	%rd90, %rd14, %rd7;
	cvta.to.global.u64 	%rd91, %rd440;
	shl.b64 	%rd92, %rd90, 2;
	add.s64 	%rd16, %rd91, %rd92;
	@%p86 bra 	$L__BB6_142;
	st.global.u32 	[%rd16], %r2211;
$L__BB6_142:
	add.s32 	%r749, %r747, 32;
	setp.ge.s32 	%p87, %r749, %r199;
	@%p87 bra 	$L__BB6_144;
	st.global.u32 	[%rd16+128], %r2210;
$L__BB6_144:
	add.s32 	%r751, %r747, 64;
	setp.ge.s32 	%p88, %r751, %r199;
	@%p88 bra 	$L__BB6_146;
	st.global.u32 	[%rd16+256], %r2209;
$L__BB6_146:
	add.s32 	%r753, %r747, 96;
	setp.ge.s32 	%p89, %r753, %r199;
	@%p89 bra 	$L__BB6_148;
	st.global.u32 	[%rd16+384], %r2208;
$L__BB6_148:
	add.s32 	%r755, %r747, 128;
	setp.ge.s32 	%p90, %r755, %r199;
	@%p90 bra 	$L__BB6_150;
	st.global.u32 	[%rd16+512], %r2207;
$L__BB6_150:
	add.s32 	%r757, %r747, 160;
	setp.ge.s32 	%p91, %r757, %r199;
	@%p91 bra 	$L__BB6_152;
	st.global.u32 	[%rd16+640], %r2206;
$L__BB6_152:
	add.s32 	%r759, %r747, 192;
	setp.ge.s32 	%p92, %r759, %r199;
	@%p92 bra 	$L__BB6_154;
	st.global.u32 	[%rd16+768], %r2205;
$L__BB6_154:
	add.s32 	%r761, %r747, 224;
	setp.ge.s32 	%p93, %r761, %r199;
	@%p93 bra 	$L__BB6_156;
	st.global.u32 	[%rd16+896], %r2204;
$L__BB6_156:
	add.s32 	%r763, %r747, 256;
	setp.ge.s32 	%p94, %r763, %r199;
	@%p94 bra 	$L__BB6_158;
	st.global.u32 	[%rd16+1024], %r2203;
$L__BB6_158:
	add.s32 	%r765, %r747, 288;
	setp.ge.s32 	%p95, %r765, %r199;
	@%p95 bra 	$L__BB6_160;
	st.global.u32 	[%rd16+1152], %r2202;
$L__BB6_160:
	add.s32 	%r767, %r747, 320;
	setp.ge.s32 	%p96, %r767, %r199;
	@%p96 bra 	$L__BB6_162;
	st.global.u32 	[%rd16+1280], %r2201;
$L__BB6_162:
	add.s32 	%r769, %r747, 352;
	setp.ge.s32 	%p97, %r769, %r199;
	@%p97 bra 	$L__BB6_164;
	st.global.u32 	[%rd16+1408], %r2200;
$L__BB6_164:
	add.s32 	%r771, %r747, 384;
	setp.ge.s32 	%p98, %r771, %r199;
	@%p98 bra 	$L__BB6_166;
	st.global.u32 	[%rd16+1536], %r2199;
$L__BB6_166:
	add.s32 	%r773, %r747, 416;
	setp.ge.s32 	%p99, %r773, %r199;
	@%p99 bra 	$L__BB6_168;
	st.global.u32 	[%rd16+1664], %r2198;
$L__BB6_168:
	add.s32 	%r775, %r747, 448;
	setp.ge.s32 	%p100, %r775, %r199;
	@%p100 bra 	$L__BB6_170;
	st.global.u32 	[%rd16+1792], %r2197;
$L__BB6_170:
	add.s32 	%r777, %r747, 480;
	setp.ge.s32 	%p101, %r777, %r199;
	@%p101 bra 	$L__BB6_172;
	st.global.u32 	[%rd16+1920], %r2196;
$L__BB6_172:
	add.s32 	%r779, %r747, 512;
	setp.ge.s32 	%p102, %r779, %r199;
	@%p102 bra 	$L__BB6_174;
	st.global.u32 	[%rd16+2048], %r2195;
$L__BB6_174:
	// begin inline asm
	exit;
	// end inline asm
	mov.u32 	%r2212, %r2149;
	mov.u32 	%r2213, %r2150;
	mov.u32 	%r2214, %r2151;
	mov.u32 	%r2215, %r2152;
	mov.u32 	%r2216, %r2153;
	mov.u32 	%r2217, %r2154;
	mov.u32 	%r2218, %r2155;
	mov.u32 	%r2219, %r2156;
	mov.u32 	%r2220, %r2157;
	mov.u32 	%r2221, %r2158;
	mov.u32 	%r2222, %r2159;
	mov.u32 	%r2223, %r2160;
	mov.u32 	%r2224, %r2161;
	mov.u32 	%r2225, %r2162;
	mov.u32 	%r2226, %r2163;
	mov.u32 	%r2227, %r2164;
	mov.u32 	%r2228, %r2165;
$L__BB6_175:
	mul.hi.u32 	%r780, %r1, 357913942;
	add.s32 	%r781, %r780, %r1;
	shl.b32 	%r782, %r781, 2;
	mov.u32 	%r783, _ZZN3cub18CUB_300001_SM_10006detail10radix_sort29DeviceRadixSortOnesweepKernelINS1_5radix10policy_hubIiiyE10Policy1000ELNS0_9SortOrderE0EiiyiiNS1_21identity_decomposer_tEEEvPT5_SB_PT3_PKSC_PT1_PKSG_PT2_PKSK_T4_iiT6_E1s;
	add.s32 	%r784, %r783, %r782;
	add.s32 	%r217, %r784, 13328;
	st.shared.u32 	[%r784+13328], %r2174;
	bar.sync 	0;
	setp.gt.u32 	%p103, %r1, 31;
	@%p103 bra 	$L__BB6_177;
	mad.lo.s32 	%r816, %r1, 52, %r783;
	ld.shared.u32 	%r817, [%r816+13328];
	ld.shared.u32 	%r818, [%r816+13332];
	ld.shared.u32 	%r819, [%r816+13336];
	ld.shared.u32 	%r820, [%r816+13340];
	ld.shared.u32 	%r821, [%r816+13344];
	ld.shared.u32 	%r822, [%r816+13348];
	ld.shared.u32 	%r823, [%r816+13352];
	ld.shared.u32 	%r824, [%r816+13356];
	ld.shared.u32 	%r825, [%r816+13360];
	ld.shared.u32 	%r826, [%r816+13364];
	ld.shared.u32 	%r827, [%r816+13368];
	ld.shared.u32 	%r828, [%r816+13372];
	add.s32 	%r829, %r818, %r817;
	add.s32 	%r830, %r829, %r819;
	add.s32 	%r831, %r830, %r820;
	add.s32 	%r832, %r831, %r821;
	add.s32 	%r833, %r832, %r822;
	add.s32 	%r834, %r833, %r823;
	add.s32 	%r835, %r834, %r824;
	add.s32 	%r836, %r835, %r825;
	add.s32 	%r837, %r836, %r826;
	add.s32 	%r838, %r837, %r827;
	add.s32 	%r789, %r838, %r828;
	mov.b32 	%r787, 1;
	mov.b32 	%r812, 0;
	mov.b32 	%r814, -1;
	// begin inline asm
	{  .reg .s32 r0;  .reg .pred p;  shfl.sync.up.b32 r0|p, %r789, %r787, %r812, %r814;  @p add.s32 r0, r0, %r789;  mov.s32 %r785, r0;}
	// end inline asm
	mov.b32 	%r793, 2;
	// begin inline asm
	{  .reg .s32 r0;  .reg .pred p;  shfl.sync.up.b32 r0|p, %r785, %r793, %r812, %r814;  @p add.s32 r0, r0, %r785;  mov.s32 %r791, r0;}
	// end inline asm
	mov.b32 	%r799, 4;
	// begin inline asm
	{  .reg .s32 r0;  .reg .pred p;  shfl.sync.up.b32 r0|p, %r791, %r799, %r812, %r814;  @p add.s32 r0, r0, %r791;  mov.s32 %r797, r0;}
	// end inline asm
	mov.b32 	%r805, 8;
	// begin inline asm
	{  .reg .s32 r0;  .reg .pred p;  shfl.sync.up.b32 r0|p, %r797, %r805, %r812, %r814;  @p add.s32 r0, r0, %r797;  mov.s32 %r803, r0;}
	// end inline asm
	mov.b32 	%r811, 16;
	// begin inline asm
	{  .reg .s32 r0;  .reg .pred p;  shfl.sync.up.b32 r0|p, %r803, %r811, %r812, %r814;  @p add.s32 r0, r0, %r803;  mov.s32 %r809, r0;}
	// end inline asm
	sub.s32 	%r839, %r809, %r789;
	add.s32 	%r840, %r817, %r839;
	add.s32 	%r841, %r818, %r840;
	add.s32 	%r842, %r819, %r841;
	add.s32 	%r843, %r820, %r842;
	add.s32 	%r844, %r821, %r843;
	add.s32 	%r845, %r822, %r844;
	add.s32 	%r846, %r823, %r845;
	add.s32 	%r847, %r824, %r846;
	add.s32 	%r848, %r825, %r847;
	add.s32 	%r849, %r826, %r848;
	add.s32 	%r850, %r827, %r849;
	st.shared.u32 	[%r816+13328], %r839;
	st.shared.u32 	[%r816+13332], %r840;
	st.shared.u32 	[%r816+13336], %r841;
	st.shared.u32 	[%r816+13340], %r842;
	st.shared.u32 	[%r816+13344], %r843;
	st.shared.u32 	[%r816+13348], %r844;
	st.shared.u32 	[%r816+13352], %r845;
	st.shared.u32 	[%r816+13356], %r846;
	st.shared.u32 	[%r816+13360], %r847;
	st.shared.u32 	[%r816+13364], %r848;
	st.shared.u32 	[%r816+13368], %r849;
	st.shared.u32 	[%r816+13372], %r850;
$L__BB6_177:
	setp.gt.u32 	%p104, %r1, 255;
	bar.sync 	0;
	ld.shared.u32 	%r218, [%r217];
	@%p104 bra 	$L__BB6_179;
	shl.b32 	%r851, %r1, 2;
	add.s32 	%r853, %r783, %r851;
	ld.shared.u32 	%r854, [%r853];
	add.s32 	%r855, %r854, %r218;
	st.shared.u32 	[%r853], %r855;
	ld.shared.u32 	%r856, [%r853+1024];
	add.s32 	%r857, %r856, %r218;
	st.shared.u32 	[%r853+1024], %r857;
	ld.shared.u32 	%r858, [%r853+2048];
	add.s32 	%r859, %r858, %r218;
	st.shared.u32 	[%r853+2048], %r859;
	ld.shared.u32 	%r860, [%r853+3072];
	add.s32 	%r861, %r860, %r218;
	st.shared.u32 	[%r853+3072], %r861;
	ld.shared.u32 	%r862, [%r853+4096];
	add.s32 	%r863, %r862, %r218;
	st.shared.u32 	[%r853+4096], %r863;
	ld.shared.u32 	%r864, [%r853+5120];
	add.s32 	%r865, %r864, %r218;
	st.shared.u32 	[%r853+5120], %r865;
	ld.shared.u32 	%r866, [%r853+6144];
	add.s32 	%r867, %r866, %r218;
	st.shared.u32 	[%r853+6144], %r867;
	ld.shared.u32 	%r868, [%r853+7168];
	add.s32 	%r869, %r868, %r218;
	st.shared.u32 	[%r853+7168], %r869;
	ld.shared.u32 	%r870, [%r853+8192];
	add.s32 	%r871, %r870, %r218;
	st.shared.u32 	[%r853+8192], %r871;
	ld.shared.u32 	%r872, [%r853+9216];
	add.s32 	%r873, %r872, %r218;
	st.shared.u32 	[%r853+9216], %r873;
	ld.shared.u32 	%r874, [%r853+10240];
	add.s32 	%r875, %r874, %r218;
	st.shared.u32 	[%r853+10240], %r875;
	ld.shared.u32 	%r876, [%r853+11264];
	add.s32 	%r877, %r876, %r218;
	st.shared.u32 	[%r853+11264], %r877;
$L__BB6_179:
	ld.param.u32 	%r2132, [_ZN3cub18CUB_300001_SM_10006detail10radix_sort29DeviceRadixSortOnesweepKernelINS1_5radix10policy_hubIiiyE10Policy1000ELNS0_9SortOrderE0EiiyiiNS1_21identity_decomposer_tEEEvPT5_SB_PT3_PKSC_PT1_PKSG_PT2_PKSK_T4_iiT6__param_10];
	ld.param.u32 	%r2095, [_ZN3cub18CUB_300001_SM_10006detail10radix_sort29DeviceRadixSortOnesweepKernelINS1_5radix10policy_hubIiiyE10Policy1000ELNS0_9SortOrderE0EiiyiiNS1_21identity_decomposer_tEEEvPT5_SB_PT3_PKSC_PT1_PKSG_PT2_PKSK_T4_iiT6__param_9];
	shl.b32 	%r904, %r1, 5;
	and.b32  	%r905, %r904, 31744;
	add.s32 	%r219, %r783, %r905;
	bar.sync 	0;
	// begin inline asm
	mov.u32 %r878, %lanemask_le;
	// end inline asm
	shr.u32 	%r907, %r2228, %r2095;
	mov.b32 	%r908, -1;
	shl.b32 	%r909, %r908, %r2132;
	not.b32 	%r221, %r909;
	and.b32  	%r901, %r907, %r221;
	mov.b32 	%r881, 1;
	// begin inline asm
	{
    .reg .pred p;
    and.b32 %r879, %r901, %r881;    setp.ne.u32 p, %r879, 0;
    vote.ballot.sync.b32 %r879, p, 0xffffffff;
    @!p not.b32 %r879, %r879;
}

	// end inline asm
	mov.b32 	%r884, 2;
	// begin inline asm
	{
    .reg .pred p;
    and.b32 %r882, %r901, %r884;    setp.ne.u32 p, %r882, 0;
    vote.ballot.sync.b32 %r882, p, 0xffffffff;
    @!p not.b32 %r882, %r882;
}

	// end inline asm
	and.b32  	%r910, %r882, %r879;
	mov.b32 	%r887, 4;
	// begin inline asm
	{
    .reg .pred p;
    and.b32 %r885, %r901, %r887;    setp.ne.u32 p, %r885, 0;
    vote.ballot.sync.b32 %r885, p, 0xffffffff;
    @!p not.b32 %r885, %r885;
}

	// end inline asm
	and.b32  	%r911, %r885, %r910;
	mov.b32 	%r890, 8;
	// begin inline asm
	{
    .reg .pred p;
    and.b32 %r888, %r901, %r890;    setp.ne.u32 p, %r888, 0;
    vote.ballot.sync.b32 %r888, p, 0xffffffff;
    @!p not.b32 %r888, %r888;
}

	// end inline asm
	and.b32  	%r912, %r888, %r911;
	mov.b32 	%r893, 16;
	// begin inline asm
	{
    .reg .pred p;
    and.b32 %r891, %r901, %r893;    setp.ne.u32 p, %r891, 0;
    vote.ballot.sync.b32 %r891, p, 0xffffffff;
    @!p not.b32 %r891, %r891;
}

	// end inline asm
	and.b32  	%r913, %r891, %r912;
	mov.b32 	%r896, 32;
	// begin inline asm
	{
    .reg .pred p;
    and.b32 %r894, %r901, %r896;    setp.ne.u32 p, %r894, 0;
    vote.ballot.sync.b32 %r894, p, 0xffffffff;
    @!p not.b32 %r894, %r894;
}

	// end inline asm
	and.b32  	%r914, %r894, %r913;
	mov.b32 	%r899, 64;
	// begin inline asm
	{
    .reg .pred p;
    and.b32 %r897, %r901, %r899;    setp.ne.u32 p, %r897, 0;
    vote.ballot.sync.b32 %r897, p, 0xffffffff;
    @!p not.b32 %r897, %r897;
}

	// end inline asm
	and.b32  	%r915, %r897, %r914;
	mov.b32 	%r902, 128;
	// begin inline asm
	{
    .reg .pred p;
    and.b32 %r900, %r901, %r902;    setp.ne.u32 p, %r900, 0;
    vote.ballot.sync.b32 %r900, p, 0xffffffff;
    @!p not.b32 %r900, %r900;
}

	// end inline asm
	and.b32  	%r916, %r900, %r915;
	clz.b32 	%r917, %r916;
	sub.s32 	%r223, 31, %r917;
	and.b32  	%r918, %r878, %r916;
	popc.b32 	%r224, %r918;
	setp.ne.s32 	%p105, %r443, %r223;
	mov.b32 	%r2229, 0;
	@%p105 bra 	$L__BB6_181;
	shl.b32 	%r919, %r901, 2;
	add.s32 	%r920, %r219, %r919;
	atom.shared.add.u32 	%r2229, [%r920], %r224;
$L__BB6_181:
	ld.param.u32 	%r2096, [_ZN3cub18CUB_300001_SM_10006detail10radix_sort29DeviceRadixSortOnesweepKernelINS1_5radix10policy_hubIiiyE10Policy1000ELNS0_9SortOrderE0EiiyiiNS1_21identity_decomposer_tEEEvPT5_SB_PT3_PKSC_PT1_PKSG_PT2_PKSK_T4_iiT6__param_9];
	shfl.sync.idx.b32	%r946|%p106, %r2229, %r223, 31, -1;
	add.s32 	%r227, %r224, %r946;
	shr.u32 	%r947, %r2227, %r2096;
	and.b32  	%r943, %r947, %r221;
	mov.b32 	%r923, 1;
	// begin inline asm
	{
    .reg .pred p;
    and.b32 %r921, %r943, %r923;    setp.ne.u32 p, %r921, 0;
    vote.ballot.sync.b32 %r921, p, 0xffffffff;
    @!p not.b32 %r921, %r921;
}

	// end inline asm
	mov.b32 	%r926, 2;
	// begin inline asm
	{
    .reg .pred p;
    and.b32 %r924, %r943, %r926;    setp.ne.u32 p, %r924, 0;
    vote.ballot.sync.b32 %r924, p, 0xffffffff;
    @!p not.b32 %r924, %r924;
}

	// end inline asm
	and.b32  	%r948, %r924, %r921;
	mov.b32 	%r929, 4;
	// begin inline asm
	{
    .reg .pred p;
    and.b32 %r927, %r943, %r929;    setp.ne.u32 p, %r927, 0;
    vote.ballot.sync.b32 %r927, p, 0xffffffff;
    @!p not.b32 %r927, %r927;
}

	// end inline asm
	and.b32  	%r949, %r927, %r948;
	mov.b32 	%r932, 8;
	// begin inline asm
	{
    .reg .pred p;
    and.b32 %r930, %r943, %r932;    setp.ne.u32 p, %r930, 0;
    vote.ballot.sync.b32 %r930, p, 0xffffffff;
    @!p not.b32 %r930, %r930;
}

	// end inline asm
	and.b32  	%r950, %r930, %r949;
	mov.b32 	%r935, 16;
	// begin inline asm
	{
    .reg .pred p;
    and.b32 %r933, %r943, %r935;    setp.ne.u32 p, %r933, 0;
    vote.ballot.sync.b32 %r933, p, 0xffffffff;
    @!p not.b32 %r933, %r933;
}

	// end inline asm
	and.b32  	%r951, %r933, %r950;
	mov.b32 	%r938, 32;
	// begin inline asm
	{
    .reg .pred p;
    and.b32 %r936, %r943, %r938;    setp.ne.u32 p, %r936, 0;
    vote.ballot.sync.b32 %r936, p, 0xffffffff;
    @!p not.b32 %r936, %r936;
}

	// end inline asm
	and.b32  	%r952, %r936, %r951;
	mov.b32 	%r941, 64;
	// begin inline asm
	{
    .reg .pred p;
    and.b32 %r939, %r943, %r941;    setp.ne.u32 p, %r939, 0;
    vote.ballot.sync.b32 %r939, p, 0xffffffff;
    @!p not.b32 %r939, %r939;
}

	// end inline asm
	and.b32  	%r953, %r939, %r952;
	mov.b32 	%r944, 128;
	// begin inline asm
	{
    .reg .pred p;
    and.b32 %r942, %r943, %r944;    setp.ne.u32 p, %r942, 0;
    vote.ballot.sync.b32 %r942, p, 0xffffffff;
    @!p not.b32 %r942, %r942;
}

	// end inline asm
	and.b32  	%r954, %r942, %r953;
	clz.b32 	%r955, %r954;
	sub.s32 	%r229, 31, %r955;
	and.b32  	%r956, %r878, %r954;
	popc.b32 	%r230, %r956;
	setp.ne.s32 	%p107, %r443, %r229;
	mov.b32 	%r2230, 0;
	@%p107 bra 	$L__BB6_183;
	shl.b32 	%r957, %r943, 2;
	add.s32 	%r958, %r219, %r957;
	atom.shared.add.u32 	%r2230, [%r958], %r230;
$L__BB6_183:
	ld.param.u32 	%r2097, [_ZN3cub18CUB_300001_SM_10006detail10radix_sort29DeviceRadixSortOnesweepKernelINS1_5radix10policy_hubIiiyE10Policy1000ELNS0_9SortOrderE0EiiyiiNS1_21identity_decomposer_tEEEvPT5_SB_PT3_PKSC_PT1_PKSG_PT2_PKSK_T4_iiT6__param_9];
	shfl.sync.idx.b32	%r984|%p108, %r2230, %r229, 31, -1;
	add.s32 	%r233, %r230, %r984;
	shr.u32 	%r985, %r2226, %r2097;
	and.b32  	%r981, %r985, %r221;
	mov.b32 	%r961, 1;
	// begin inline asm
	{
    .reg .pred p;
    and.b32 %r959, %r981, %r961;    setp.ne.u32 p, %r959, 0;
    vote.ballot.sync.b32 %r959, p, 0xffffffff;
    @!p not.b32 %r959, %r959;
}

	// end inline asm
	mov.b32 	%r964, 2;
	// begin inline asm
	{
    .reg .pred p;
    and.b32 %r962, %r981, %r964;    setp.ne.u32 p, %r962, 0;
    vote.ballot.sync.b32 %r962, p, 0xffffffff;
    @!p not.b32 %r962, %r962;
}

	// end inline asm
	and.b32  	%r986, %r962, %r959;
	mov.b32 	%r967, 4;
	// begin inline asm
	{
    .reg .pred p;
    and.b32 %r965, %r981, %r967;    setp.ne.u32 p, %r965, 0;
    vote.ballot.sync.b32 %r965, p, 0xffffffff;
    @!p not.b32 %r965, %r965;
}

	// end inline asm
	and.b32  	%r987, %r965, %r986;
	mov.b32 	%r970, 8;
	// begin inline asm
	{
    .reg .pred p;
    and.b32 %r968, %r981, %r970;    setp.ne.u32 p, %r968, 0;
    vote.ballot.sync.b32 %r968, p, 0xffffffff;
    @!p not.b32 %r968, %r968;
}

	// end inline asm
	and.b32  	%r988, %r968, %r987;
	mov.b32 	%r973, 16;
	// begin inline asm
	{
    .reg .pred p;
    and.b32 %r971, %r981, %r973;    setp.ne.u32 p, %r971, 0;
    vote.ballot.sync.b32 %r971, p, 0xffffffff;
    @!p not.b32 %r971, %r971;
}

	// end inline asm
	and.b32  	%r989, %r971, %r988;
	mov.b32 	%r976, 32;
	// begin inline asm
	{
    .reg .pred p;
    and.b32 %r974, %r981, %r976;    setp.ne.u32 p, %r974, 0;
    vote.ballot.sync.b32 %r974, p, 0xffffffff;
    @!p not.b32 %r974, %r974;
}

	// end inline asm
	and.b32  	%r990, %r974, %r989;
	mov.b32 	%r979, 64;
	// begin inline asm
	{
    .reg .pred p;
    and.b32 %r977, %r981, %r979;    setp.ne.u32 p, %r977, 0;
    vote.ballot.sync.b32 %r977, p, 0xffffffff;
    @!p not.b32 %r977, %r977;
}

	// end inline asm
	and.b32  	%r991, %r977, %r990;
	mov.b32 	%r982, 128;
	// begin inline asm
	{
    .reg .pred p;
    and.b32 %r980, %r981, %r982;    setp.ne.u32 p, %r980, 0;
    vote.ballot.sync.b32 %r980, p, 0xffffffff;
    @!p not.b32 %r980, %r980;
}

	// end inline asm
	and.b32  	%r992, %r980, %r991;
	clz.b32 	%r993, %r992;
	sub.s32 	%r235, 31, %r993;
	and.b32  	%r994, %r878, %r992;
	popc.b32 	%r236, %r994;
	setp.ne.s32 	%p109, %r443, %r235;
	mov.b32 	%r2231, 0;
	@%p109 bra 	$L__BB6_185;
	shl.b32 	%r995, %r981, 2;
	add.s32 	%r996, %r219, %r995;
	atom.shared.add.u32 	%r2231, [%r996], %r236;
$L__BB6_185:
	ld.param.u32 	%r2098, [_ZN3cub18CUB_300001_SM_10006detail10radix_sort29DeviceRadixSortOnesweepKernelINS1_5radix10policy_hubIiiyE10Policy1000ELNS0_9SortOrderE0EiiyiiNS1_21identity_decomposer_tEEEvPT5_SB_PT3_PKSC_PT1_PKSG_PT2_PKSK_T4_iiT6__param_9];
	shfl.sync.idx.b32	%r1022|%p110, %r2231, %r235, 31, -1;
	add.s32 	%r239, %r236, %r1022;
	shr.u32 	%r1023, %r2225, %r2098;
	and.b32  	%r1019, %r1023, %r221;
	mov.b32 	%r999, 1;
	// begin inline asm
	{
    .reg .pred p;
    and.b32 %r997, %r1019, %r999;    setp.ne.u32 p, %r997, 0;
    vote.ballot.sync.b32 %r997, p, 0xffffffff;
    @!p not.b32 %r997, %r997;
}

	// end inline asm
	mov.b32 	%r1002, 2;
	// begin inline asm
	{
    .reg .pred p;
    and.b32 %r1000, %r1019, %r1002;    setp.ne.u32 p, %r1000, 0;
    vote.ballot.sync.b32 %r1000, p, 0xffffffff;
    @!p not.b32 %r1000, %r1000;
}

	// end inline asm
	and.b32  	%r1024, %r1000, %r997;
	mov.b32 	%r1005, 4;
	// begin inline asm
	{
    .reg .pred p;
    and.b32 %r1003, %r1019, %r1005;    setp.ne.u32 p, %r1003, 0;
    vote.ballot.sync.b32 %r1003, p, 0xffffffff;
    @!p not.b32 %r1003, %r1003;
}

	// end inline asm
	and.b32  	%r1025, %r1003, %r1024;
	mov.b32 	%r1008, 8;
	// begin inline asm
	{
    .reg .pred p;
    and.b32 %r1006, %r1019, %r1008;    setp.ne.u32 p, %r1006, 0;
    vote.ballot.sync.b32 %r1006, p, 0xffffffff;
    @!p not.b32 %r1006, %r1006;
}

	// end inline asm
	and.b32  	%r1026, %r1006, %r1025;
	mov.b32 	%r1011, 16;
	// begin inline asm
	{
    .reg .pred p;
    and.b32 %r1009, %r1019, %r1011;    setp.ne.u32 p, %r1009, 0;
    vote.ballot.sync.b32 %r1009, p, 0xffffffff;
    @!p not.b32 %r1009, %r1009;
}

	// end inline asm
	and.b32  	%r1027, %r1009, %r1026;
	mov.b32 	%r1014, 32;
	// begin inline asm
	{
    .reg .pred p;
    and.b32 %r1012, %r1019, %r1014;    setp.ne.u32 p, %r1012, 0;
    vote.ballot.sync.b32 %r1012, p, 0xffffffff;
    @!p not.b32 %r1012, %r1012;
}

	// end inline asm
	and.b32  	%r1028, %r1012, %r1027;
	mov.b32 	%r1017, 64;
	// begin inline asm
	{
    .reg .pred p;
    and.b32 %r1015, %r1019, %r1017;    setp.ne.u32 p, %r1015, 0;
    vote.ballot.sync.b32 %r1015, p, 0xffffffff;
    @!p not.b32 %r1015, %r1015;
}

	// end inline asm
	and.b32  	%r1029, %r1015, %r1028;
	mov.b32 	%r1020, 128;
	// begin inline asm
	{
    .reg .pred p;
    and.b32 %r1018, %r1019, %r1020;    setp.ne.u32 p, %r1018, 0;
    vote.ballot.sync.b32 %r1018, p, 0xffffffff;
    @!p not.b32 %r1018, %r1018;
}

	// end inline asm
	and.b32  	%r1030, %r1018, %r1029;
	clz.b32 	%r1031, %r1030;
	sub.s32 	%r241, 31, %r1031;
	and.b32  	%r1032, %r878, %r1030;
	popc.b32 	%r242, %r1032;
	setp.ne.s32 	%p111, %r443, %r241;
	mov.b32 	%r2232, 0;
	@%p111 bra 	$L__BB6_187;
	shl.b32 	%r1033, %r1019, 2;
	add.s32 	%r1034, %r219, %r1033;
	atom.shared.add.u32 	%r2232, [%r1034], %r242;
$L__BB6_187:
	ld.param.u32 	%r2099, [_ZN3cub18CUB_300001_SM_10006detail10radix_sort29DeviceRadixSortOnesweepKernelINS1_5radix10policy_hubIiiyE10Policy1000ELNS0_9SortOrderE0EiiyiiNS1_21identity_decomposer_tEEEvPT5_SB_PT3_PKSC_PT1_PKSG_PT2_PKSK_T4_iiT6__param_9];
	shfl.sync.idx.b32	%r1060|%p112, %r2232, %r241, 31, -1;
	add.s32 	%r245, %r242, %r1060;
	shr.u32 	%r1061, %r2224, %r2099;
	and.b32  	%r1057, %r1061, %r221;
	mov.b32 	%r1037, 1;
	// begin inline asm
	{
    .reg .pred p;
    and.b32 %r1035, %r1057, %r1037;    setp.ne.u32 p, %r1035, 0;
    vote.ballot.sync.b32 %r1035, p, 0xffffffff;
    @!p not.b32 %r1035, %r1035;
}

	// end inline asm
	mov.b32 	%r1040, 2;
	// begin inline asm
	{
    .reg .pred p;
    and.b32 %r1038, %r1057, %r1040;    setp.ne.u32 p, %r1038, 0;
    vote.ballot.sync.b32 %r1038, p, 0xffffffff;
    @!p not.b32 %r1038, %r1038;
}

	// end inline asm
	and.b32  	%r1062, %r1038, %r1035;
	mov.b32 	%r1043, 4;
	// begin inline asm
	{
    .reg .pred p;
    and.b32 %r1041, %r1057, %r1043;    setp.ne.u32 p, %r1041, 0;
    vote.ballot.sync.b32 %r1041, p, 0xffffffff;
    @!p not.b32 %r1041, %r1041;
}

	// end inline asm
	and.b32  	%r1063, %r1041, %r1062;
	mov.b32 	%r1046, 8;
	// begin inline asm
	{
    .reg .pred p;
    and.b32 %r1044, %r1057, %r1046;    setp.ne.u32 p, %r1044, 0;
    vote.ballot.sync.b32 %r1044, p, 0xffffffff;
    @!p not.b32 %r1044, %r1044;
}

	// end inline asm
	and.b32  	%r1064, %r1044, %r1063;
	mov.b32 	%r1049, 16;
	// begin inline asm
	{
    .reg .pred p;
    and.b32 %r1047, %r1057, %r1049;    setp.ne.u32 p, %r1047, 0;
    vote.ballot.sync.b32 %r1047, p, 0xffffffff;
    @!p not.b32 %r1047, %r1047;
}

	// end inline asm
	and.b32  	%r1065, %r1047, %r1064;
	mov.b32 	%r1052, 32;
	// begin inline asm
	{
    .reg .pred p;
    and.b32 %r1050, %r1057, %r1052;    setp.ne.u32 p, %r1050, 0;
    vote.ballot.sync.b32 %r1050, p, 0xffffffff;
    @!p not.b32 %r1050, %r1050;
}

	// end inline asm
	and.b32  	%r1066, %r1050, %r1065;
	mov.b32 	%r1055, 64;
	// begin inline asm
	{
    .reg .pred p;
    and.b32 %r1053, %r1057, %r1055;    setp.ne.u32 p, %r1053, 0;
    vote.ballot.sync.b32 %r1053, p, 0xffffffff;
    @!p not.b32 %r1053, %r1053;
}

	// end inline asm
	and.b32  	%r1067, %r1053, %r1066;
	mov.b32 	%r1058, 128;
	// begin inline asm
	{
    .reg .pred p;
    and.b32 %r1056, %r1057, %r1058;    setp.ne.u32 p, %r1056, 0;
    vote.ballot.sync.b32 %r1056, p, 0xffffffff;
    @!p not.b32 %r1056, %r1056;
}

	// end inline asm
	and.b32  	%r1068, %r1056, %r1067;
	clz.b32 	%r1069, %r1068;
	sub.s32 	%r247, 31, %r1069;
	and.b32  	%r1070, %r878, %r1068;
	popc.b32 	%r248, %r1070;
	setp.ne.s32 	%p113, %r443, %r247;
	mov.b32 	%r2233, 0;
	@%p113 bra 	$L__BB6_189;
	shl.b32 	%r1071, %r1057, 2;
	add.s32 	%r1072, %r219, %r1071;
	atom.shared.add.u32 	%r2233, [%r1072], %r248;
$L__BB6_189:
	ld.param.u32 	%r2100, [_ZN3cub18CUB_300001_SM_10006detail10radix_sort29DeviceRadixSortOnesweepKernelINS1_5radix10policy_hubIiiyE10Policy1000ELNS0_9SortOrderE0EiiyiiNS1_21identity_decomposer_tEEEvPT5_SB_PT3_PKSC_PT1_PKSG_PT2_PKSK_T4_iiT6__param_9];
	shfl.sync.idx.b32	%r1098|%p114, %r2233, %r247, 31, -1;
	add.s32 	%r251, %r248, %r1098;
	shr.u32 	%r1099, %r2223, %r2100;
	and.b32  	%r1095, %r1099, %r221;
	mov.b32 	%r1075, 1;
	// begin inline asm
	{
    .reg .pred p;
    and.b32 %r1073, %r1095, %r1075;    setp.ne.u32 p, %r1073, 0;
    vote.ballot.sync.b32 %r1073, p, 0xffffffff;
    @!p not.b32 %r1073, %r1073;
}

	// end inline asm
	mov.b32 	%r1078, 2;
	// begin inline asm
	{
    .reg .pred p;
    and.b32 %r1076, %r1095, %r1078;    setp.ne.u32 p, %r1076, 0;
    vote.ballot.sync.b32 %r1076, p, 0xffffffff;
    @!p not.b32 %r1076, %r1076;
}

	// end inline asm
	and.b32  	%r1100, %r1076, %r1073;
	mov.b32 	%r1081, 4;
	// begin inline asm
	{
    .reg .pred p;
    and.b32 %r1079, %r1095, %r1081;    setp.ne.u32 p, %r1079, 0;
    vote.ballot.sync.b32 %r1079, p, 0xffffffff;
    @!p not.b32 %r1079, %r1079;
}

	// end inline asm
	and.b32  	%r1101, %r1079, %r1100;
	mov.b32 	%r1084, 8;
	// begin inline asm
	{
    .reg .pred p;
    and.b32 %r1082, %r1095, %r1084;    setp.ne.u32 p, %r1082, 0;
    vote.ballot.sync.b32 %r1082, p, 0xffffffff;
    @!p not.b32 %r1082, %r1082;
}

	// end inline asm
	and.b32  	%r1102, %r1082, %r1101;
	mov.b32 	%r1087, 16;
	// begin inline asm
	{
    .reg .pred p;
    and.b32 %r1085, %r1095, %r1087;    setp.ne.u32 p, %r1085, 0;
    vote.ballot.sync.b32 %r1085, p, 0xffffffff;
    @!p not.b32 %r1085, %r1085;
}

	// end inline asm
	and.b32  	%r1103, %r1085, %r1102;
	mov.b32 	%r1090, 32;
	// begin inline asm
	{
    .reg .pred p;
    and.b32 %r1088, %r1095, %r1090;    setp.ne.u32 p, %r1088, 0;
    vote.ballot.sync.b32 %r1088, p, 0xffffffff;
    @!p not.b32 %r1088, %r1088;
}

	// end inline asm
	and.b32  	%r1104, %r1088, %r1103;
	mov.b32 	%r1093, 64;
	// begin inline asm
	{
    .reg .pred p;
    and.b32 %r1091, %r1095, %r1093;    setp.ne.u32 p, %r1091, 0;
    vote.ballot.sync.b32 %r1091, p, 0xffffffff;
    @!p not.b32 %r1091, %r1091;
}

	// end inline asm
	and.b32  	%r1105, %r1091, %r1104;
	mov.b32 	%r1096, 128;
	// begin inline asm
	{
    .reg .pred p;
    and.b32 %r1094, %r1095, %r1096;    setp.ne.u32 p, %r1094, 0;
    vote.ballot.sync.b32 %r1094, p, 0xffffffff;
    @!p not.b32 %r1094, %r1094;
}

	// end inline asm
	and.b32  	%r1106, %r1094, %r1105;
	clz.b32 	%r1107, %r1106;
	sub.s32 	%r253, 31, %r1107;
	and.b32  	%r1108, %r878, %r1106;
	popc.b32 	%r254, %r1108;
	setp.ne.s32 	%p115, %r443, %r253;
	mov.b32 	%r2234, 0;
	@%p115 bra 	$L__BB6_191;
	shl.b32 	%r1109, %r1095, 2;
	add.s32 	%r1110, %r219, %r1109;
	atom.shared.add.u32 	%r2234, [%r1110], %r254;
$L__BB6_191:
	ld.param.u32 	%r2101, [_ZN3cub18CUB_300001_SM_10006detail10radix_sort29DeviceRadixSortOnesweepKernelINS1_5radix10policy_hubIiiyE10Policy1000ELNS0_9SortOrderE0EiiyiiNS1_21identity_decomposer_tEEEvPT5_SB_PT3_PKSC_PT1_PKSG_PT2_PKSK_T4_iiT6__param_9];
	shfl.sync.idx.b32	%r1136|%p116, %r2234, %r253, 31, -1;
	add.s32 	%r257, %r254, %r1136;
	shr.u32 	%r1137, %r2222, %r2101;
	and.b32  	%r1133, %r1137, %r221;
	mov.b32 	%r1113, 1;
	// begin inline asm
	{
    .reg .pred p;
    and.b32 %r1111, %r1133, %r1113;    setp.ne.u32 p, %r1111, 0;
    vote.ballot.sync.b32 %r1111, p, 0xffffffff;
    @!p not.b32 %r1111, %r1111;
}

	// end inline asm
	mov.b32 	%r1116, 2;
	// begin inline asm
	{
    .reg .pred p;
    and.b32 %r1114, %r1133, %r1116;    setp.ne.u32 p, %r1114, 0;
    vote.ballot.sync.b32 %r1114, p, 0xffffffff;
    @!p not.b32 %r1114, %r1114;
}

	// end inline asm
	and.b32  	%r1138, %r1114, %r1111;
	mov.b32 	%r1119, 4;
	// begin inline asm
	{
    .reg .pred p;
    and.b32 %r1117, %r1133, %r1119;    setp.ne.u32 p, %r1117, 0;
    vote.ballot.sync.b32 %r1117, p, 0xffffffff;
    @!p not.b32 %r1117, %r1117;
}

	// end inline asm
	and.b32  	%r1139, %r1117, %r1138;
	mov.b32 	%r1122, 8;
	// begin inline asm
	{
    .reg .pred p;
    and.b32 %r1120, %r1133, %r1122;    setp.ne.u32 p, %r1120, 0;
    vote.ballot.sync.b32 %r1120, p, 0xffffffff;
    @!p not.b32 %r1120, %r1120;
}

	// end inline asm
	and.b32  	%r1140, %r1120, %r1139;
	mov.b32 	%r1125, 16;
	// begin inline asm
	{
    .reg .pred p;
    and.b32 %r1123, %r1133, %r1125;    setp.ne.u32 p, %r1123, 0;
    vote.ballot.sync.b32 %r1123, p, 0xffffffff;
    @!p not.b32 %r1123, %r1123;
}

	// end inline asm
	and.b32  	%r1141, %r1123, %r1140;
	mov.b32 	%r1128, 32;
	// begin inline asm
	{
    .reg .pred p;
    and.b32 %r1126, %r1133, %r1128;    setp.ne.u32 p, %r1126, 0;
    vote.ballot.sync.b32 %r1126, p, 0xffffffff;
    @!p not.b32 %r1126, %r1126;
}

	// end inline asm
	and.b32  	%r1142, %r1126, %r1141;
	mov.b32 	%r1131, 64;
	// begin inline asm
	{
    .reg .pred p;
    and.b32 %r1129, %r1133, %r1131;    setp.ne.u32 p, %r1129, 0;
    vote.ballot.sync.b32 %r1129, p, 0xffffffff;
    @!p not.b32 %r1129, %r1129;
}

	// end inline asm
	and.b32  	%r1143, %r1129, %r1142;
	mov.b32 	%r1134, 128;
	// begin inline asm
	{
    .reg .pred p;
    and.b32 %r1132, %r1133, %r1134;    setp.ne.u32 p, %r1132, 0;
    vote.ballot.sync.b32 %r1132, p, 0xffffffff;
    @!p not.b32 %r1132, %r1132;
}

	// end inline asm
	and.b32  	%r1144, %r1132, %r1143;
	clz.b32 	%r1145, %r1144;
	sub.s32 	%r259, 31, %r1145;
	and.b32  	%r1146, %r878, %r1144;
	popc.b32 	%r260, %r1146;
	setp.ne.s32 	%p117, %r443, %r259;
	mov.b32 	%r2235, 0;
	@%p117 bra 	$L__BB6_193;
	shl.b32 	%r1147, %r1133, 2;
	add.s32 	%r1148, %r219, %r1147;
	atom.shared.add.u32 	%r2235, [%r1148], %r260;
$L__BB6_193:
	ld.param.u32 	%r2102, [_ZN3cub18CUB_300001_SM_10006detail10radix_sort29DeviceRadixSortOnesweepKernelINS1_5radix10policy_hubIiiyE10Policy1000ELNS0_9SortOrderE0EiiyiiNS1_21identity_decomposer_tEEEvPT5_SB_PT3_PKSC_PT1_PKSG_PT2_PKSK_T4_iiT6__param_9];
	shfl.sync.idx.b32	%r1174|%p118, %r2235, %r259, 31, -1;
	add.s32 	%r263, %r260, %r1174;
	shr.u32 	%r1175, %r2221, %r2102;
	and.b32  	%r1171, %r1175, %r221;
	mov.b32 	%r1151, 1;
	// begin inline asm
	{
    .reg .pred p;
    and.b32 %r1149, %r1171, %r1151;    setp.ne.u32 p, %r1149, 0;
    vote.ballot.sync.b32 %r1149, p, 0xffffffff;
    @!p not.b32 %r1149, %r1149;
}

	// end inline asm
	mov.b32 	%r1154, 2;
	// begin inline asm
	{
    .reg .pred p;
    and.b32 %r1152, %r1171, %r1154;    setp.ne.u32 p, %r1152, 0;
    vote.ballot.sync.b32 %r1152, p, 0xffffffff;
    @!p not.b32 %r1152, %r1152;
}

	// end inline asm
	and.b32  	%r1176, %r1152, %r1149;
	mov.b32 	%r1157, 4;
	// begin inline asm
	{
    .reg .pred p;
    and.b32 %r1155, %r1171, %r1157;    setp.ne.u32 p, %r1155, 0;
    vote.ballot.sync.b32 %r1155, p, 0xffffffff;
    @!p not.b32 %r1155, %r1155;
}

	// end inline asm
	and.b32  	%r1177, %r1155, %r1176;
	mov.b32 	%r1160, 8;
	// begin inline asm
	{
    .reg .pred p;
    and.b32 %r1158, %r1171, %r1160;    setp.ne.u32 p, %r1158, 0;
    vote.ballot.sync.b32 %r1158, p, 0xffffffff;
    @!p not.b32 %r1158, %r1158;
}

	// end inline asm
	and.b32  	%r1178, %r1158, %r1177;
	mov.b32 	%r1163, 16;
	// begin inline asm
	{
    .reg .pred p;
    and.b32 %r1161, %r1171, %r1163;    setp.ne.u32 p, %r1161, 0;
    vote.ballot.sync.b32 %r1161, p, 0xffffffff;
    @!p not.b32 %r1161, %r1161;
}

	// end inline asm
	and.b32  	%r1179, %r1161, %r1178;
	mov.b32 	%r1166, 32;
	// begin inline asm
	{
    .reg .pred p;
    and.b32 %r1164, %r1171, %r1166;    setp.ne.u32 p, %r1164, 0;
    vote.ballot.sync.b32 %r1164, p, 0xffffffff;
    @!p not.b32 %r1164, %r1164;
}

	// end inline asm
	and.b32  	%r1180, %r1164, %r1179;
	mov.b32 	%r1169, 64;
	// begin inline asm
	{
    .reg .pred p;
    and.b32 %r1167, %r1171, %r1169;    setp.ne.u32 p, %r1167, 0;
    vote.ballot.sync.b32 %r1167, p, 0xffffffff;
    @!p not.b32 %r1167, %r1167;
}

	// end inline asm
	and.b32  	%r1181, %r1167, %r1180;
	mov.b32 	%r1172, 128;
	// begin inline asm
	{
    .reg .pred p;
    and.b32 %r1170, %r1171, %r1172;    setp.ne.u32 p, %r1170, 0;
    vote.ballot.sync.b32 %r1170, p, 0xffffffff;
    @!p not.b32 %r1170, %r1170;
}

	// end inline asm
	and.b32  	%r1182, %r1170, %r1181;
	clz.b32 	%r1183, %r1182;
	sub.s32 	%r265, 31, %r1183;
	and.b32  	%r1184, %r878, %r1182;
	popc.b32 	%r266, %r1184;
	setp.ne.s32 	%p119, %r443, %r265;
	mov.b32 	%r2236, 0;
	@%p119 bra 	$L__BB6_195;
	shl.b32 	%r1185, %r1171, 2;
	add.s32 	%r1186, %r219, %r1185;
	atom.shared.add.u32 	%r2236, [%r1186], %r266;
$L__BB6_195:
	ld.param.u32 	%r2103, [_ZN3cub18CUB_300001_SM_10006detail10radix_sort29DeviceRadixSortOnesweepKernelINS1_5radix10policy_hubIiiyE10Policy1000ELNS0_9SortOrderE0EiiyiiNS1_21identity_decomposer_tEEEvPT5_SB_PT3_PKSC_PT1_PKSG_PT2_PKSK_T4_iiT6__param_9];
	shfl.sync.idx.b32	%r1212|%p120, %r2236, %r265, 31, -1;
	add.s32 	%r269, %r266, %r1212;
	shr.u32 	%r1213, %r2220, %r2103;
	and.b32  	%r1209, %r1213, %r221;
	mov.b32 	%r1189, 1;
	// begin inline asm
	{
    .reg .pred p;
    and.b32 %r1187, %r1209, %r1189;    setp.ne.u32 p, %r1187, 0;
    vote.ballot.sync.b32 %r1187, p, 0xffffffff;
    @!p not.b32 %r1187, %r1187;
}

	// end inline asm
	mov.b32 	%r1192, 2;
	// begin inline asm
	{
    .reg .pred p;
    and.b32 %r1190, %r1209, %r1192;    setp.ne.u32 p, %r1190, 0;
    vote.ballot.sync.b32 %r1190, p, 0xffffffff;
    @!p not.b32 %r1190, %r1190;
}

	// end inline asm
	and.b32  	%r1214, %r1190, %r1187;
	mov.b32 	%r1195, 4;
	// begin inline asm
	{
    .reg .pred p;
    and.b32 %r1193, %r1209, %r1195;    setp.ne.u32 p, %r1193, 0;
    vote.ballot.sync.b32 %r1193, p, 0xffffffff;
    @!p not.b32 %r1193, %r1193;
}

	// end inline asm
	and.b32  	%r1215, %r1193, %r1214;
	mov.b32 	%r1198, 8;
	// begin inline asm
	{
    .reg .pred p;
    and.b32 %r1196, %r1209, %r1198;    setp.ne.u32 p, %r1196, 0;
    vote.ballot.sync.b32 %r1196, p, 0xffffffff;
    @!p not.b32 %r1196, %r1196;
}

	// end inline asm
	and.b32  	%r1216, %r1196, %r1215;
	mov.b32 	%r1201, 16;
	// begin inline asm
	{
    .reg .pred p;
    and.b32 %r1199, %r1209, %r1201;    setp.ne.u32 p, %r1199, 0;
    vote.ballot.sync.b32 %r1199, p, 0xffffffff;
    @!p not.b32 %r1199, %r1199;
}

	// end inline asm
	and.b32  	%r1217, %r1199, %r1216;
	mov.b32 	%r1204, 32;
	// begin inline asm
	{
    .reg .pred p;
    and.b32 %r1202, %r1209, %r1204;    setp.ne.u32 p, %r1202, 0;
    vote.ballot.sync.b32 %r1202, p, 0xffffffff;
    @!p not.b32 %r1202, %r1202;
}

	// end inline asm
	and.b32  	%r1218, %r1202, %r1217;
	mov.b32 	%r1207, 64;
	// begin inline asm
	{
    .reg .pred p;
    and.b32 %r1205, %r1209, %r1207;    setp.ne.u32 p, %r1205, 0;
    vote.ballot.sync.b32 %r1205, p, 0xffffffff;
    @!p not.b32 %r1205, %r1205;
}

	// end inline asm
	and.b32  	%r1219, %r1205, %r1218;
	mov.b32 	%r1210, 128;
	// begin inline asm
	{
    .reg .pred p;
    and.b32 %r1208, %r1209, %r1210;    setp.ne.u32 p, %r1208, 0;
    vote.ballot.sync.b32 %r1208, p, 0xffffffff;
    @!p not.b32 %r1208, %r1208;
}

	// end inline asm
	and.b32  	%r1220, %r1208, %r1219;
	clz.b32 	%r1221, %r1220;
	sub.s32 	%r271, 31, %r1221;
	and.b32  	%r1222, %r878, %r1220;
	popc.b32 	%r272, %r1222;
	setp.ne.s32 	%p121, %r443, %r271;
	mov.b32 	%r2237, 0;
	@%p121 bra 	$L__BB6_197;
	shl.b32 	%r1223, %r1209, 2;
	add.s32 	%r1224, %r219, %r1223;
	atom.shared.add.u32 	%r2237, [%r1224], %r272;
$L__BB6_197:
	ld.param.u32 	%r2104, [_ZN3cub18CUB_300001_SM_10006detail10radix_sort29DeviceRadixSortOnesweepKernelINS1_5radix10policy_hubIiiyE10Policy1000ELNS0_9SortOrderE0EiiyiiNS1_21identity_decomposer_tEEEvPT5_SB_PT3_PKSC_PT1_PKSG_PT2_PKSK_T4_iiT6__param_9];
	shfl.sync.idx.b32	%r1250|%p122, %r2237, %r271, 31, -1;
	add.s32 	%r275, %r272, %r1250;
	shr.u32 	%r1251, %r2219, %r2104;
	and.b32  	%r1247, %r1251, %r221;
	mov.b32 	%r1227, 1;
	// begin inline asm
	{
    .reg .pred p;
    and.b32 %r1225, %r1247, %r1227;    setp.ne.u32 p, %r1225, 0;
    vote.ballot.sync.b32 %r1225, p, 0xffffffff;
    @!p not.b32 %r1225, %r1225;
}

	// end inline asm
	mov.b32 	%r1230, 2;
	// begin inline asm
	{
    .reg .pred p;
    and.b32 %r1228, %r1247, %r1230;    setp.ne.u32 p, %r1228, 0;
    vote.ballot.sync.b32 %r1228, p, 0xffffffff;
    @!p not.b32 %r1228, %r1228;
}

	// end inline asm
	and.b32  	%r1252, %r1228, %r1225;
	mov.b32 	%r1233, 4;
	// begin inline asm
	{
    .reg .pred p;
    and.b32 %r1231, %r1247, %r1233;    setp.ne.u32 p, %r1231, 0;
    vote.ballot.sync.b32 %r1231, p, 0xffffffff;
    @!p not.b32 %r1231, %r1231;
}

	// end inline asm
	and.b32  	%r1253, %r1231, %r1252;
	mov.b32 	%r1236, 8;
	// begin inline asm
	{
    .reg .pred p;
    and.b32 %r1234, %r1247, %r1236;    setp.ne.u32 p, %r1234, 0;
    vote.ballot.sync.b32 %r1234, p, 0xffffffff;
    @!p not.b32 %r1234, %r1234;
}

	// end inline asm
	and.b32  	%r1254, %r1234, %r1253;
	mov.b32 	%r1239, 16;
	// begin inline asm
	{
    .reg .pred p;
    and.b32 %r1237, %r1247, %r1239;    setp.ne.u32 p, %r1237, 0;
    vote.ballot.sync.b32 %r1237, p, 0xffffffff;
    @!p not.b32 %r1237, %r1237;
}

	// end inline asm
	and.b32  	%r1255, %r1237, %r1254;
	mov.b32 	%r1242, 32;
	// begin inline asm
	{
    .reg .pred p;
    and.b32 %r1240, %r1247, %r1242;    setp.ne.u32 p, %r1240, 0;
    vote.ballot.sync.b32 %r1240, p, 0xffffffff;
    @!p not.b32 %r1240, %r1240;
}

	// end inline asm
	and.b32  	%r1256, %r1240, %r1255;
	mov.b32 	%r1245, 64;
	// begin inline asm
	{
    .reg .pred p;
    and.b32 %r1243, %r1247, %r1245;    setp.ne.u32 p, %r1243, 0;
    vote.ballot.sync.b32 %r1243, p, 0xffffffff;
    @!p not.b32 %r1243, %r1243;
}

	// end inline asm
	and.b32  	%r1257, %r1243, %r1256;
	mov.b32 	%r1248, 128;
	// begin inline asm
	{
    .reg .pred p;
    and.b32 %r1246, %r1247, %r1248;    setp.ne.u32 p, %r1246, 0;
    vote.ballot.sync.b32 %r1246, p, 0xffffffff;
    @!p not.b32 %r1246, %r1246;
}

	// end inline asm
	and.b32  	%r1258, %r1246, %r1257;
	clz.b32 	%r1259, %r1258;
	sub.s32 	%r277, 31, %r1259;
	and.b32  	%r1260, %r878, %r1258;
	popc.b32 	%r278, %r1260;
	setp.ne.s32 	%p123, %r443, %r277;
	mov.b32 	%r2238, 0;
	@%p123 bra 	$L__BB6_199;
	shl.b32 	%r1265, %r1247, 2;
	add.s32 	%r1266, %r219, %r1265;
	atom.shared.add.u32 	%r2238, [%r1266], %r278;
$L__BB6_199:
	ld.param.u32 	%r2105, [_ZN3cub18CUB_300001_SM_10006detail10radix_sort29DeviceRadixSortOnesweepKernelINS1_5radix10policy_hubIiiyE10Policy1000ELNS0_9SortOrderE0EiiyiiNS1_21identity_decomposer_tEEEvPT5_SB_PT3_PKSC_PT1_PKSG_PT2_PKSK_T4_iiT6__param_9];
	shfl.sync.idx.b32	%r1292|%p124, %r2238, %r277, 31, -1;
	add.s32 	%r281, %r278, %r1292;
	shr.u32 	%r1293, %r2218, %r2105;
	and.b32  	%r1289, %r1293, %r221;
	mov.b32 	%r1269, 1;
	// begin inline asm
	{
    .reg .pred p;
    and.b32 %r1267, %r1289, %r1269;    setp.ne.u32 p, %r1267, 0;
    vote.ballot.sync.b32 %r1267, p, 0xffffffff;
    @!p not.b32 %r1267, %r1267;
}

	// end inline asm
	mov.b32 	%r1272, 2;
	// begin inline asm
	{
    .reg .pred p;
    and.b32 %r1270, %r1289, %r1272;    setp.ne.u32 p, %r1270, 0;
    vote.ballot.sync.b32 %r1270, p, 0xffffffff;
    @!p not.b32 %r1270, %r1270;
}

	// end inline asm
	and.b32  	%r1294, %r1270, %r1267;
	mov.b32 	%r1275, 4;
	// begin inline asm
	{
    .reg .pred p;
    and.b32 %r1273, %r1289, %r1275;    setp.ne.u32 p, %r1273, 0;
    vote.ballot.sync.b32 %r1273, p, 0xffffffff;
    @!p not.b32 %r1273, %r1273;
}

	// end inline asm
	and.b32  	%r1295, %r1273, %r1294;
	mov.b32 	%r1278, 8;
	// begin inline asm
	{
    .reg .pred p;
    and.b32 %r1276, %r1289, %r1278;    setp.ne.u32 p, %r1276, 0;
    vote.ballot.sync.b32 %r1276, p, 0xffffffff;
    @!p not.b32 %r1276, %r1276;
}

	// end inline asm
	and.b32  	%r1296, %r1276, %r1295;
	mov.b32 	%r1281, 16;
	// begin inline asm
	{
    .reg .pred p;
    and.b32 %r1279, %r1289, %r1281;    setp.ne.u32 p, %r1279, 0;
    vote.ballot.sync.b32 %r1279, p, 0xffffffff;
    @!p not.b32 %r1279, %r1279;
}

	// end inline asm
	and.b32  	%r1297, %r1279, %r1296;
	mov.b32 	%r1284, 32;
	// begin inline asm
	{
    .reg .pred p;
    and.b32 %r1282, %r1289, %r1284;    setp.ne.u32 p, %r1282, 0;
    vote.ballot.sync.b32 %r1282, p, 0xffffffff;
    @!p not.b32 %r1282, %r1282;
}

	// end inline asm
	and.b32  	%r1298, %r1282, %r1297;
	mov.b32 	%r1287, 64;
	// begin inline asm
	{
    .reg .pred p;
    and.b32 %r1285, %r1289, %r1287;    setp.ne.u32 p, %r1285, 0;
    vote.ballot.sync.b32 %r1285, p, 0xffffffff;
    @!p not.b32 %r1285, %r1285;
}

	// end inline asm
	and.b32  	%r1299, %r1285, %r1298;
	mov.b32 	%r1290, 128;
	// begin inline asm
	{
    .reg .pred p;
    and.b32 %r1288, %r1289, %r1290;    setp.ne.u32 p, %r1288, 0;
    vote.ballot.sync.b32 %r1288, p, 0xffffffff;
    @!p not.b32 %r1288, %r1288;
}

	// end inline asm
	and.b32  	%r1300, %r1288, %r1299;
	clz.b32 	%r1301, %r1300;
	sub.s32 	%r283, 31, %r1301;
	and.b32  	%r1302, %r878, %r1300;
	popc.b32 	%r284, %r1302;
	setp.ne.s32 	%p125, %r443, %r283;
	mov.b32 	%r2239, 0;
	@%p125 bra 	$L__BB6_201;
	shl.b32 	%r1307, %r1289, 2;
	add.s32 	%r1308, %r219, %r1307;
	atom.shared.add.u32 	%r2239, [%r1308], %r284;
$L__BB6_201:
	ld.param.u32 	%r2106, [_ZN3cub18CUB_300001_SM_10006detail10radix_sort29DeviceRadixSortOnesweepKernelINS1_5radix10policy_hubIiiyE10Policy1000ELNS0_9SortOrderE0EiiyiiNS1_21identity_decomposer_tEEEvPT5_SB_PT3_PKSC_PT1_PKSG_PT2_PKSK_T4_iiT6__param_9];
	shfl.sync.idx.b32	%r1334|%p126, %r2239, %r283, 31, -1;
	add.s32 	%r287, %r284, %r1334;
	shr.u32 	%r1335, %r2217, %r2106;
	and.b32  	%r1331, %r1335, %r221;
	mov.b32 	%r1311, 1;
	// begin inline asm
	{
    .reg .pred p;
    and.b32 %r1309, %r1331, %r1311;    setp.ne.u32 p, %r1309, 0;
    vote.ballot.sync.b32 %r1309, p, 0xffffffff;
    @!p not.b32 %r1309, %r1309;
}

	// end inline asm
	mov.b32 	%r1314, 2;
	// begin inline asm
	{
    .reg .pred p;
    and.b32 %r1312, %r1331, %r1314;    setp.ne.u32 p, %r1312, 0;
    vote.ballot.sync.b32 %r1312, p, 0xffffffff;
    @!p not.b32 %r1312, %r1312;
}

	// end inline asm
	and.b32  	%r1336, %r1312, %r1309;
	mov.b32 	%r1317, 4;
	// begin inline asm
	{
    .reg .pred p;
    and.b32 %r1315, %r1331, %r1317;    setp.ne.u32 p, %r1315, 0;
    vote.ballot.sync.b32 %r1315, p, 0xffffffff;
    @!p not.b32 %r1315, %r1315;
}

	// end inline asm
	and.b32  	%r1337, %r1315, %r1336;
	mov.b32 	%r1320, 8;
	// begin inline asm
	{
    .reg .pred p;
    and.b32 %r1318, %r1331, %r1320;    setp.ne.u32 p, %r1318, 0;
    vote.ballot.sync.b32 %r1318, p, 0xffffffff;
    @!p not.b32 %r1318, %r1318;
}

	// end inline asm
	and.b32  	%r1338, %r1318, %r1337;
	mov.b32 	%r1323, 16;
	// begin inline asm
	{
    .reg .pred p;
    and.b32 %r1321, %r1331, %r1323;    setp.ne.u32 p, %r1321, 0;
    vote.ballot.sync.b32 %r1321, p, 0xffffffff;
    @!p not.b32 %r1321, %r1321;
}

	// end inline asm
	and.b32  	%r1339, %r1321, %r1338;
	mov.b32 	%r1326, 32;
	// begin inline asm
	{
    .reg .pred p;
    and.b32 %r1324, %r1331, %r1326;    setp.ne.u32 p, %r1324, 0;
    vote.ballot.sync.b32 %r1324, p, 0xffffffff;
    @!p not.b32 %r1324, %r1324;
}

	// end inline asm
	and.b32  	%r1340, %r1324, %r1339;
	mov.b32 	%r1329, 64;
	// begin inline asm
	{
    .reg .pred p;
    and.b32 %r1327, %r1331, %r1329;    setp.ne.u32 p, %r1327, 0;
    vote.ballot.sync.b32 %r1327, p, 0xffffffff;
    @!p not.b32 %r1327, %r1327;
}

	// end inline asm
	and.b32  	%r1341, %r1327, %r1340;
	mov.b32 	%r1332, 128;
	// begin inline asm
	{
    .reg .pred p;
    and.b32 %r1330, %r1331, %r1332;    setp.ne.u32 p, %r1330, 0;
    vote.ballot.sync.b32 %r1330, p, 0xffffffff;
    @!p not.b32 %r1330, %r1330;
}

	// end inline asm
	and.b32  	%r1342, %r1330, %r1341;
	clz.b32 	%r1343, %r1342;
	sub.s32 	%r289, 31, %r1343;
	and.b32  	%r1344, %r878, %r1342;
	popc.b32 	%r290, %r1344;
	setp.ne.s32 	%p127, %r443, %r289;
	mov.b32 	%r2240, 0;
	@%p127 bra 	$L__BB6_203;
	shl.b32 	%r1349, %r1331, 2;
	add.s32 	%r1350, %r219, %r1349;
	atom.shared.add.u32 	%r2240, [%r1350], %r290;
$L__BB6_203:
	ld.param.u32 	%r2107, [_ZN3cub18CUB_300001_SM_10006detail10radix_sort29DeviceRadixSortOnesweepKernelINS1_5radix10policy_hubIiiyE10Policy1000ELNS0_9SortOrderE0EiiyiiNS1_21identity_decomposer_tEEEvPT5_SB_PT3_PKSC_PT1_PKSG_PT2_PKSK_T4_iiT6__param_9];
	shfl.sync.idx.b32	%r1376|%p128, %r2240, %r289, 31, -1;
	add.s32 	%r293, %r290, %r1376;
	shr.u32 	%r1377, %r2216, %r2107;
	and.b32  	%r1373, %r1377, %r221;
	mov.b32 	%r1353, 1;
	// begin inline asm
	{
    .reg .pred p;
    and.b32 %r1351, %r1373, %r1353;    setp.ne.u32 p, %r1351, 0;
    vote.ballot.sync.b32 %r1351, p, 0xffffffff;
    @!p not.b32 %r1351, %r1351;
}

	// end inline asm
	mov.b32 	%r1356, 2;
	// begin inline asm
	{
    .reg .pred p;
    and.b32 %r1354, %r1373, %r1356;    setp.ne.u32 p, %r1354, 0;
    vote.ballot.sync.b32 %r1354, p, 0xffffffff;
    @!p not.b32 %r1354, %r1354;
}

	// end inline asm
	and.b32  	%r1378, %r1354, %r1351;
	mov.b32 	%r1359, 4;
	// begin inline asm
	{
    .reg .pred p;
    and.b32 %r1357, %r1373, %r1359;    setp.ne.u32 p, %r1357, 0;
    vote.ballot.sync.b32 %r1357, p, 0xffffffff;
    @!p not.b32 %r1357, %r1357;
}

	// end inline asm
	and.b32  	%r1379, %r1357, %r1378;
	mov.b32 	%r1362, 8;
	// begin inline asm
	{
    .reg .pred p;
    and.b32 %r1360, %r1373, %r1362;    setp.ne.u32 p, %r1360, 0;
    vote.ballot.sync.b32 %r1360, p, 0xffffffff;
    @!p not.b32 %r1360, %r1360;
}

	// end inline asm
	and.b32  	%r1380, %r1360, %r1379;
	mov.b32 	%r1365, 16;
	// begin inline asm
	{
    .reg .pred p;
    and.b32 %r1363, %r1373, %r1365;    setp.ne.u32 p, %r1363, 0;
    vote.ballot.sync.b32 %r1363, p, 0xffffffff;
    @!p not.b32 %r1363, %r1363;
}

	// end inline asm
	and.b32  	%r1381, %r1363, %r1380;
	mov.b32 	%r1368, 32;
	// begin inline asm
	{
    .reg .pred p;
    and.b32 %r1366, %r1373, %r1368;    setp.ne.u32 p, %r1366, 0;
    vote.ballot.sync.b32 %r1366, p, 0xffffffff;
    @!p not.b32 %r1366, %r1366;
}

	// end inline asm
	and.b32  	%r1382, %r1366, %r1381;
	mov.b32 	%r1371, 64;
	// begin inline asm
	{
    .reg .pred p;
    and.b32 %r1369, %r1373, %r1371;    setp.ne.u32 p, %r1369, 0;
    vote.ballot.sync.b32 %r1369, p, 0xffffffff;
    @!p not.b32 %r1369, %r1369;
}

	// end inline asm
	and.b32  	%r1383, %r1369, %r1382;
	mov.b32 	%r1374, 128;
	// begin inline asm
	{
    .reg .pred p;
    and.b32 %r1372, %r1373, %r1374;    setp.ne.u32 p, %r1372, 0;
    vote.ballot.sync.b32 %r1372, p, 0xffffffff;
    @!p not.b32 %r1372, %r1372;
}

	// end inline asm
	and.b32  	%r1384, %r1372, %r1383;
	clz.b32 	%r1385, %r1384;
	sub.s32 	%r295, 31, %r1385;
	and.b32  	%r1386, %r878, %r1384;
	popc.b32 	%r296, %r1386;
	setp.ne.s32 	%p129, %r443, %r295;
	mov.b32 	%r2241, 0;
	@%p129 bra 	$L__BB6_205;
	shl.b32 	%r1391, %r1373, 2;
	add.s32 	%r1392, %r219, %r1391;
	atom.shared.add.u32 	%r2241, [%r1392], %r296;
$L__BB6_205:
	ld.param.u32 	%r2108, [_ZN3cub18CUB_300001_SM_10006detail10radix_sort29DeviceRadixSortOnesweepKernelINS1_5radix10policy_hubIiiyE10Policy1000ELNS0_9SortOrderE0EiiyiiNS1_21identity_decomposer_tEEEvPT5_SB_PT3_PKSC_PT1_PKSG_PT2_PKSK_T4_iiT6__param_9];
	shfl.sync.idx.b32	%r1418|%p130, %r2241, %r295, 31, -1;
	add.s32 	%r299, %r296, %r1418;
	shr.u32 	%r1419, %r2215, %r2108;
	and.b32  	%r1415, %r1419, %r221;
	mov.b32 	%r1395, 1;
	// begin inline asm
	{
    .reg .pred p;
    and.b32 %r1393, %r1415, %r1395;    setp.ne.u32 p, %r1393, 0;
    vote.ballot.sync.b32 %r1393, p, 0xffffffff;
    @!p not.b32 %r1393, %r1393;
}

	// end inline asm
	mov.b32 	%r1398, 2;
	// begin inline asm
	{
    .reg .pred p;
    and.b32 %r1396, %r1415, %r1398;    setp.ne.u32 p, %r1396, 0;
    vote.ballot.sync.b32 %r1396, p, 0xffffffff;
    @!p not.b32 %r1396, %r1396;
}

	// end inline asm
	and.b32  	%r1420, %r1396, %r1393;
	mov.b32 	%r1401, 4;
	// begin inline asm
	{
    .reg .pred p;
    and.b32 %r1399, %r1415, %r1401;    setp.ne.u32 p, %r1399, 0;
    vote.ballot.sync.b32 %r1399, p, 0xffffffff;
    @!p not.b32 %r1399, %r1399;
}

	// end inline asm
	and.b32  	%r1421, %r1399, %r1420;
	mov.b32 	%r1404, 8;
	// begin inline asm
	{
    .reg .pred p;
    and.b32 %r1402, %r1415, %r1404;    setp.ne.u32 p, %r1402, 0;
    vote.ballot.sync.b32 %r1402, p, 0xffffffff;
    @!p not.b32 %r1402, %r1402;
}

	// end inline asm
	and.b32  	%r1422, %r1402, %r1421;
	mov.b32 	%r1407, 16;
	// begin inline asm
	{
    .reg .pred p;
    and.b32 %r1405, %r1415, %r1407;    setp.ne.u32 p, %r1405, 0;
    vote.ballot.sync.b32 %r1405, p, 0xffffffff;
    @!p not.b32 %r1405, %r1405;
}

	// end inline asm
	and.b32  	%r1423, %r1405, %r1422;
	mov.b32 	%r1410, 32;
	// begin inline asm
	{
    .reg .pred p;
    and.b32 %r1408, %r1415, %r1410;    setp.ne.u32 p, %r1408, 0;
    vote.ballot.sync.b32 %r1408, p, 0xffffffff;
    @!p not.b32 %r1408, %r1408;
}

	// end inline asm
	and.b32  	%r1424, %r1408, %r1423;
	mov.b32 	%r1413, 64;
	// begin inline asm
	{
    .reg .pred p;
    and.b32 %r1411, %r1415, %r1413;    setp.ne.u32 p, %r1411, 0;
    vote.ballot.sync.b32 %r1411, p, 0xffffffff;
    @!p not.b32 %r1411, %r1411;
}

	// end inline asm
	and.b32  	%r1425, %r1411, %r1424;
	mov.b32 	%r1416, 128;
	// begin inline asm
	{
    .reg .pred p;
    and.b32 %r1414, %r1415, %r1416;    setp.ne.u32 p, %r1414, 0;
    vote.ballot.sync.b32 %r1414, p, 0xffffffff;
    @!p not.b32 %r1414, %r1414;
}

	// end inline asm
	and.b32  	%r1426, %r1414, %r1425;
	clz.b32 	%r1427, %r1426;
	sub.s32 	%r301, 31, %r1427;
	and.b32  	%r1428, %r878, %r1426;
	popc.b32 	%r302, %r1428;
	setp.ne.s32 	%p131, %r443, %r301;
	mov.b32 	%r2242, 0;
	@%p131 bra 	$L__BB6_207;
	shl.b32 	%r1433, %r1415, 2;
	add.s32 	%r1434, %r219, %r1433;
	atom.shared.add.u32 	%r2242, [%r1434], %r302;
$L__BB6_207:
	ld.param.u32 	%r2109, [_ZN3cub18CUB_300001_SM_10006detail10radix_sort29DeviceRadixSortOnesweepKernelINS1_5radix10policy_hubIiiyE10Policy1000ELNS0_9SortOrderE0EiiyiiNS1_21identity_decomposer_tEEEvPT5_SB_PT3_PKSC_PT1_PKSG_PT2_PKSK_T4_iiT6__param_9];
	shfl.sync.idx.b32	%r1460|%p132, %r2242, %r301, 31, -1;
	add.s32 	%r305, %r302, %r1460;
	shr.u32 	%r1461, %r2214, %r2109;
	and.b32  	%r1457, %r1461, %r221;
	mov.b32 	%r1437, 1;
	// begin inline asm
	{
    .reg .pred p;
    and.b32 %r1435, %r1457, %r1437;    setp.ne.u32 p, %r1435, 0;
    vote.ballot.sync.b32 %r1435, p, 0xffffffff;
    @!p not.b32 %r1435, %r1435;
}

	// end inline asm
	mov.b32 	%r1440, 2;
	// begin inline asm
	{
    .reg .pred p;
    and.b32 %r1438, %r1457, %r1440;    setp.ne.u32 p, %r1438, 0;
    vote.ballot.sync.b32 %r1438, p, 0xffffffff;
    @!p not.b32 %r1438, %r1438;
}

	// end inline asm
	and.b32  	%r1462, %r1438, %r1435;
	mov.b32 	%r1443, 4;
	// begin inline asm
	{
    .reg .pred p;
    and.b32 %r1441, %r1457, %r1443;    setp.ne.u32 p, %r1441, 0;
    vote.ballot.sync.b32 %r1441, p, 0xffffffff;
    @!p not.b32 %r1441, %r1441;
}

	// end inline asm
	and.b32  	%r1463, %r1441, %r1462;
	mov.b32 	%r1446, 8;
	// begin inline asm
	{
    .reg .pred p;
    and.b32 %r1444, %r1457, %r1446;    setp.ne.u32 p, %r1444, 0;
    vote.ballot.sync.b32 %r1444, p, 0xffffffff;
    @!p not.b32 %r1444, %r1444;
}

	// end inline asm
	and.b32  	%r1464, %r1444, %r1463;
	mov.b32 	%r1449, 16;
	// begin inline asm
	{
    .reg .pred p;
    and.b32 %r1447, %r1457, %r1449;    setp.ne.u32 p, %r1447, 0;
    vote.ballot.sync.b32 %r1447, p, 0xffffffff;
    @!p not.b32 %r1447, %r1447;
}

	// end inline asm
	and.b32  	%r1465, %r1447, %r1464;
	mov.b32 	%r1452, 32;
	// begin inline asm
	{
    .reg .pred p;
    and.b32 %r1450, %r1457, %r1452;    setp.ne.u32 p, %r1450, 0;
    vote.ballot.sync.b32 %r1450, p, 0xffffffff;
    @!p not.b32 %r1450, %r1450;
}

	// end inline asm
	and.b32  	%r1466, %r1450, %r1465;
	mov.b32 	%r1455, 64;
	// begin inline asm
	{
    .reg .pred p;
    and.b32 %r1453, %r1457, %r1455;    setp.ne.u32 p, %r1453, 0;
    vote.ballot.sync.b32 %r1453, p, 0xffffffff;
    @!p not.b32 %r1453, %r1453;
}

	// end inline asm
	and.b32  	%r1467, %r1453, %r1466;
	mov.b32 	%r1458, 128;
	// begin inline asm
	{
    .reg .pred p;
    and.b32 %r1456, %r1457, %r1458;    setp.ne.u32 p, %r1456, 0;
    vote.ballot.sync.b32 %r1456, p, 0xffffffff;
    @!p not.b32 %r1456, %r1456;
}

	// end inline asm
	and.b32  	%r1468, %r1456, %r1467;
	clz.b32 	%r1469, %r1468;
	sub.s32 	%r307, 31, %r1469;
	and.b32  	%r1470, %r878, %r1468;
	popc.b32 	%r308, %r1470;
	setp.ne.s32 	%p133, %r443, %r307;
	mov.b32 	%r2243, 0;
	@%p133 bra 	$L__BB6_209;
	shl.b32 	%r1475, %r1457, 2;
	add.s32 	%r1476, %r219, %r1475;
	atom.shared.add.u32 	%r2243, [%r1476], %r308;
$L__BB6_209:
	ld.param.u32 	%r2110, [_ZN3cub18CUB_300001_SM_10006detail10radix_sort29DeviceRadixSortOnesweepKernelINS1_5radix10policy_hubIiiyE10Policy1000ELNS0_9SortOrderE0EiiyiiNS1_21identity_decomposer_tEEEvPT5_SB_PT3_PKSC_PT1_PKSG_PT2_PKSK_T4_iiT6__param_9];
	shfl.sync.idx.b32	%r1502|%p134, %r2243, %r307, 31, -1;
	add.s32 	%r311, %r308, %r1502;
	shr.u32 	%r1503, %r2213, %r2110;
	and.b32  	%r1499, %r1503, %r221;
	mov.b32 	%r1479, 1;
	// begin inline asm
	{
    .reg .pred p;
    and.b32 %r1477, %r1499, %r1479;    setp.ne.u32 p, %r1477, 0;
    vote.ballot.sync.b32 %r1477, p, 0xffffffff;
    @!p not.b32 %r1477, %r1477;
}

	// end inline asm
	mov.b32 	%r1482, 2;
	// begin inline asm
	{
    .reg .pred p;
    and.b32 %r1480, %r1499, %r1482;    setp.ne.u32 p, %r1480, 0;
    vote.ballot.sync.b32 %r1480, p, 0xffffffff;
    @!p not.b32 %r1480, %r1480;
}

	// end inline asm
	and.b32  	%r1504, %r1480, %r1477;
	mov.b32 	%r1485, 4;
	// begin inline asm
	{
    .reg .pred p;
    and.b32 %r1483, %r1499, %r1485;    setp.ne.u32 p, %r1483, 0;
    vote.ballot.sync.b32 %r1483, p, 0xffffffff;
    @!p not.b32 %r1483, %r1483;
}

	// end inline asm
	and.b32  	%r1505, %r1483, %r1504;
	mov.b32 	%r1488, 8;
	// begin inline asm
	{
    .reg .pred p;
    and.b32 %r1486, %r1499, %r1488;    setp.ne.u32 p, %r1486, 0;
    vote.ballot.sync.b32 %r1486, p, 0xffffffff;
    @!p not.b32 %r1486, %r1486;
}

	// end inline asm
	and.b32  	%r1506, %r1486, %r1505;
	mov.b32 	%r1491, 16;
	// begin inline asm
	{
    .reg .pred p;
    and.b32 %r1489, %r1499, %r1491;    setp.ne.u32 p, %r1489, 0;
    vote.ballot.sync.b32 %r1489, p, 0xffffffff;
    @!p not.b32 %r1489, %r1489;
}

	// end inline asm
	and.b32  	%r1507, %r1489, %r1506;
	mov.b32 	%r1494, 32;
	// begin inline asm
	{
    .reg .pred p;
    and.b32 %r1492, %r1499, %r1494;    setp.ne.u32 p, %r1492, 0;
    vote.ballot.sync.b32 %r1492, p, 0xffffffff;
    @!p not.b32 %r1492, %r1492;
}

	// end inline asm
	and.b32  	%r1508, %r1492, %r1507;
	mov.b32 	%r1497, 64;
	// begin inline asm
	{
    .reg .pred p;
    and.b32 %r1495, %r1499, %r1497;    setp.ne.u32 p, %r1495, 0;
    vote.ballot.sync.b32 %r1495, p, 0xffffffff;
    @!p not.b32 %r1495, %r1495;
}

	// end inline asm
	and.b32  	%r1509, %r1495, %r1508;
	mov.b32 	%r1500, 128;
	// begin inline asm
	{
    .reg .pred p;
    and.b32 %r1498, %r1499, %r1500;    setp.ne.u32 p, %r1498, 0;
    vote.ballot.sync.b32 %r1498, p, 0xffffffff;
    @!p not.b32 %r1498, %r1498;
}

	// end inline asm
	and.b32  	%r1510, %r1498, %r1509;
	clz.b32 	%r1511, %r1510;
	sub.s32 	%r313, 31, %r1511;
	and.b32  	%r1512, %r878, %r1510;
	popc.b32 	%r314, %r1512;
	setp.ne.s32 	%p135, %r443, %r313;
	mov.b32 	%r2244, 0;
	@%p135 bra 	$L__BB6_211;
	shl.b32 	%r1517, %r1499, 2;
	add.s32 	%r1518, %r219, %r1517;
	atom.shared.add.u32 	%r2244, [%r1518], %r314;
$L__BB6_211:
	ld.param.u32 	%r2111, [_ZN3cub18CUB_300001_SM_10006detail10radix_sort29DeviceRadixSortOnesweepKernelINS1_5radix10policy_hubIiiyE10Policy1000ELNS0_9SortOrderE0EiiyiiNS1_21identity_decomposer_tEEEvPT5_SB_PT3_PKSC_PT1_PKSG_PT2_PKSK_T4_iiT6__param_9];
	shfl.sync.idx.b32	%r1544|%p136, %r2244, %r313, 31, -1;
	add.s32 	%r317, %r314, %r1544;
	shr.u32 	%r1545, %r2212, %r2111;
	and.b32  	%r1541, %r1545, %r221;
	mov.b32 	%r1521, 1;
	// begin inline asm
	{
    .reg .pred p;
    and.b32 %r1519, %r1541, %r1521;    setp.ne.u32 p, %r1519, 0;
    vote.ballot.sync.b32 %r1519, p, 0xffffffff;
    @!p not.b32 %r1519, %r1519;
}

	// end inline asm
	mov.b32 	%r1524, 2;
	// begin inline asm
	{
    .reg .pred p;
    and.b32 %r1522, %r1541, %r1524;    setp.ne.u32 p, %r1522, 0;
    vote.ballot.sync.b32 %r1522, p, 0xffffffff;
    @!p not.b32 %r1522, %r1522;
}

	// end inline asm
	and.b32  	%r1546, %r1522, %r1519;
	mov.b32 	%r1527, 4;
	// begin inline asm
	{
    .reg .pred p;
    and.b32 %r1525, %r1541, %r1527;    setp.ne.u32 p, %r1525, 0;
    vote.ballot.sync.b32 %r1525, p, 0xffffffff;
    @!p not.b32 %r1525, %r1525;
}

	// end inline asm
	and.b32  	%r1547, %r1525, %r1546;
	mov.b32 	%r1530, 8;
	// begin inline asm
	{
    .reg .pred p;
    and.b32 %r1528, %r1541, %r1530;    setp.ne.u32 p, %r1528, 0;
    vote.ballot.sync.b32 %r1528, p, 0xffffffff;
    @!p not.b32 %r1528, %r1528;
}

	// end inline asm
	and.b32  	%r1548, %r1528, %r1547;
	mov.b32 	%r1533, 16;
	// begin inline asm
	{
    .reg .pred p;
    and.b32 %r1531, %r1541, %r1533;    setp.ne.u32 p, %r1531, 0;
    vote.ballot.sync.b32 %r1531, p, 0xffffffff;
    @!p not.b32 %r1531, %r1531;
}

	// end inline asm
	and.b32  	%r1549, %r1531, %r1548;
	mov.b32 	%r1536, 32;
	// begin inline asm
	{
    .reg .pred p;
    and.b32 %r1534, %r1541, %r1536;    setp.ne.u32 p, %r1534, 0;
    vote.ballot.sync.b32 %r1534, p, 0xffffffff;
    @!p not.b32 %r1534, %r1534;
}

	// end inline asm
	and.b32  	%r1550, %r1534, %r1549;
	mov.b32 	%r1539, 64;
	// begin inline asm
	{
    .reg .pred p;
    and.b32 %r1537, %r1541, %r1539;    setp.ne.u32 p, %r1537, 0;
    vote.ballot.sync.b32 %r1537, p, 0xffffffff;
    @!p not.b32 %r1537, %r1537;
}

	// end inline asm
	and.b32  	%r1551, %r1537, %r1550;
	mov.b32 	%r1542, 128;
	// begin inline asm
	{
    .reg .pred p;
    and.b32 %r1540, %r1541, %r1542;    setp.ne.u32 p, %r1540, 0;
    vote.ballot.sync.b32 %r1540, p, 0xffffffff;
    @!p not.b32 %r1540, %r1540;
}

	// end inline asm
	and.b32  	%r1552, %r1540, %r1551;
	clz.b32 	%r1553, %r1552;
	sub.s32 	%r319, 31, %r1553;
	and.b32  	%r1554, %r878, %r1552;
	popc.b32 	%r320, %r1554;
	setp.ne.s32 	%p137, %r443, %r319;
	mov.b32 	%r2245, 0;
	@%p137 bra 	$L__BB6_213;
	shl.b32 	%r1559, %r1541, 2;
	add.s32 	%r1560, %r219, %r1559;
	atom.shared.add.u32 	%r2245, [%r1560], %r320;
$L__BB6_213:
	setp.gt.u32 	%p138, %r1, 255;
	shfl.sync.idx.b32	%r1561|%p139, %r2245, %r319, 31, -1;
	add.s32 	%r1562, %r320, %r1561;
	bar.sync 	0;
	shl.b32 	%r1563, %r227, 2;
	add.s32 	%r323, %r783, %r1563;
	st.shared.u32 	[%r323+-4], %r2228;
	shl.b32 	%r1565, %r233, 2;
	add.s32 	%r324, %r783, %r1565;
	st.shared.u32 	[%r324+-4], %r2227;
	shl.b32 	%r1566, %r239, 2;
	add.s32 	%r325, %r783, %r1566;
	st.shared.u32 	[%r325+-4], %r2226;
	shl.b32 	%r1567, %r245, 2;
	add.s32 	%r326, %r783, %r1567;
	st.shared.u32 	[%r326+-4], %r2225;
	shl.b32 	%r1568, %r251, 2;
	add.s32 	%r327, %r783, %r1568;
	st.shared.u32 	[%r327+-4], %r2224;
	shl.b32 	%r1569, %r257, 2;
	add.s32 	%r328, %r783, %r1569;
	st.shared.u32 	[%r328+-4], %r2223;
	shl.b32 	%r1570, %r263, 2;
	add.s32 	%r329, %r783, %r1570;
	st.shared.u32 	[%r329+-4], %r2222;
	shl.b32 	%r1571, %r269, 2;
	add.s32 	%r330, %r783, %r1571;
	st.shared.u32 	[%r330+-4], %r2221;
	shl.b32 	%r1572, %r275, 2;
	add.s32 	%r331, %r783, %r1572;
	st.shared.u32 	[%r331+-4], %r2220;
	shl.b32 	%r1573, %r281, 2;
	add.s32 	%r332, %r783, %r1573;
	st.shared.u32 	[%r332+-4], %r2219;
	shl.b32 	%r1574, %r287, 2;
	add.s32 	%r333, %r783, %r1574;
	st.shared.u32 	[%r333+-4], %r2218;
	shl.b32 	%r1575, %r293, 2;
	add.s32 	%r334, %r783, %r1575;
	st.shared.u32 	[%r334+-4], %r2217;
	shl.b32 	%r1576, %r299, 2;
	add.s32 	%r335, %r783, %r1576;
	st.shared.u32 	[%r335+-4], %r2216;
	shl.b32 	%r1577, %r305, 2;
	add.s32 	%r336, %r783, %r1577;
	st.shared.u32 	[%r336+-4], %r2215;
	shl.b32 	%r1578, %r311, 2;
	add.s32 	%r337, %r783, %r1578;
	st.shared.u32 	[%r337+-4], %r2214;
	shl.b32 	%r1579, %r317, 2;
	add.s32 	%r338, %r783, %r1579;
	st.shared.u32 	[%r338+-4], %r2213;
	shl.b32 	%r1580, %r1562, 2;
	add.s32 	%r339, %r783, %r1580;
	st.shared.u32 	[%r339+-4], %r2212;
	shl.b32 	%r1581, %r1, 3;
	add.s32 	%r1582, %r783, %r1581;
	add.s32 	%r340, %r1582, 26112;
	@%p138 bra 	$L__BB6_221;
	ld.param.u64 	%rd437, [_ZN3cub18CUB_300001_SM_10006detail10radix_sort29DeviceRadixSortOnesweepKernelINS1_5radix10policy_hubIiiyE10Policy1000ELNS0_9SortOrderE0EiiyiiNS1_21identity_decomposer_tEEEvPT5_SB_PT3_PKSC_PT1_PKSG_PT2_PKSK_T4_iiT6__param_3];
	cvta.to.global.u64 	%rd93, %rd437;
	shl.b64 	%rd94, %rd9, 3;
	add.s64 	%rd95, %rd93, %rd94;
	ld.global.u64 	%rd96, [%rd95];
	cvt.s64.s32 	%rd97, %r218;
	sub.s64 	%rd456, %rd96, %rd97;
	st.shared.u64 	[%r340], %rd456;
	setp.lt.s32 	%p140, %r3, 1;
	mov.u32 	%r2249, %r2174;
	@%p140 bra 	$L__BB6_220;
	mov.b32 	%r2247, -1;
	mov.u32 	%r2246, %r3;
	mov.u32 	%r2249, %r2174;
$L__BB6_216:
	ld.param.u64 	%rd430, [_ZN3cub18CUB_300001_SM_10006detail10radix_sort29DeviceRadixSortOnesweepKernelINS1_5radix10policy_hubIiiyE10Policy1000ELNS0_9SortOrderE0EiiyiiNS1_21identity_decomposer_tEEEvPT5_SB_PT3_PKSC_PT1_PKSG_PT2_PKSK_T4_iiT6__param_0];
	add.s32 	%r344, %r2246, -1;
	shl.b32 	%r1584, %r344, 8;
	add.s32 	%r1585, %r1584, %r1;
	cvta.to.global.u64 	%rd98, %rd430;
	mul.wide.s32 	%rd99, %r1585, 4;
	add.s64 	%rd19, %rd98, %rd99;
$L__BB6_217:
	membar.cta;
	ld.volatile.global.u32 	%r345, [%rd19];
	setp.eq.s32 	%p141, %r345, 0;
	@%p141 bra 	$L__BB6_217;
	and.b32  	%r1586, %r345, 1073741823;
	add.s32 	%r2249, %r1586, %r2249;
	setp.gt.s32 	%p142, %r345, -1;
	vote.sync.ballot.b32 	%r2247, %p142, %r2247;
	setp.gt.u32 	%p144, %r2246, 1;
	and.pred  	%p145, %p142, %p144;
	mov.u32 	%r2246, %r344;
	@%p145 bra 	$L__BB6_216;
	ld.shared.u64 	%rd456, [%r340];
$L__BB6_220:
	ld.param.u64 	%rd431, [_ZN3cub18CUB_300001_SM_10006detail10radix_sort29DeviceRadixSortOnesweepKernelINS1_5radix10policy_hubIiiyE10Policy1000ELNS0_9SortOrderE0EiiyiiNS1_21identity_decomposer_tEEEvPT5_SB_PT3_PKSC_PT1_PKSG_PT2_PKSK_T4_iiT6__param_0];
	or.b32  	%r1587, %r2249, -2147483648;
	cvta.to.global.u64 	%rd100, %rd431;
	shl.b32 	%r1588, %r3, 8;
	add.s32 	%r1589, %r1588, %r1;
	mul.wide.s32 	%rd101, %r1589, 4;
	add.s64 	%rd102, %rd100, %rd101;
	st.volatile.global.u32 	[%rd102], %r1587;
	sub.s32 	%r1590, %r2249, %r2174;
	cvt.s64.s32 	%rd103, %r1590;
	add.s64 	%rd104, %rd456, %rd103;
	st.shared.u64 	[%r340], %rd104;
$L__BB6_221:
	ld.param.u32 	%r2087, [_ZN3cub18CUB_300001_SM_10006detail10radix_sort29DeviceRadixSortOnesweepKernelINS1_5radix10policy_hubIiiyE10Policy1000ELNS0_9SortOrderE0EiiyiiNS1_21identity_decomposer_tEEEvPT5_SB_PT3_PKSC_PT1_PKSG_PT2_PKSK_T4_iiT6__param_8];
	ld.param.u64 	%rd434, [_ZN3cub18CUB_300001_SM_10006detail10radix_sort29DeviceRadixSortOnesweepKernelINS1_5radix10policy_hubIiiyE10Policy1000ELNS0_9SortOrderE0EiiyiiNS1_21identity_decomposer_tEEEvPT5_SB_PT3_PKSC_PT1_PKSG_PT2_PKSK_T4_iiT6__param_2];
	setp.gt.u32 	%p146, %r1, 255;
	mad.lo.s32 	%r349, %r3, 6528, 6528;
	setp.lt.s32 	%p147, %r349, %r2087;
	setp.eq.s64 	%p148, %rd434, 0;
	or.pred  	%p149, %p148, %p147;
	or.pred  	%p150, %p146, %p149;
	@%p150 bra 	$L__BB6_223;
	ld.param.u64 	%rd435, [_ZN3cub18CUB_300001_SM_10006detail10radix_sort29DeviceRadixSortOnesweepKernelINS1_5radix10policy_hubIiiyE10Policy1000ELNS0_9SortOrderE0EiiyiiNS1_21identity_decomposer_tEEEvPT5_SB_PT3_PKSC_PT1_PKSG_PT2_PKSK_T4_iiT6__param_2];
	ld.shared.u64 	%rd105, [%r340];
	cvt.s64.s32 	%rd106, %r2174;
	cvt.s64.s32 	%rd107, %r218;
	add.s64 	%rd108, %rd107, %rd106;
	add.s64 	%rd109, %rd108, %rd105;
	cvta.to.global.u64 	%rd110, %rd435;
	shl.b64 	%rd111, %rd9, 3;
	add.s64 	%rd112, %rd110, %rd111;
	st.global.u64 	[%rd112], %rd109;
$L__BB6_223:
	ld.param.u32 	%r2088, [_ZN3cub18CUB_300001_SM_10006detail10radix_sort29DeviceRadixSortOnesweepKernelINS1_5radix10policy_hubIiiyE10Policy1000ELNS0_9SortOrderE0EiiyiiNS1_21identity_decomposer_tEEEvPT5_SB_PT3_PKSC_PT1_PKSG_PT2_PKSK_T4_iiT6__param_8];
	ld.param.u64 	%rd438, [_ZN3cub18CUB_300001_SM_10006detail10radix_sort29DeviceRadixSortOnesweepKernelINS1_5radix10policy_hubIiiyE10Policy1000ELNS0_9SortOrderE0EiiyiiNS1_21identity_decomposer_tEEEvPT5_SB_PT3_PKSC_PT1_PKSG_PT2_PKSK_T4_iiT6__param_4];
	cvta.to.global.u64 	%rd22, %rd438;
	shl.b32 	%r1591, %r1, 2;
	add.s32 	%r350, %r783, %r1591;
	setp.gt.s32 	%p151, %r349, %r2088;
	bar.sync 	0;
	@%p151 bra 	$L__BB6_225;
	ld.param.u32 	%r2112, [_ZN3cub18CUB_300001_SM_10006detail10radix_sort29DeviceRadixSortOnesweepKernelINS1_5radix10policy_hubIiiyE10Policy1000ELNS0_9SortOrderE0EiiyiiNS1_21identity_decomposer_tEEEvPT5_SB_PT3_PKSC_PT1_PKSG_PT2_PKSK_T4_iiT6__param_9];
	ld.shared.u32 	%r1593, [%r350];
	shr.u32 	%r1594, %r1593, %r2112;
	and.b32  	%r1595, %r1594, %r221;
	shl.b32 	%r1596, %r1595, 3;
	add.s32 	%r1598, %r783, 26112;
	add.s32 	%r1599, %r1598, %r1596;
	ld.shared.u64 	%rd113, [%r1599];
	add.s64 	%rd114, %rd113, %rd9;
	xor.b32  	%r1600, %r1593, -2147483648;
	shl.b64 	%rd115, %rd114, 2;
	add.s64 	%rd116, %rd22, %rd115;
	st.global.u32 	[%rd116], %r1600;
	bar.warp.sync 	-1;
	ld.shared.u32 	%r1601, [%r350+1536];
	shr.u32 	%r1602, %r1601, %r2112;
	and.b32  	%r1603, %r1602, %r221;
	shl.b32 	%r1604, %r1603, 3;
	add.s32 	%r1605, %r1598, %r1604;
	ld.shared.u64 	%rd117, [%r1605];
	add.s64 	%rd118, %rd117, %rd9;
	xor.b32  	%r1606, %r1601, -2147483648;
	shl.b64 	%rd119, %rd118, 2;
	add.s64 	%rd120, %rd22, %rd119;
	st.global.u32 	[%rd120+1536], %r1606;
	bar.warp.sync 	-1;
	ld.shared.u32 	%r1607, [%r350+3072];
	shr.u32 	%r1608, %r1607, %r2112;
	and.b32  	%r1609, %r1608, %r221;
	shl.b32 	%r1610, %r1609, 3;
	add.s32 	%r1611, %r1598, %r1610;
	ld.shared.u64 	%rd121, [%r1611];
	add.s64 	%rd122, %rd121, %rd9;
	xor.b32  	%r1612, %r1607, -2147483648;
	shl.b64 	%rd123, %rd122, 2;
	add.s64 	%rd124, %rd22, %rd123;
	st.global.u32 	[%rd124+3072], %r1612;
	bar.warp.sync 	-1;
	ld.shared.u32 	%r1613, [%r350+4608];
	shr.u32 	%r1614, %r1613, %r2112;
	and.b32  	%r1615, %r1614, %r221;
	shl.b32 	%r1616, %r1615, 3;
	add.s32 	%r1617, %r1598, %r1616;
	ld.shared.u64 	%rd125, [%r1617];
	add.s64 	%rd126, %rd125, %rd9;
	xor.b32  	%r1618, %r1613, -2147483648;
	shl.b64 	%rd127, %rd126, 2;
	add.s64 	%rd128, %rd22, %rd127;
	st.global.u32 	[%rd128+4608], %r1618;
	bar.warp.sync 	-1;
	ld.shared.u32 	%r1619, [%r350+6144];
	shr.u32 	%r1620, %r1619, %r2112;
	and.b32  	%r1621, %r1620, %r221;
	shl.b32 	%r1622, %r1621, 3;
	add.s32 	%r1623, %r1598, %r1622;
	ld.shared.u64 	%rd129, [%r1623];
	add.s64 	%rd130, %rd129, %rd9;
	xor.b32  	%r1624, %r1619, -2147483648;
	shl.b64 	%rd131, %rd130, 2;
	add.s64 	%rd132, %rd22, %rd131;
	st.global.u32 	[%rd132+6144], %r1624;
	bar.warp.sync 	-1;
	ld.shared.u32 	%r1625, [%r350+7680];
	shr.u32 	%r1626, %r1625, %r2112;
	and.b32  	%r1627, %r1626, %r221;
	shl.b32 	%r1628, %r1627, 3;
	add.s32 	%r1629, %r1598, %r1628;
	ld.shared.u64 	%rd133, [%r1629];
	add.s64 	%rd134, %rd133, %rd9;
	xor.b32  	%r1630, %r1625, -2147483648;
	shl.b64 	%rd135, %rd134, 2;
	add.s64 	%rd136, %rd22, %rd135;
	st.global.u32 	[%rd136+7680], %r1630;
	bar.warp.sync 	-1;
	ld.shared.u32 	%r1631, [%r350+9216];
	shr.u32 	%r1632, %r1631, %r2112;
	and.b32  	%r1633, %r1632, %r221;
	shl.b32 	%r1634, %r1633, 3;
	add.s32 	%r1635, %r1598, %r1634;
	ld.shared.u64 	%rd137, [%r1635];
	add.s64 	%rd138, %rd137, %rd9;
	xor.b32  	%r1636, %r1631, -2147483648;
	shl.b64 	%rd139, %rd138, 2;
	add.s64 	%rd140, %rd22, %rd139;
	st.global.u32 	[%rd140+9216], %r1636;
	bar.warp.sync 	-1;
	ld.shared.u32 	%r1637, [%r350+10752];
	shr.u32 	%r1638, %r1637, %r2112;
	and.b32  	%r1639, %r1638, %r221;
	shl.b32 	%r1640, %r1639, 3;
	add.s32 	%r1641, %r1598, %r1640;
	ld.shared.u64 	%rd141, [%r1641];
	add.s64 	%rd142, %rd141, %rd9;
	xor.b32  	%r1642, %r1637, -2147483648;
	shl.b64 	%rd143, %rd142, 2;
	add.s64 	%rd144, %rd22, %rd143;
	st.global.u32 	[%rd144+10752], %r1642;
	bar.warp.sync 	-1;
	ld.shared.u32 	%r1643, [%r350+12288];
	shr.u32 	%r1644, %r1643, %r2112;
	and.b32  	%r1645, %r1644, %r221;
	shl.b32 	%r1646, %r1645, 3;
	add.s32 	%r1647, %r1598, %r1646;
	ld.shared.u64 	%rd145, [%r1647];
	add.s64 	%rd146, %rd145, %rd9;
	xor.b32  	%r1648, %r1643, -2147483648;
	shl.b64 	%rd147, %rd146, 2;
	add.s64 	%rd148, %rd22, %rd147;
	st.global.u32 	[%rd148+12288], %r1648;
	bar.warp.sync 	-1;
	ld.shared.u32 	%r1649, [%r350+13824];
	shr.u32 	%r1650, %r1649, %r2112;
	and.b32  	%r1651, %r1650, %r221;
	shl.b32 	%r1652, %r1651, 3;
	add.s32 	%r1653, %r1598, %r1652;
	ld.shared.u64 	%rd149, [%r1653];
	add.s64 	%rd150, %rd149, %rd9;
	xor.b32  	%r1654, %r1649, -2147483648;
	shl.b64 	%rd151, %rd150, 2;
	add.s64 	%rd152, %rd22, %rd151;
	st.global.u32 	[%rd152+13824], %r1654;
	bar.warp.sync 	-1;
	ld.shared.u32 	%r1655, [%r350+15360];
	shr.u32 	%r1656, %r1655, %r2112;
	and.b32  	%r1657, %r1656, %r221;
	shl.b32 	%r1658, %r1657, 3;
	add.s32 	%r1659, %r1598, %r1658;
	ld.shared.u64 	%rd153, [%r1659];
	add.s64 	%rd154, %rd153, %rd9;
	xor.b32  	%r1660, %r1655, -2147483648;
	shl.b64 	%rd155, %rd154, 2;
	add.s64 	%rd156, %rd22, %rd155;
	st.global.u32 	[%rd156+15360], %r1660;
	bar.warp.sync 	-1;
	ld.shared.u32 	%r1661, [%r350+16896];
	shr.u32 	%r1662, %r1661, %r2112;
	and.b32  	%r1663, %r1662, %r221;
	shl.b32 	%r1664, %r1663, 3;
	add.s32 	%r1665, %r1598, %r1664;
	ld.shared.u64 	%rd157, [%r1665];
	add.s64 	%rd158, %rd157, %rd9;
	xor.b32  	%r1666, %r1661, -2147483648;
	shl.b64 	%rd159, %rd158, 2;
	add.s64 	%rd160, %rd22, %rd159;
	st.global.u32 	[%rd160+16896], %r1666;
	bar.warp.sync 	-1;
	ld.shared.u32 	%r1667, [%r350+18432];
	shr.u32 	%r1668, %r1667, %r2112;
	and.b32  	%r1669, %r1668, %r221;
	shl.b32 	%r1670, %r1669, 3;
	add.s32 	%r1671, %r1598, %r1670;
	ld.shared.u64 	%rd161, [%r1671];
	add.s64 	%rd162, %rd161, %rd9;
	xor.b32  	%r1672, %r1667, -2147483648;
	shl.b64 	%rd163, %rd162, 2;
	add.s64 	%rd164, %rd22, %rd163;
	st.global.u32 	[%rd164+18432], %r1672;
	bar.warp.sync 	-1;
	ld.shared.u32 	%r1673, [%r350+19968];
	shr.u32 	%r1674, %r1673, %r2112;
	and.b32  	%r1675, %r1674, %r221;
	shl.b32 	%r1676, %r1675, 3;
	add.s32 	%r1677, %r1598, %r1676;
	ld.shared.u64 	%rd165, [%r1677];
	add.s64 	%rd166, %rd165, %rd9;
	xor.b32  	%r1678, %r1673, -2147483648;
	shl.b64 	%rd167, %rd166, 2;
	add.s64 	%rd168, %rd22, %rd167;
	st.global.u32 	[%rd168+19968], %r1678;
	bar.warp.sync 	-1;
	ld.shared.u32 	%r1679, [%r350+21504];
	shr.u32 	%r1680, %r1679, %r2112;
	and.b32  	%r1681, %r1680, %r221;
	shl.b32 	%r1682, %r1681, 3;
	add.s32 	%r1683, %r1598, %r1682;
	ld.shared.u64 	%rd169, [%r1683];
	add.s64 	%rd170, %rd169, %rd9;
	xor.b32  	%r1684, %r1679, -2147483648;
	shl.b64 	%rd171, %rd170, 2;
	add.s64 	%rd172, %rd22, %rd171;
	st.global.u32 	[%rd172+21504], %r1684;
	bar.warp.sync 	-1;
	ld.shared.u32 	%r1685, [%r350+23040];
	shr.u32 	%r1686, %r1685, %r2112;
	and.b32  	%r1687, %r1686, %r221;
	shl.b32 	%r1688, %r1687, 3;
	add.s32 	%r1689, %r1598, %r1688;
	ld.shared.u64 	%rd173, [%r1689];
	add.s64 	%rd174, %rd173, %rd9;
	xor.b32  	%r1690, %r1685, -2147483648;
	shl.b64 	%rd175, %rd174, 2;
	add.s64 	%rd176, %rd22, %rd175;
	st.global.u32 	[%rd176+23040], %r1690;
	bar.warp.sync 	-1;
	ld.shared.u32 	%r1691, [%r350+24576];
	shr.u32 	%r1692, %r1691, %r2112;
	and.b32  	%r1693, %r1692, %r221;
	shl.b32 	%r1694, %r1693, 3;
	add.s32 	%r1695, %r1598, %r1694;
	ld.shared.u64 	%rd177, [%r1695];
	add.s64 	%rd178, %rd177, %rd9;
	xor.b32  	%r1696, %r1691, -2147483648;
	shl.b64 	%rd179, %rd178, 2;
	add.s64 	%rd180, %rd22, %rd179;
	st.global.u32 	[%rd180+24576], %r1696;
	bar.warp.sync 	-1;
	bra.uni 	$L__BB6_260;
$L__BB6_225:
	ld.param.u32 	%r2089, [_ZN3cub18CUB_300001_SM_10006detail10radix_sort29DeviceRadixSortOnesweepKernelINS1_5radix10policy_hubIiiyE10Policy1000ELNS0_9SortOrderE0EiiyiiNS1_21identity_decomposer_tEEEvPT5_SB_PT3_PKSC_PT1_PKSG_PT2_PKSK_T4_iiT6__param_8];
	mad.lo.s32 	%r351, %r3, -6528, %r2089;
	setp.ge.s32 	%p152, %r1, %r351;
	@%p152 bra 	$L__BB6_227;
	ld.param.u32 	%r2113, [_ZN3cub18CUB_300001_SM_10006detail10radix_sort29DeviceRadixSortOnesweepKernelINS1_5radix10policy_hubIiiyE10Policy1000ELNS0_9SortOrderE0EiiyiiNS1_21identity_decomposer_tEEEvPT5_SB_PT3_PKSC_PT1_PKSG_PT2_PKSK_T4_iiT6__param_9];
	ld.shared.u32 	%r1697, [%r350];
	shr.u32 	%r1698, %r1697, %r2113;
	and.b32  	%r1699, %r1698, %r221;
	shl.b32 	%r1700, %r1699, 3;
	add.s32 	%r1702, %r783, %r1700;
	ld.shared.u64 	%rd181, [%r1702+26112];
	xor.b32  	%r1703, %r1697, -2147483648;
	add.s64 	%rd182, %rd181, %rd9;
	shl.b64 	%rd183, %rd182, 2;
	add.s64 	%rd184, %rd22, %rd183;
	st.global.u32 	[%rd184], %r1703;
$L__BB6_227:
	bar.warp.sync 	-1;
	add.s32 	%r1704, %r1, 384;
	setp.ge.s32 	%p153, %r1704, %r351;
	@%p153 bra 	$L__BB6_229;
	ld.param.u32 	%r2114, [_ZN3cub18CUB_300001_SM_10006detail10radix_sort29DeviceRadixSortOnesweepKernelINS1_5radix10policy_hubIiiyE10Policy1000ELNS0_9SortOrderE0EiiyiiNS1_21identity_decomposer_tEEEvPT5_SB_PT3_PKSC_PT1_PKSG_PT2_PKSK_T4_iiT6__param_9];
	ld.shared.u32 	%r1705, [%r350+1536];
	shr.u32 	%r1706, %r1705, %r2114;
	and.b32  	%r1707, %r1706, %r221;
	shl.b32 	%r1708, %r1707, 3;
	add.s32 	%r1710, %r783, %r1708;
	ld.shared.u64 	%rd185, [%r1710+26112];
	xor.b32  	%r1711, %r1705, -2147483648;
	add.s64 	%rd186, %rd185, %rd9;
	shl.b64 	%rd187, %rd186, 2;
	add.s64 	%rd188, %rd22, %rd187;
	st.global.u32 	[%rd188+1536], %r1711;
$L__BB6_229:
	bar.warp.sync 	-1;
	add.s32 	%r1712, %r1, 768;
	setp.ge.s32 	%p154, %r1712, %r351;
	@%p154 bra 	$L__BB6_231;
	ld.param.u32 	%r2115, [_ZN3cub18CUB_300001_SM_10006detail10radix_sort29DeviceRadixSortOnesweepKernelINS1_5radix10policy_hubIiiyE10Policy1000ELNS0_9SortOrderE0EiiyiiNS1_21identity_decomposer_tEEEvPT5_SB_PT3_PKSC_PT1_PKSG_PT2_PKSK_T4_iiT6__param_9];
	ld.shared.u32 	%r1713, [%r350+3072];
	shr.u32 	%r1714, %r1713, %r2115;
	and.b32  	%r1715, %r1714, %r221;
	shl.b32 	%r1716, %r1715, 3;
	add.s32 	%r1718, %r783, %r1716;
	ld.shared.u64 	%rd189, [%r1718+26112];
	xor.b32  	%r1719, %r1713, -2147483648;
	add.s64 	%rd190, %rd189, %rd9;
	shl.b64 	%rd191, %rd190, 2;
	add.s64 	%rd192, %rd22, %rd191;
	st.global.u32 	[%rd192+3072], %r1719;
$L__BB6_231:
	bar.warp.sync 	-1;
	add.s32 	%r1720, %r1, 1152;
	setp.ge.s32 	%p155, %r1720, %r351;
	@%p155 bra 	$L__BB6_233;
	ld.param.u32 	%r2116, [_ZN3cub18CUB_300001_SM_10006detail10radix_sort29DeviceRadixSortOnesweepKernelINS1_5radix10policy_hubIiiyE10Policy1000ELNS0_9SortOrderE0EiiyiiNS1_21identity_decomposer_tEEEvPT5_SB_PT3_PKSC_PT1_PKSG_PT2_PKSK_T4_iiT6__param_9];
	ld.shared.u32 	%r1721, [%r350+4608];
	shr.u32 	%r1722, %r1721, %r2116;
	and.b32  	%r1723, %r1722, %r221;
	shl.b32 	%r1724, %r1723, 3;
	add.s32 	%r1726, %r783, %r1724;
	ld.shared.u64 	%rd193, [%r1726+26112];
	xor.b32  	%r1727, %r1721, -2147483648;
	add.s64 	%rd194, %rd193, %rd9;
	shl.b64 	%rd195, %rd194, 2;
	add.s64 	%rd196, %rd22, %rd195;
	st.global.u32 	[%rd196+4608], %r1727;
$L__BB6_233:
	bar.warp.sync 	-1;
	add.s32 	%r1728, %r1, 1536;
	setp.ge.s32 	%p156, %r1728, %r351;
	@%p156 bra 	$L__BB6_235;
	ld.param.u32 	%r2117, [_ZN3cub18CUB_300001_SM_10006detail10radix_sort29DeviceRadixSortOnesweepKernelINS1_5radix10policy_hubIiiyE10Policy1000ELNS0_9SortOrderE0EiiyiiNS1_21identity_decomposer_tEEEvPT5_SB_PT3_PKSC_PT1_PKSG_PT2_PKSK_T4_iiT6__param_9];
	ld.shared.u32 	%r1729, [%r350+6144];
	shr.u32 	%r1730, %r1729, %r2117;
	and.b32  	%r1731, %r1730, %r221;
	shl.b32 	%r1732, %r1731, 3;
	add.s32 	%r1734, %r783, %r1732;
	ld.shared.u64 	%rd197, [%r1734+26112];
	xor.b32  	%r1735, %r1729, -2147483648;
	add.s64 	%rd198, %rd197, %rd9;
	shl.b64 	%rd199, %rd198, 2;
	add.s64 	%rd200, %rd22, %rd199;
	st.global.u32 	[%rd200+6144], %r1735;
$L__BB6_235:
	bar.warp.sync 	-1;
	add.s32 	%r1736, %r1, 1920;
	setp.ge.s32 	%p157, %r1736, %r351;
	@%p157 bra 	$L__BB6_237;
	ld.param.u32 	%r2118, [_ZN3cub18CUB_300001_SM_10006detail10radix_sort29DeviceRadixSortOnesweepKernelINS1_5radix10policy_hubIiiyE10Policy1000ELNS0_9SortOrderE0EiiyiiNS1_21identity_decomposer_tEEEvPT5_SB_PT3_PKSC_PT1_PKSG_PT2_PKSK_T4_iiT6__param_9];
	ld.shared.u32 	%r1737, [%r350+7680];
	shr.u32 	%r1738, %r1737, %r2118;
	and.b32  	%r1739, %r1738, %r221;
	shl.b32 	%r1740, %r1739, 3;
	add.s32 	%r1742, %r783, %r1740;
	ld.shared.u64 	%rd201, [%r1742+26112];
	xor.b32  	%r1743, %r1737, -2147483648;
	add.s64 	%rd202, %rd201, %rd9;
	shl.b64 	%rd203, %rd202, 2;
	add.s64 	%rd204, %rd22, %rd203;
	st.global.u32 	[%rd204+7680], %r1743;
$L__BB6_237:
	bar.warp.sync 	-1;
	add.s32 	%r1744, %r1, 2304;
	setp.ge.s32 	%p158, %r1744, %r351;
	@%p158 bra 	$L__BB6_239;
	ld.param.u32 	%r2119, [_ZN3cub18CUB_300001_SM_10006detail10radix_sort29DeviceRadixSortOnesweepKernelINS1_5radix10policy_hubIiiyE10Policy1000ELNS0_9SortOrderE0EiiyiiNS1_21identity_decomposer_tEEEvPT5_SB_PT3_PKSC_PT1_PKSG_PT2_PKSK_T4_iiT6__param_9];
	ld.shared.u32 	%r1745, [%r350+9216];
	shr.u32 	%r1746, %r1745, %r2119;
	and.b32  	%r1747, %r1746, %r221;
	shl.b32 	%r1748, %r1747, 3;
	add.s32 	%r1750, %r783, %r1748;
	ld.shared.u64 	%rd205, [%r1750+26112];
	xor.b32  	%r1751, %r1745, -2147483648;
	add.s64 	%rd206, %rd205, %rd9;
	shl.b64 	%rd207, %rd206, 2;
	add.s64 	%rd208, %rd22, %rd207;
	st.global.u32 	[%rd208+9216], %r1751;
$L__BB6_239:
	bar.warp.sync 	-1;
	add.s32 	%r1752, %r1, 2688;
	setp.ge.s32 	%p159, %r1752, %r351;
	@%p159 bra 	$L__BB6_241;
	ld.param.u32 	%r2120, [_ZN3cub18CUB_300001_SM_10006detail10radix_sort29DeviceRadixSortOnesweepKernelINS1_5radix10policy_hubIiiyE10Policy1000ELNS0_9SortOrderE0EiiyiiNS1_21identity_decomposer_tEEEvPT5_SB_PT3_PKSC_PT1_PKSG_PT2_PKSK_T4_iiT6__param_9];
	ld.shared.u32 	%r1753, [%r350+10752];
	shr.u32 	%r1754, %r1753, %r2120;
	and.b32  	%r1755, %r1754, %r221;
	shl.b32 	%r1756, %r1755, 3;
	add.s32 	%r1758, %r783, %r1756;
	ld.shared.u64 	%rd209, [%r1758+26112];
	xor.b32  	%r1759, %r1753, -2147483648;
	add.s64 	%rd210, %rd209, %rd9;
	shl.b64 	%rd211, %rd210, 2;
	add.s64 	%rd212, %rd22, %rd211;
	st.global.u32 	[%rd212+10752], %r1759;
$L__BB6_241:
	bar.warp.sync 	-1;
	or.b32  	%r1760, %r1, 3072;
	setp.ge.s32 	%p160, %r1760, %r351;
	@%p160 bra 	$L__BB6_243;
	ld.param.u32 	%r2121, [_ZN3cub18CUB_300001_SM_10006detail10radix_sort29DeviceRadixSortOnesweepKernelINS1_5radix10policy_hubIiiyE10Policy1000ELNS0_9SortOrderE0EiiyiiNS1_21identity_decomposer_tEEEvPT5_SB_PT3_PKSC_PT1_PKSG_PT2_PKSK_T4_iiT6__param_9];
	ld.shared.u32 	%r1761, [%r350+12288];
	shr.u32 	%r1762, %r1761, %r2121;
	and.b32  	%r1763, %r1762, %r221;
	shl.b32 	%r1764, %r1763, 3;
	add.s32 	%r1766, %r783, %r1764;
	ld.shared.u64 	%rd213, [%r1766+26112];
	xor.b32  	%r1767, %r1761, -2147483648;
	add.s64 	%rd214, %rd213, %rd9;
	shl.b64 	%rd215, %rd214, 2;
	add.s64 	%rd216, %rd22, %rd215;
	st.global.u32 	[%rd216+12288], %r1767;
$L__BB6_243:
	bar.warp.sync 	-1;
	add.s32 	%r1768, %r1, 3456;
	setp.ge.s32 	%p161, %r1768, %r351;
	@%p161 bra 	$L__BB6_245;
	ld.param.u32 	%r2122, [_ZN3cub18CUB_300001_SM_10006detail10radix_sort29DeviceRadixSortOnesweepKernelINS1_5radix10policy_hubIiiyE10Policy1000ELNS0_9SortOrderE0EiiyiiNS1_21identity_decomposer_tEEEvPT5_SB_PT3_PKSC_PT1_PKSG_PT2_PKSK_T4_iiT6__param_9];
	ld.shared.u32 	%r1769, [%r350+13824];
	shr.u32 	%r1770, %r1769, %r2122;
	and.b32  	%r1771, %r1770, %r221;
	shl.b32 	%r1772, %r1771, 3;
	add.s32 	%r1774, %r783, %r1772;
	ld.shared.u64 	%rd217, [%r1774+26112];
	xor.b32  	%r1775, %r1769, -2147483648;
	add.s64 	%rd218, %rd217, %rd9;
	shl.b64 	%rd219, %rd218, 2;
	add.s64 	%rd220, %rd22, %rd219;
	st.global.u32 	[%rd220+13824], %r1775;
$L__BB6_245:
	bar.warp.sync 	-1;
	add.s32 	%r1776, %r1, 3840;
	setp.ge.s32 	%p162, %r1776, %r351;
	@%p162 bra 	$L__BB6_247;
	ld.param.u32 	%r2123, [_ZN3cub18CUB_300001_SM_10006detail10radix_sort29DeviceRadixSortOnesweepKernelINS1_5radix10policy_hubIiiyE10Policy1000ELNS0_9SortOrderE0EiiyiiNS1_21identity_decomposer_tEEEvPT5_SB_PT3_PKSC_PT1_PKSG_PT2_PKSK_T4_iiT6__param_9];
	ld.shared.u32 	%r1777, [%r350+15360];
	shr.u32 	%r1778, %r1777, %r2123;
	and.b32  	%r1779, %r1778, %r221;
	shl.b32 	%r1780, %r1779, 3;
	add.s32 	%r1782, %r783, %r1780;
	ld.shared.u64 	%rd221, [%r1782+26112];
	xor.b32  	%r1783, %r1777, -2147483648;
	add.s64 	%rd222, %rd221, %rd9;
	shl.b64 	%rd223, %rd222, 2;
	add.s64 	%rd224, %rd22, %rd223;
	st.global.u32 	[%rd224+15360], %r1783;
$L__BB6_247:
	bar.warp.sync 	-1;
	add.s32 	%r1784, %r1, 4224;
	setp.ge.s32 	%p163, %r1784, %r351;
	@%p163 bra 	$L__BB6_249;
	ld.param.u32 	%r2124, [_ZN3cub18CUB_300001_SM_10006detail10radix_sort29DeviceRadixSortOnesweepKernelINS1_5radix10policy_hubIiiyE10Policy1000ELNS0_9SortOrderE0EiiyiiNS1_21identity_decomposer_tEEEvPT5_SB_PT3_PKSC_PT1_PKSG_PT2_PKSK_T4_iiT6__param_9];
	ld.shared.u32 	%r1785, [%r350+16896];
	shr.u32 	%r1786, %r1785, %r2124;
	and.b32  	%r1787, %r1786, %r221;
	shl.b32 	%r1788, %r1787, 3;
	add.s32 	%r1790, %r783, %r1788;
	ld.shared.u64 	%rd225, [%r1790+26112];
	xor.b32  	%r1791, %r1785, -2147483648;
	add.s64 	%rd226, %rd225, %rd9;
	shl.b64 	%rd227, %rd226, 2;
	add.s64 	%rd228, %rd22, %rd227;
	st.global.u32 	[%rd228+16896], %r1791;
$L__BB6_249:
	bar.warp.sync 	-1;
	add.s32 	%r1792, %r1, 4608;
	setp.ge.s32 	%p164, %r1792, %r351;
	@%p164 bra 	$L__BB6_251;
	ld.param.u32 	%r2125, [_ZN3cub18CUB_300001_SM_10006detail10radix_sort29DeviceRadixSortOnesweepKernelINS1_5radix10policy_hubIiiyE10Policy1000ELNS0_9SortOrderE0EiiyiiNS1_21identity_decomposer_tEEEvPT5_SB_PT3_PKSC_PT1_PKSG_PT2_PKSK_T4_iiT6__param_9];
	ld.shared.u32 	%r1793, [%r350+18432];
	shr.u32 	%r1794, %r1793, %r2125;
	and.b32  	%r1795, %r1794, %r221;
	shl.b32 	%r1796, %r1795, 3;
	add.s32 	%r1798, %r783, %r1796;
	ld.shared.u64 	%rd229, [%r1798+26112];
	xor.b32  	%r1799, %r1793, -2147483648;
	add.s64 	%rd230, %rd229, %rd9;
	shl.b64 	%rd231, %rd230, 2;
	add.s64 	%rd232, %rd22, %rd231;
	st.global.u32 	[%rd232+18432], %r1799;
$L__BB6_251:
	bar.warp.sync 	-1;
	add.s32 	%r1800, %r1, 4992;
	setp.ge.s32 	%p165, %r1800, %r351;
	@%p165 bra 	$L__BB6_253;
	ld.param.u32 	%r2126, [_ZN3cub18CUB_300001_SM_10006detail10radix_sort29DeviceRadixSortOnesweepKernelINS1_5radix10policy_hubIiiyE10Policy1000ELNS0_9SortOrderE0EiiyiiNS1_21identity_decomposer_tEEEvPT5_SB_PT3_PKSC_PT1_PKSG_PT2_PKSK_T4_iiT6__param_9];
	ld.shared.u32 	%r1801, [%r350+19968];
	shr.u32 	%r1802, %r1801, %r2126;
	and.b32  	%r1803, %r1802, %r221;
	shl.b32 	%r1804, %r1803, 3;
	add.s32 	%r1806, %r783, %r1804;
	ld.shared.u64 	%rd233, [%r1806+26112];
	xor.b32  	%r1807, %r1801, -2147483648;
	add.s64 	%rd234, %rd233, %rd9;
	shl.b64 	%rd235, %rd234, 2;
	add.s64 	%rd236, %rd22, %rd235;
	st.global.u32 	[%rd236+19968], %r1807;
$L__BB6_253:
	bar.warp.sync 	-1;
	add.s32 	%r1808, %r1, 5376;
	setp.ge.s32 	%p166, %r1808, %r351;
	@%p166 bra 	$L__BB6_255;
	ld.param.u32 	%r2127, [_ZN3cub18CUB_300001_SM_10006detail10radix_sort29DeviceRadixSortOnesweepKernelINS1_5radix10policy_hubIiiyE10Policy1000ELNS0_9SortOrderE0EiiyiiNS1_21identity_decomposer_tEEEvPT5_SB_PT3_PKSC_PT1_PKSG_PT2_PKSK_T4_iiT6__param_9];
	ld.shared.u32 	%r1809, [%r350+21504];
	shr.u32 	%r1810, %r1809, %r2127;
	and.b32  	%r1811, %r1810, %r221;
	shl.b32 	%r1812, %r1811, 3;
	add.s32 	%r1814, %r783, %r1812;
	ld.shared.u64 	%rd237, [%r1814+26112];
	xor.b32  	%r1815, %r1809, -2147483648;
	add.s64 	%rd238, %rd237, %rd9;
	shl.b64 	%rd239, %rd238, 2;
	add.s64 	%rd240, %rd22, %rd239;
	st.global.u32 	[%rd240+21504], %r1815;
$L__BB6_255:
	bar.warp.sync 	-1;
	add.s32 	%r1816, %r1, 5760;
	setp.ge.s32 	%p167, %r1816, %r351;
	@%p167 bra 	$L__BB6_257;
	ld.param.u32 	%r2128, [_ZN3cub18CUB_300001_SM_10006detail10radix_sort29DeviceRadixSortOnesweepKernelINS1_5radix10policy_hubIiiyE10Policy1000ELNS0_9SortOrderE0EiiyiiNS1_21identity_decomposer_tEEEvPT5_SB_PT3_PKSC_PT1_PKSG_PT2_PKSK_T4_iiT6__param_9];
	ld.shared.u32 	%r1817, [%r350+23040];
	shr.u32 	%r1818, %r1817, %r2128;
	and.b32  	%r1819, %r1818, %r221;
	shl.b32 	%r1820, %r1819, 3;
	add.s32 	%r1822, %r783, %r1820;
	ld.shared.u64 	%rd241, [%r1822+26112];
	xor.b32  	%r1823, %r1817, -2147483648;
	add.s64 	%rd242, %rd241, %rd9;
	shl.b64 	%rd243, %rd242, 2;
	add.s64 	%rd244, %rd22, %rd243;
	st.global.u32 	[%rd244+23040], %r1823;
$L__BB6_257:
	bar.warp.sync 	-1;
	or.b32  	%r1824, %r1, 6144;
	setp.ge.s32 	%p168, %r1824, %r351;
	@%p168 bra 	$L__BB6_259;
	ld.param.u32 	%r2129, [_ZN3cub18CUB_300001_SM_10006detail10radix_sort29DeviceRadixSortOnesweepKernelINS1_5radix10policy_hubIiiyE10Policy1000ELNS0_9SortOrderE0EiiyiiNS1_21identity_decomposer_tEEEvPT5_SB_PT3_PKSC_PT1_PKSG_PT2_PKSK_T4_iiT6__param_9];
	ld.shared.u32 	%r1825, [%r350+24576];
	shr.u32 	%r1826, %r1825, %r2129;
	and.b32  	%r1827, %r1826, %r221;
	shl.b32 	%r1828, %r1827, 3;
	add.s32 	%r1830, %r783, %r1828;
	ld.shared.u64 	%rd245, [%r1830+26112];
	xor.b32  	%r1831, %r1825, -2147483648;
	add.s64 	%rd246, %rd245, %rd9;
	shl.b64 	%rd247, %rd246, 2;
	add.s64 	%rd248, %rd22, %rd247;
	st.global.u32 	[%rd248+24576], %r1831;
$L__BB6_259:
	bar.warp.sync 	-1;
$L__BB6_260:
	ld.param.u32 	%r2130, [_ZN3cub18CUB_300001_SM_10006detail10radix_sort29DeviceRadixSortOnesweepKernelINS1_5radix10policy_hubIiiyE10Policy1000ELNS0_9SortOrderE0EiiyiiNS1_21identity_decomposer_tEEEvPT5_SB_PT3_PKSC_PT1_PKSG_PT2_PKSK_T4_iiT6__param_9];
	ld.param.u32 	%r2090, [_ZN3cub18CUB_300001_SM_10006detail10radix_sort29DeviceRadixSortOnesweepKernelINS1_5radix10policy_hubIiiyE10Policy1000ELNS0_9SortOrderE0EiiyiiNS1_21identity_decomposer_tEEEvPT5_SB_PT3_PKSC_PT1_PKSG_PT2_PKSK_T4_iiT6__param_8];
	setp.gt.s32 	%p169, %r349, %r2090;
	ld.shared.u32 	%r1832, [%r350];
	shr.u32 	%r1833, %r1832, %r2130;
	and.b32  	%r352, %r1833, %r221;
	ld.shared.u32 	%r1834, [%r350+1536];
	shr.u32 	%r1835, %r1834, %r2130;
	and.b32  	%r353, %r1835, %r221;
	ld.shared.u32 	%r1836, [%r350+3072];
	shr.u32 	%r1837, %r1836, %r2130;
	and.b32  	%r354, %r1837, %r221;
	ld.shared.u32 	%r1838, [%r350+4608];
	shr.u32 	%r1839, %r1838, %r2130;
	and.b32  	%r355, %r1839, %r221;
	ld.shared.u32 	%r1840, [%r350+6144];
	shr.u32 	%r1841, %r1840, %r2130;
	and.b32  	%r356, %r1841, %r221;
	ld.shared.u32 	%r1842, [%r350+7680];
	shr.u32 	%r1843, %r1842, %r2130;
	and.b32  	%r357, %r1843, %r221;
	ld.shared.u32 	%r1844, [%r350+9216];
	shr.u32 	%r1845, %r1844, %r2130;
	and.b32  	%r358, %r1845, %r221;
	ld.shared.u32 	%r1846, [%r350+10752];
	shr.u32 	%r1847, %r1846, %r2130;
	and.b32  	%r359, %r1847, %r221;
	ld.shared.u32 	%r1848, [%r350+12288];
	shr.u32 	%r1849, %r1848, %r2130;
	and.b32  	%r360, %r1849, %r221;
	ld.shared.u32 	%r1850, [%r350+13824];
	shr.u32 	%r1851, %r1850, %r2130;
	and.b32  	%r361, %r1851, %r221;
	ld.shared.u32 	%r1852, [%r350+15360];
	shr.u32 	%r1853, %r1852, %r2130;
	and.b32  	%r362, %r1853, %r221;
	ld.shared.u32 	%r1854, [%r350+16896];
	shr.u32 	%r1855, %r1854, %r2130;
	and.b32  	%r363, %r1855, %r221;
	ld.shared.u32 	%r1856, [%r350+18432];
	shr.u32 	%r1857, %r1856, %r2130;
	and.b32  	%r364, %r1857, %r221;
	ld.shared.u32 	%r1858, [%r350+19968];
	shr.u32 	%r1859, %r1858, %r2130;
	and.b32  	%r365, %r1859, %r221;
	ld.shared.u32 	%r1860, [%r350+21504];
	shr.u32 	%r1861, %r1860, %r2130;
	and.b32  	%r366, %r1861, %r221;
	ld.shared.u32 	%r1862, [%r350+23040];
	shr.u32 	%r1863, %r1862, %r2130;
	and.b32  	%r367, %r1863, %r221;
	ld.shared.u32 	%r1864, [%r350+24576];
	shr.u32 	%r1865, %r1864, %r2130;
	and.b32  	%r368, %r1865, %r221;
	@%p169 bra 	$L__BB6_262;
	ld.param.u64 	%rd443, [_ZN3cub18CUB_300001_SM_10006detail10radix_sort29DeviceRadixSortOnesweepKernelINS1_5radix10policy_hubIiiyE10Policy1000ELNS0_9SortOrderE0EiiyiiNS1_21identity_decomposer_tEEEvPT5_SB_PT3_PKSC_PT1_PKSG_PT2_PKSK_T4_iiT6__param_7];
	cvta.to.global.u64 	%rd249, %rd443;
	and.b32  	%r1869, %r1, 31;
	or.b32  	%r1870, %r647, %r1869;
	cvt.u64.u32 	%rd250, %r1870;
	mul.lo.s32 	%r1871, %r3, 6528;
	cvt.s64.s32 	%rd251, %r1871;
	add.s64 	%rd252, %rd250, %rd251;
	shl.b64 	%rd253, %rd252, 2;
	add.s64 	%rd254, %rd249, %rd253;
	ld.global.u32 	%r2266, [%rd254];
	ld.global.u32 	%r2267, [%rd254+128];
	ld.global.u32 	%r2268, [%rd254+256];
	ld.global.u32 	%r2269, [%rd254+384];
	ld.global.u32 	%r2270, [%rd254+512];
	ld.global.u32 	%r2271, [%rd254+640];
	ld.global.u32 	%r2272, [%rd254+768];
	ld.global.u32 	%r2273, [%rd254+896];
	ld.global.u32 	%r2274, [%rd254+1024];
	ld.global.u32 	%r2275, [%rd254+1152];
	ld.global.u32 	%r2276, [%rd254+1280];
	ld.global.u32 	%r2277, [%rd254+1408];
	ld.global.u32 	%r2278, [%rd254+1536];
	ld.global.u32 	%r2279, [%rd254+1664];
	ld.global.u32 	%r2280, [%rd254+1792];
	ld.global.u32 	%r2281, [%rd254+1920];
	ld.global.u32 	%r2282, [%rd254+2048];
	bra.uni 	$L__BB6_296;
$L__BB6_262:
	ld.param.u32 	%r2091, [_ZN3cub18CUB_300001_SM_10006detail10radix_sort29DeviceRadixSortOnesweepKernelINS1_5radix10policy_hubIiiyE10Policy1000ELNS0_9SortOrderE0EiiyiiNS1_21identity_decomposer_tEEEvPT5_SB_PT3_PKSC_PT1_PKSG_PT2_PKSK_T4_iiT6__param_8];
	ld.param.u64 	%rd444, [_ZN3cub18CUB_300001_SM_10006detail10radix_sort29DeviceRadixSortOnesweepKernelINS1_5radix10policy_hubIiiyE10Policy1000ELNS0_9SortOrderE0EiiyiiNS1_21identity_decomposer_tEEEvPT5_SB_PT3_PKSC_PT1_PKSG_PT2_PKSK_T4_iiT6__param_7];
	cvta.to.global.u64 	%rd255, %rd444;
	add.s64 	%rd23, %rd255, %rd63;
	cvt.u32.u64 	%r1874, %rd7;
	sub.s32 	%r386, %r2091, %r649;
	setp.ge.s32 	%p170, %r1874, %r386;
	@%p170 bra 	$L__BB6_264;
	ld.global.u32 	%r2266, [%rd23];
$L__BB6_264:
	add.s32 	%r1877, %r1874, 32;
	setp.ge.s32 	%p171, %r1877, %r386;
	@%p171 bra 	$L__BB6_266;
	ld.global.u32 	%r2267, [%rd23+128];
$L__BB6_266:
	add.s32 	%r1880, %r1874, 64;
	setp.ge.s32 	%p172, %r1880, %r386;
	@%p172 bra 	$L__BB6_268;
	ld.global.u32 	%r2268, [%rd23+256];
$L__BB6_268:
	add.s32 	%r1883, %r1874, 96;
	setp.ge.s32 	%p173, %r1883, %r386;
	@%p173 bra 	$L__BB6_270;
	ld.global.u32 	%r2269, [%rd23+384];
$L__BB6_270:
	add.s32 	%r1886, %r1874, 128;
	setp.ge.s32 	%p174, %r1886, %r386;
	@%p174 bra 	$L__BB6_272;
	ld.global.u32 	%r2270, [%rd23+512];
$L__BB6_272:
	add.s32 	%r1889, %r1874, 160;
	setp.ge.s32 	%p175, %r1889, %r386;
	@%p175 bra 	$L__BB6_274;
	ld.global.u32 	%r2271, [%rd23+640];
$L__BB6_274:
	add.s32 	%r1892, %r1874, 192;
	setp.ge.s32 	%p176, %r1892, %r386;
	@%p176 bra 	$L__BB6_276;
	ld.global.u32 	%r2272, [%rd23+768];
$L__BB6_276:
	add.s32 	%r1895, %r1874, 224;
	setp.ge.s32 	%p177, %r1895, %r386;
	@%p177 bra 	$L__BB6_278;
	ld.param.u64 	%rd445, [_ZN3cub18CUB_300001_SM_10006detail10radix_sort29DeviceRadixSortOnesweepKernelINS1_5radix10policy_hubIiiyE10Policy1000ELNS0_9SortOrderE0EiiyiiNS1_21identity_decomposer_tEEEvPT5_SB_PT3_PKSC_PT1_PKSG_PT2_PKSK_T4_iiT6__param_7];
	cvta.to.global.u64 	%rd259, %rd445;
	cvt.s64.s32 	%rd260, %r649;
	add.s64 	%rd261, %rd7, %rd260;
	shl.b64 	%rd262, %rd261, 2;
	add.s64 	%rd263, %rd259, %rd262;
	ld.global.u32 	%r2273, [%rd263+896];
$L__BB6_278:
	add.s32 	%r1899, %r1874, 256;
	setp.ge.s32 	%p178, %r1899, %r386;
	@%p178 bra 	$L__BB6_280;
	ld.param.u64 	%rd446, [_ZN3cub18CUB_300001_SM_10006detail10radix_sort29DeviceRadixSortOnesweepKernelINS1_5radix10policy_hubIiiyE10Policy1000ELNS0_9SortOrderE0EiiyiiNS1_21identity_decomposer_tEEEvPT5_SB_PT3_PKSC_PT1_PKSG_PT2_PKSK_T4_iiT6__param_7];
	cvta.to.global.u64 	%rd264, %rd446;
	cvt.s64.s32 	%rd265, %r649;
	add.s64 	%rd266, %rd7, %rd265;
	shl.b64 	%rd267, %rd266, 2;
	add.s64 	%rd268, %rd264, %rd267;
	ld.global.u32 	%r2274, [%rd268+1024];
$L__BB6_280:
	add.s32 	%r1903, %r1874, 288;
	setp.ge.s32 	%p179, %r1903, %r386;
	@%p179 bra 	$L__BB6_282;
	ld.param.u64 	%rd447, [_ZN3cub18CUB_300001_SM_10006detail10radix_sort29DeviceRadixSortOnesweepKernelINS1_5radix10policy_hubIiiyE10Policy1000ELNS0_9SortOrderE0EiiyiiNS1_21identity_decomposer_tEEEvPT5_SB_PT3_PKSC_PT1_PKSG_PT2_PKSK_T4_iiT6__param_7];
	cvta.to.global.u64 	%rd269, %rd447;
	cvt.s64.s32 	%rd270, %r649;
	add.s64 	%rd271, %rd7, %rd270;
	shl.b64 	%rd272, %rd271, 2;
	add.s64 	%rd273, %rd269, %rd272;
	ld.global.u32 	%r2275, [%rd273+1152];
$L__BB6_282:
	add.s32 	%r1907, %r1874, 320;
	setp.ge.s32 	%p180, %r1907, %r386;
	@%p180 bra 	$L__BB6_284;
	ld.param.u64 	%rd448, [_ZN3cub18CUB_300001_SM_10006detail10radix_sort29DeviceRadixSortOnesweepKernelINS1_5radix10policy_hubIiiyE10Policy1000ELNS0_9SortOrderE0EiiyiiNS1_21identity_decomposer_tEEEvPT5_SB_PT3_PKSC_PT1_PKSG_PT2_PKSK_T4_iiT6__param_7];
	cvta.to.global.u64 	%rd274, %rd448;
	cvt.s64.s32 	%rd275, %r649;
	add.s64 	%rd276, %rd7, %rd275;
	shl.b64 	%rd277, %rd276, 2;
	add.s64 	%rd278, %rd274, %rd277;
	ld.global.u32 	%r2276, [%rd278+1280];
$L__BB6_284:
	add.s32 	%r1911, %r1874, 352;
	setp.ge.s32 	%p181, %r1911, %r386;
	@%p181 bra 	$L__BB6_286;
	ld.param.u64 	%rd449, [_ZN3cub18CUB_300001_SM_10006detail10radix_sort29DeviceRadixSortOnesweepKernelINS1_5radix10policy_hubIiiyE10Policy1000ELNS0_9SortOrderE0EiiyiiNS1_21identity_decomposer_tEEEvPT5_SB_PT3_PKSC_PT1_PKSG_PT2_PKSK_T4_iiT6__param_7];
	cvta.to.global.u64 	%rd279, %rd449;
	mul.lo.s32 	%r1912, %r3, 6528;
	cvt.s64.s32 	%rd280, %r1912;
	add.s64 	%rd281, %rd7, %rd280;
	shl.b64 	%rd282, %rd281, 2;
	add.s64 	%rd283, %rd279, %rd282;
	ld.global.u32 	%r2277, [%rd283+1408];
$L__BB6_286:
	add.s32 	%r1915, %r1874, 384;
	setp.ge.s32 	%p182, %r1915, %r386;
	@%p182 bra 	$L__BB6_288;
	ld.param.u64 	%rd450, [_ZN3cub18CUB_300001_SM_10006detail10radix_sort29DeviceRadixSortOnesweepKernelINS1_5radix10policy_hubIiiyE10Policy1000ELNS0_9SortOrderE0EiiyiiNS1_21identity_decomposer_tEEEvPT5_SB_PT3_PKSC_PT1_PKSG_PT2_PKSK_T4_iiT6__param_7];
	cvta.to.global.u64 	%rd284, %rd450;
	mul.lo.s32 	%r1916, %r3, 6528;
	cvt.s64.s32 	%rd285, %r1916;
	add.s64 	%rd286, %rd7, %rd285;
	shl.b64 	%rd287, %rd286, 2;
	add.s64 	%rd288, %rd284, %rd287;
	ld.global.u32 	%r2278, [%rd288+1536];
$L__BB6_288:
	cvt.u32.u64 	%r1918, %rd7;
	add.s32 	%r1919, %r1918, 416;
	setp.ge.s32 	%p183, %r1919, %r386;
	@%p183 bra 	$L__BB6_290;
	ld.param.u64 	%rd451, [_ZN3cub18CUB_300001_SM_10006detail10radix_sort29DeviceRadixSortOnesweepKernelINS1_5radix10policy_hubIiiyE10Policy1000ELNS0_9SortOrderE0EiiyiiNS1_21identity_decomposer_tEEEvPT5_SB_PT3_PKSC_PT1_PKSG_PT2_PKSK_T4_iiT6__param_7];
	cvta.to.global.u64 	%rd289, %rd451;
	mul.lo.s32 	%r1920, %r3, 6528;
	cvt.s64.s32 	%rd290, %r1920;
	add.s64 	%rd291, %rd7, %rd290;
	shl.b64 	%rd292, %rd291, 2;
	add.s64 	%rd293, %rd289, %rd292;
	ld.global.u32 	%r2279, [%rd293+1664];
$L__BB6_290:
	cvt.u32.u64 	%r1922, %rd7;
	add.s32 	%r1923, %r1922, 448;
	setp.ge.s32 	%p184, %r1923, %r386;
	@%p184 bra 	$L__BB6_292;
	ld.param.u64 	%rd452, [_ZN3cub18CUB_300001_SM_10006detail10radix_sort29DeviceRadixSortOnesweepKernelINS1_5radix10policy_hubIiiyE10Policy1000ELNS0_9SortOrderE0EiiyiiNS1_21identity_decomposer_tEEEvPT5_SB_PT3_PKSC_PT1_PKSG_PT2_PKSK_T4_iiT6__param_7];
	cvta.to.global.u64 	%rd294, %rd452;
	mul.lo.s32 	%r1924, %r3, 6528;
	cvt.s64.s32 	%rd295, %r1924;
	add.s64 	%rd296, %rd7, %rd295;
	shl.b64 	%rd297, %rd296, 2;
	add.s64 	%rd298, %rd294, %rd297;
	ld.global.u32 	%r2280, [%rd298+1792];
$L__BB6_292:
	cvt.u32.u64 	%r1926, %rd7;
	add.s32 	%r1927, %r1926, 480;
	setp.ge.s32 	%p185, %r1927, %r386;
	@%p185 bra 	$L__BB6_294;
	ld.param.u64 	%rd453, [_ZN3cub18CUB_300001_SM_10006detail10radix_sort29DeviceRadixSortOnesweepKernelINS1_5radix10policy_hubIiiyE10Policy1000ELNS0_9SortOrderE0EiiyiiNS1_21identity_decomposer_tEEEvPT5_SB_PT3_PKSC_PT1_PKSG_PT2_PKSK_T4_iiT6__param_7];
	cvta.to.global.u64 	%rd299, %rd453;
	mul.lo.s32 	%r1928, %r3, 6528;
	cvt.s64.s32 	%rd300, %r1928;
	add.s64 	%rd301, %rd7, %rd300;
	shl.b64 	%rd302, %rd301, 2;
	add.s64 	%rd303, %rd299, %rd302;
	ld.global.u32 	%r2281, [%rd303+1920];
$L__BB6_294:
	cvt.u32.u64 	%r1930, %rd7;
	add.s32 	%r1931, %r1930, 512;
	setp.ge.s32 	%p186, %r1931, %r386;
	@%p186 bra 	$L__BB6_296;
	ld.param.u64 	%rd454, [_ZN3cub18CUB_300001_SM_10006detail10radix_sort29DeviceRadixSortOnesweepKernelINS1_5radix10policy_hubIiiyE10Policy1000ELNS0_9SortOrderE0EiiyiiNS1_21identity_decomposer_tEEEvPT5_SB_PT3_PKSC_PT1_PKSG_PT2_PKSK_T4_iiT6__param_7];
	cvta.to.global.u64 	%rd304, %rd454;
	mov.u32 	%r1932, %tid.x;
	and.b32  	%r1933, %r1932, 992;
	mul.lo.s32 	%r1934, %r1933, 17;
	and.b32  	%r1935, %r1932, 31;
	or.b32  	%r1936, %r1934, %r1935;
	cvt.u64.u32 	%rd305, %r1936;
	mul.lo.s32 	%r1937, %r3, 6528;
	cvt.s64.s32 	%rd306, %r1937;
	add.s64 	%rd307, %rd305, %rd306;
	shl.b64 	%rd308, %rd307, 2;
	add.s64 	%rd309, %rd304, %rd308;
	ld.global.u32 	%r2282, [%rd309+2048];
$L__BB6_296:
	ld.param.u32 	%r2092, [_ZN3cub18CUB_300001_SM_10006detail10radix_sort29DeviceRadixSortOnesweepKernelINS1_5radix10policy_hubIiiyE10Policy1000ELNS0_9SortOrderE0EiiyiiNS1_21identity_decomposer_tEEEvPT5_SB_PT3_PKSC_PT1_PKSG_PT2_PKSK_T4_iiT6__param_8];
	ld.param.u64 	%rd441, [_ZN3cub18CUB_300001_SM_10006detail10radix_sort29DeviceRadixSortOnesweepKernelINS1_5radix10policy_hubIiiyE10Policy1000ELNS0_9SortOrderE0EiiyiiNS1_21identity_decomposer_tEEEvPT5_SB_PT3_PKSC_PT1_PKSG_PT2_PKSK_T4_iiT6__param_6];
	cvta.to.global.u64 	%rd24, %rd441;
	mov.u32 	%r437, %tid.x;
	cvt.u64.u32 	%rd25, %r437;
	shl.b32 	%r1938, %r437, 2;
	mov.u32 	%r1939, _ZZN3cub18CUB_300001_SM_10006detail10radix_sort29DeviceRadixSortOnesweepKernelINS1_5radix10policy_hubIiiyE10Policy1000ELNS0_9SortOrderE0EiiyiiNS1_21identity_decomposer_tEEEvPT5_SB_PT3_PKSC_PT1_PKSG_PT2_PKSK_T4_iiT6_E1s;
	add.s32 	%r438, %r1939, %r1938;
	mad.lo.s32 	%r1940, %r3, 6528, 6528;
	setp.gt.s32 	%p187, %r1940, %r2092;
	bar.sync 	0;
	st.shared.u32 	[%r323+-4], %r2266;
	st.shared.u32 	[%r324+-4], %r2267;
	st.shared.u32 	[%r325+-4], %r2268;
	st.shared.u32 	[%r326+-4], %r2269;
	st.shared.u32 	[%r327+-4], %r2270;
	st.shared.u32 	[%r328+-4], %r2271;
	st.shared.u32 	[%r329+-4], %r2272;
	st.shared.u32 	[%r330+-4], %r2273;
	st.shared.u32 	[%r331+-4], %r2274;
	st.shared.u32 	[%r332+-4], %r2275;
	st.shared.u32 	[%r333+-4], %r2276;
	st.shared.u32 	[%r334+-4], %r2277;
	st.shared.u32 	[%r335+-4], %r2278;
	st.shared.u32 	[%r336+-4], %r2279;
	st.shared.u32 	[%r337+-4], %r2280;
	st.shared.u32 	[%r338+-4], %r2281;
	st.shared.u32 	[%r339+-4], %r2282;
	bar.sync 	0;
	@%p187 bra 	$L__BB6_298;
	ld.shared.u32 	%r1941, [%r438];
	shl.b32 	%r1942, %r352, 3;
	add.s32 	%r1944, %r1939, 26112;
	add.s32 	%r1945, %r1944, %r1942;
	ld.shared.u64 	%rd310, [%r1945];
	add.s64 	%rd311, %rd310, %rd25;
	shl.b64 	%rd312, %rd311, 2;
	add.s64 	%rd313, %rd24, %rd312;
	st.global.u32 	[%rd313], %r1941;
	bar.warp.sync 	-1;
	ld.shared.u32 	%r1946, [%r438+1536];
	shl.b32 	%r1947, %r353, 3;
	add.s32 	%r1948, %r1944, %r1947;
	ld.shared.u64 	%rd314, [%r1948];
	add.s64 	%rd315, %rd314, %rd25;
	shl.b64 	%rd316, %rd315, 2;
	add.s64 	%rd317, %rd24, %rd316;
	st.global.u32 	[%rd317+1536], %r1946;
	bar.warp.sync 	-1;
	ld.shared.u32 	%r1949, [%r438+3072];
	shl.b32 	%r1950, %r354, 3;
	add.s32 	%r1951, %r1944, %r1950;
	ld.shared.u64 	%rd318, [%r1951];
	add.s64 	%rd319, %rd318, %rd25;
	shl.b64 	%rd320, %rd319, 2;
	add.s64 	%rd321, %rd24, %rd320;
	st.global.u32 	[%rd321+3072], %r1949;
	bar.warp.sync 	-1;
	ld.shared.u32 	%r1952, [%r438+4608];
	shl.b32 	%r1953, %r355, 3;
	add.s32 	%r1954, %r1944, %r1953;
	ld.shared.u64 	%rd322, [%r1954];
	add.s64 	%rd323, %rd322, %rd25;
	shl.b64 	%rd324, %rd323, 2;
	add.s64 	%rd325, %rd24, %rd324;
	st.global.u32 	[%rd325+4608], %r1952;
	bar.warp.sync 	-1;
	ld.shared.u32 	%r1955, [%r438+6144];
	shl.b32 	%r1956, %r356, 3;
	add.s32 	%r1957, %r1944, %r1956;
	ld.shared.u64 	%rd326, [%r1957];
	add.s64 	%rd327, %rd326, %rd25;
	shl.b64 	%rd328, %rd327, 2;
	add.s64 	%rd329, %rd24, %rd328;
	st.global.u32 	[%rd329+6144], %r1955;
	bar.warp.sync 	-1;
	ld.shared.u32 	%r1958, [%r438+7680];
	shl.b32 	%r1959, %r357, 3;
	add.s32 	%r1960, %r1944, %r1959;
	ld.shared.u64 	%rd330, [%r1960];
	add.s64 	%rd331, %rd330, %rd25;
	shl.b64 	%rd332, %rd331, 2;
	add.s64 	%rd333, %rd24, %rd332;
	st.global.u32 	[%rd333+7680], %r1958;
	bar.warp.sync 	-1;
	ld.shared.u32 	%r1961, [%r438+9216];
	shl.b32 	%r1962, %r358, 3;
	add.s32 	%r1963, %r1944, %r1962;
	ld.shared.u64 	%rd334, [%r1963];
	add.s64 	%rd335, %rd334, %rd25;
	shl.b64 	%rd336, %rd335, 2;
	add.s64 	%rd337, %rd24, %rd336;
	st.global.u32 	[%rd337+9216], %r1961;
	bar.warp.sync 	-1;
	ld.shared.u32 	%r1964, [%r438+10752];
	shl.b32 	%r1965, %r359, 3;
	add.s32 	%r1966, %r1944, %r1965;
	ld.shared.u64 	%rd338, [%r1966];
	add.s64 	%rd339, %rd338, %rd25;
	shl.b64 	%rd340, %rd339, 2;
	add.s64 	%rd341, %rd24, %rd340;
	st.global.u32 	[%rd341+10752], %r1964;
	bar.warp.sync 	-1;
	ld.shared.u32 	%r1967, [%r438+12288];
	shl.b32 	%r1968, %r360, 3;
	add.s32 	%r1969, %r1944, %r1968;
	ld.shared.u64 	%rd342, [%r1969];
	add.s64 	%rd343, %rd342, %rd25;
	shl.b64 	%rd344, %rd343, 2;
	add.s64 	%rd345, %rd24, %rd344;
	st.global.u32 	[%rd345+12288], %r1967;
	bar.warp.sync 	-1;
	ld.shared.u32 	%r1970, [%r438+13824];
	shl.b32 	%r1971, %r361, 3;
	add.s32 	%r1972, %r1944, %r1971;
	ld.shared.u64 	%rd346, [%r1972];
	add.s64 	%rd347, %rd346, %rd25;
	shl.b64 	%rd348, %rd347, 2;
	add.s64 	%rd349, %rd24, %rd348;
	st.global.u32 	[%rd349+13824], %r1970;
	bar.warp.sync 	-1;
	ld.shared.u32 	%r1973, [%r438+15360];
	shl.b32 	%r1974, %r362, 3;
	add.s32 	%r1975, %r1944, %r1974;
	ld.shared.u64 	%rd350, [%r1975];
	add.s64 	%rd351, %rd350, %rd25;
	shl.b64 	%rd352, %rd351, 2;
	add.s64 	%rd353, %rd24, %rd352;
	st.global.u32 	[%rd353+15360], %r1973;
	bar.warp.sync 	-1;
	ld.shared.u32 	%r1976, [%r438+16896];
	shl.b32 	%r1977, %r363, 3;
	add.s32 	%r1978, %r1944, %r1977;
	ld.shared.u64 	%rd354, [%r1978];
	add.s64 	%rd355, %rd354, %rd25;
	shl.b64 	%rd356, %rd355, 2;
	add.s64 	%rd357, %rd24, %rd356;
	st.global.u32 	[%rd357+16896], %r1976;
	bar.warp.sync 	-1;
	ld.shared.u32 	%r1979, [%r438+18432];
	shl.b32 	%r1980, %r364, 3;
	add.s32 	%r1981, %r1944, %r1980;
	ld.shared.u64 	%rd358, [%r1981];
	add.s64 	%rd359, %rd358, %rd25;
	shl.b64 	%rd360, %rd359, 2;
	add.s64 	%rd361, %rd24, %rd360;
	st.global.u32 	[%rd361+18432], %r1979;
	bar.warp.sync 	-1;
	ld.shared.u32 	%r1982, [%r438+19968];
	shl.b32 	%r1983, %r365, 3;
	add.s32 	%r1984, %r1944, %r1983;
	ld.shared.u64 	%rd362, [%r1984];
	add.s64 	%rd363, %rd362, %rd25;
	shl.b64 	%rd364, %rd363, 2;
	add.s64 	%rd365, %rd24, %rd364;
	st.global.u32 	[%rd365+19968], %r1982;
	bar.warp.sync 	-1;
	ld.shared.u32 	%r1985, [%r438+21504];
	shl.b32 	%r1986, %r366, 3;
	add.s32 	%r1987, %r1944, %r1986;
	ld.shared.u64 	%rd366, [%r1987];
	add.s64 	%rd367, %rd366, %rd25;
	shl.b64 	%rd368, %rd367, 2;
	add.s64 	%rd369, %rd24, %rd368;
	st.global.u32 	[%rd369+21504], %r1985;
	bar.warp.sync 	-1;
	ld.shared.u32 	%r1988, [%r438+23040];
	shl.b32 	%r1989, %r367, 3;
	add.s32 	%r1990, %r1944, %r1989;
	ld.shared.u64 	%rd370, [%r1990];
	add.s64 	%rd371, %rd370, %rd25;
	shl.b64 	%rd372, %rd371, 2;
	add.s64 	%rd373, %rd24, %rd372;
	st.global.u32 	[%rd373+23040], %r1988;
	bar.warp.sync 	-1;
	ld.shared.u32 	%r1991, [%r438+24576];
	shl.b32 	%r1992, %r368, 3;
	add.s32 	%r1993, %r1944, %r1992;
	ld.shared.u64 	%rd374, [%r1993];
	add.s64 	%rd375, %rd374, %rd25;
	shl.b64 	%rd376, %rd375, 2;
	add.s64 	%rd377, %rd24, %rd376;
	st.global.u32 	[%rd377+24576], %r1991;
	bar.warp.sync 	-1;
	bra.uni 	$L__BB6_333;
$L__BB6_298:
	ld.param.u32 	%r2093, [_ZN3cub18CUB_300001_SM_10006detail10radix_sort29DeviceRadixSortOnesweepKernelINS1_5radix10policy_hubIiiyE10Policy1000ELNS0_9SortOrderE0EiiyiiNS1_21identity_decomposer_tEEEvPT5_SB_PT3_PKSC_PT1_PKSG_PT2_PKSK_T4_iiT6__param_8];
	mad.lo.s32 	%r439, %r3, -6528, %r2093;
	shl.b32 	%r1994, %r352, 3;
	add.s32 	%r1996, %r1939, %r1994;
	ld.shared.u64 	%rd26, [%r1996+26112];
	setp.ge.s32 	%p188, %r437, %r439;
	@%p188 bra 	$L__BB6_300;
	ld.shared.u32 	%r1997, [%r438];
	add.s64 	%rd378, %rd26, %rd25;
	shl.b64 	%rd379, %rd378, 2;
	add.s64 	%rd380, %rd24, %rd379;
	st.global.u32 	[%rd380], %r1997;
$L__BB6_300:
	bar.warp.sync 	-1;
	shl.b32 	%r1998, %r353, 3;
	add.s32 	%r2000, %r1939, %r1998;
	ld.shared.u64 	%rd27, [%r2000+26112];
	add.s32 	%r2001, %r437, 384;
	setp.ge.s32 	%p189, %r2001, %r439;
	@%p189 bra 	$L__BB6_302;
	ld.shared.u32 	%r2002, [%r438+1536];
	add.s64 	%rd381, %rd27, %rd25;
	shl.b64 	%rd382, %rd381, 2;
	add.s64 	%rd383, %rd24, %rd382;
	st.global.u32 	[%rd383+1536], %r2002;
$L__BB6_302:
	bar.warp.sync 	-1;
	shl.b32 	%r2003, %r354, 3;
	add.s32 	%r2005, %r1939, %r2003;
	ld.shared.u64 	%rd28, [%r2005+26112];
	add.s32 	%r2006, %r437, 768;
	setp.ge.s32 	%p190, %r2006, %r439;
	@%p190 bra 	$L__BB6_304;
	ld.shared.u32 	%r2007, [%r438+3072];
	add.s64 	%rd384, %rd28, %rd25;
	shl.b64 	%rd385, %rd384, 2;
	add.s64 	%rd386, %rd24, %rd385;
	st.global.u32 	[%rd386+3072], %r2007;
$L__BB6_304:
	bar.warp.sync 	-1;
	shl.b32 	%r2008, %r355, 3;
	add.s32 	%r2010, %r1939, %r2008;
	ld.shared.u64 	%rd29, [%r2010+26112];
	add.s32 	%r2011, %r437, 1152;
	setp.ge.s32 	%p191, %r2011, %r439;
	@%p191 bra 	$L__BB6_306;
	ld.shared.u32 	%r2012, [%r438+4608];
	add.s64 	%rd387, %rd29, %rd25;
	shl.b64 	%rd388, %rd387, 2;
	add.s64 	%rd389, %rd24, %rd388;
	st.global.u32 	[%rd389+4608], %r2012;
$L__BB6_306:
	bar.warp.sync 	-1;
	shl.b32 	%r2013, %r356, 3;
	add.s32 	%r2015, %r1939, %r2013;
	ld.shared.u64 	%rd30, [%r2015+26112];
	add.s32 	%r2016, %r437, 1536;
	setp.ge.s32 	%p192, %r2016, %r439;
	@%p192 bra 	$L__BB6_308;
	ld.shared.u32 	%r2017, [%r438+6144];
	add.s64 	%rd390, %rd30, %rd25;
	shl.b64 	%rd391, %rd390, 2;
	add.s64 	%rd392, %rd24, %rd391;
	st.global.u32 	[%rd392+6144], %r2017;
$L__BB6_308:
	bar.warp.sync 	-1;
	shl.b32 	%r2018, %r357, 3;
	add.s32 	%r2020, %r1939, %r2018;
	ld.shared.u64 	%rd31, [%r2020+26112];
	add.s32 	%r2021, %r437, 1920;
	setp.ge.s32 	%p193, %r2021, %r439;
	@%p193 bra 	$L__BB6_310;
	ld.shared.u32 	%r2022, [%r438+7680];
	add.s64 	%rd393, %rd31, %rd25;
	shl.b64 	%rd394, %rd393, 2;
	add.s64 	%rd395, %rd24, %rd394;
	st.global.u32 	[%rd395+7680], %r2022;
$L__BB6_310:
	bar.warp.sync 	-1;
	shl.b32 	%r2023, %r358, 3;
	add.s32 	%r2025, %r1939, %r2023;
	ld.shared.u64 	%rd32, [%r2025+26112];
	add.s32 	%r2026, %r437, 2304;
	setp.ge.s32 	%p194, %r2026, %r439;
	@%p194 bra 	$L__BB6_312;
	ld.shared.u32 	%r2027, [%r438+9216];
	add.s64 	%rd396, %rd32, %rd25;
	shl.b64 	%rd397, %rd396, 2;
	add.s64 	%rd398, %rd24, %rd397;
	st.global.u32 	[%rd398+9216], %r2027;
$L__BB6_312:
	bar.warp.sync 	-1;
	shl.b32 	%r2028, %r359, 3;
	add.s32 	%r2030, %r1939, %r2028;
	ld.shared.u64 	%rd33, [%r2030+26112];
	add.s32 	%r2031, %r437, 2688;
	setp.ge.s32 	%p195, %r2031, %r439;
	@%p195 bra 	$L__BB6_314;
	ld.shared.u32 	%r2032, [%r438+10752];
	add.s64 	%rd399, %rd33, %rd25;
	shl.b64 	%rd400, %rd399, 2;
	add.s64 	%rd401, %rd24, %rd400;
	st.global.u32 	[%rd401+10752], %r2032;
$L__BB6_314:
	bar.warp.sync 	-1;
	shl.b32 	%r2033, %r360, 3;
	add.s32 	%r2035, %r1939, %r2033;
	ld.shared.u64 	%rd34, [%r2035+26112];
	or.b32  	%r2036, %r437, 3072;
	setp.ge.s32 	%p196, %r2036, %r439;
	@%p196 bra 	$L__BB6_316;
	ld.shared.u32 	%r2037, [%r438+12288];
	add.s64 	%rd402, %rd34, %rd25;
	shl.b64 	%rd403, %rd402, 2;
	add.s64 	%rd404, %rd24, %rd403;
	st.global.u32 	[%rd404+12288], %r2037;
$L__BB6_316:
	bar.warp.sync 	-1;
	shl.b32 	%r2038, %r361, 3;
	add.s32 	%r2040, %r1939, %r2038;
	ld.shared.u64 	%rd35, [%r2040+26112];
	add.s32 	%r2041, %r437, 3456;
	setp.ge.s32 	%p197, %r2041, %r439;
	@%p197 bra 	$L__BB6_318;
	ld.shared.u32 	%r2042, [%r438+13824];
	add.s64 	%rd405, %rd35, %rd25;
	shl.b64 	%rd406, %rd405, 2;
	add.s64 	%rd407, %rd24, %rd406;
	st.global.u32 	[%rd407+13824], %r2042;
$L__BB6_318:
	bar.warp.sync 	-1;
	shl.b32 	%r2043, %r362, 3;
	add.s32 	%r2045, %r1939, %r2043;
	ld.shared.u64 	%rd36, [%r2045+26112];
	add.s32 	%r2046, %r437, 3840;
	setp.ge.s32 	%p198, %r2046, %r439;
	@%p198 bra 	$L__BB6_320;
	ld.shared.u32 	%r2047, [%r438+15360];
	add.s64 	%rd408, %rd36, %rd25;
	shl.b64 	%rd409, %rd408, 2;
	add.s64 	%rd410, %rd24, %rd409;
	st.global.u32 	[%rd410+15360], %r2047;
$L__BB6_320:
	bar.warp.sync 	-1;
	shl.b32 	%r2048, %r363, 3;
	add.s32 	%r2050, %r1939, %r2048;
	ld.shared.u64 	%rd37, [%r2050+26112];
	add.s32 	%r2051, %r437, 4224;
	setp.ge.s32 	%p199, %r2051, %r439;
	@%p199 bra 	$L__BB6_322;
	ld.shared.u32 	%r2052, [%r438+16896];
	add.s64 	%rd411, %rd37, %rd25;
	shl.b64 	%rd412, %rd411, 2;
	add.s64 	%rd413, %rd24, %rd412;
	st.global.u32 	[%rd413+16896], %r2052;
$L__BB6_322:
	bar.warp.sync 	-1;
	shl.b32 	%r2053, %r364, 3;
	add.s32 	%r2055, %r1939, %r2053;
	ld.shared.u64 	%rd38, [%r2055+26112];
	add.s32 	%r2056, %r437, 4608;
	setp.ge.s32 	%p200, %r2056, %r439;
	@%p200 bra 	$L__BB6_324;
	ld.shared.u32 	%r2057, [%r438+18432];
	add.s64 	%rd414, %rd38, %rd25;
	shl.b64 	%rd415, %rd414, 2;
	add.s64 	%rd416, %rd24, %rd415;
	st.global.u32 	[%rd416+18432], %r2057;
$L__BB6_324:
	bar.warp.sync 	-1;
	shl.b32 	%r2058, %r365, 3;
	add.s32 	%r2060, %r1939, %r2058;
	ld.shared.u64 	%rd39, [%r2060+26112];
	add.s32 	%r2061, %r437, 4992;
	setp.ge.s32 	%p201, %r2061, %r439;
	@%p201 bra 	$L__BB6_326;
	ld.shared.u32 	%r2062, [%r438+19968];
	add.s64 	%rd417, %rd39, %rd25;
	shl.b64 	%rd418, %rd417, 2;
	add.s64 	%rd419, %rd24, %rd418;
	st.global.u32 	[%rd419+19968], %r2062;
$L__BB6_326:
	bar.warp.sync 	-1;
	shl.b32 	%r2063, %r366, 3;
	add.s32 	%r2065, %r1939, %r2063;
	ld.shared.u64 	%rd40, [%r2065+26112];
	add.s32 	%r2066, %r437, 5376;
	setp.ge.s32 	%p202, %r2066, %r439;
	@%p202 bra 	$L__BB6_328;
	ld.shared.u32 	%r2067, [%r438+21504];
	add.s64 	%rd420, %rd40, %rd25;
	shl.b64 	%rd421, %rd420, 2;
	add.s64 	%rd422, %rd24, %rd421;
	st.global.u32 	[%rd422+21504], %r2067;
$L__BB6_328:
	bar.warp.sync 	-1;
	shl.b32 	%r2068, %r367, 3;
	add.s32 	%r2070, %r1939, %r2068;
	ld.shared.u64 	%rd41, [%r2070+26112];
	add.s32 	%r2071, %r437, 5760;
	setp.ge.s32 	%p203, %r2071, %r439;
	@%p203 bra 	$L__BB6_330;
	ld.shared.u32 	%r2072, [%r438+23040];
	add.s64 	%rd423, %rd41, %rd25;
	shl.b64 	%rd424, %rd423, 2;
	add.s64 	%rd425, %rd24, %rd424;
	st.global.u32 	[%rd425+23040], %r2072;
$L__BB6_330:
	bar.warp.sync 	-1;
	shl.b32 	%r2073, %r368, 3;
	add.s32 	%r2075, %r1939, %r2073;
	ld.shared.u64 	%rd426, [%r2075+26112];
	add.s64 	%rd42, %rd426, %rd25;
	or.b32  	%r2076, %r437, 6144;
	setp.ge.s32 	%p204, %r2076, %r439;
	@%p204 bra 	$L__BB6_332;
	ld.shared.u32 	%r2077, [%r438+24576];
	shl.b64 	%rd427, %rd42, 2;
	add.s64 	%rd428, %rd24, %rd427;
	st.global.u32 	[%rd428+24576], %r2077;
$L__BB6_332:
	bar.warp.sync 	-1;
$L__BB6_333:
	ret;

}


// ===== COMPILED SASS (sm_100) =====

	.target	sm_100

	.elftype	@"ET_EXEC"


//--------------------- .note.nv.tkinfo           --------------------------
	.section	.note.nv.tkinfo,"",@"SHT_NOTE"
	.sectionflags	@"SHF_NOTE_NV_TKINFO"
	.tkinfo
        /*0018*/ 	.word	0x00000002
        /*0030*/ 	.string	""
        /*0030*/ 	.string	"ptxas"
        /*0030*/ 	.string	"Cuda compilation tools, release 13.0, V13.0.88"
        /*0030*/ 	.string	"Build cuda_13.0.r13.0/compiler.36424714_0"
        /*0030*/ 	.string	"-arch sm_100 -m 64 "



//--------------------- .note.nv.cuinfo           --------------------------
	.section	.note.nv.cuinfo,"",@"SHT_NOTE"
	.sectionflags	@"SHF_NOTE_NV_CUINFO"
        /*0018*/ 	.short	0x0002
        /*001a*/ 	.short	0x0064
        /*001c*/ 	.short	0x0082
	.zero		2


//--------------------- .nv.info                  --------------------------
	.section	.nv.info,"",@"SHT_CUDA_INFO"
	.align	4


	//----- nvinfo : EIATTR_REGCOUNT
	.align		4
        /*0000*/ 	.byte	0x04, 0x2f
        /*0002*/ 	.short	(.L_46 - .L_45)
	.align		4
.L_45:
        /*0004*/ 	.word	index@(_Z11extractKeysP12KeyValuePairPiS1_i)
        /*0008*/ 	.word	0x0000000c


	//----- nvinfo : EIATTR_FRAME_SIZE
	.align		4
.L_46:
        /*000c*/ 	.byte	0x04, 0x11
        /*000e*/ 	.short	(.L_48 - .L_47)
	.align		4
.L_47:
        /*0010*/ 	.word	index@(_Z11extractKeysP12KeyValuePairPiS1_i)
        /*0014*/ 	.word	0x00000000


	//----- nvinfo : EIATTR_REGCOUNT
	.align		4
.L_48:
        /*0018*/ 	.byte	0x04, 0x2f
        /*001a*/ 	.short	(.L_50 - .L_49)
	.align		4
.L_49:
        /*001c*/ 	.word	index@(_Z16buildSortedArrayPiS_P13SortedElementi)
        /*0020*/ 	.word	0x00000010


	//----- nvinfo : EIATTR_FRAME_SIZE
	.align		4
.L_50:
        /*0024*/ 	.byte	0x04, 0x11
        /*0026*/ 	.short	(.L_52 - .L_51)
	.align		4
.L_51:
        /*0028*/ 	.word	index@(_Z16buildSortedArrayPiS_P13SortedElementi)
        /*002c*/ 	.word	0x00000000


	//----- nvinfo : EIATTR_REGCOUNT
	.align		4
.L_52:
        /*0030*/ 	.byte	0x04, 0x2f
        /*0032*/ 	.short	(.L_54 - .L_53)
	.align		4
.L_53:
        /*0034*/ 	.word	index@(_ZN3cub18CUB_300001_SM_10006detail11EmptyKernelIvEEvv)
        /*0038*/ 	.word	0x00000004


	//----- nvinfo : EIATTR_FRAME_SIZE
	.align		4
.L_54:
        /*003c*/ 	.byte	0x04, 0x11
        /*003e*/ 	.short	(.L_56 - .L_55)
	.align		4
.L_55:
        /*0040*/ 	.word	index@(_ZN3cub18CUB_300001_SM_10006detail11EmptyKernelIvEEvv)
        /*0044*/ 	.word	0x00000000


	//----- nvinfo : EIATTR_REGCOUNT
	.align		4
.L_56:
        /*0048*/ 	.byte	0x04, 0x2f
        /*004a*/ 	.short	(.L_58 - .L_57)
	.align		4
.L_57:
        /*004c*/ 	.word	index@(_ZN3cub18CUB_300001_SM_10006detail10radix_sort31DeviceRadixSortSingleTileKernelINS1_5radix10policy_hubIiiyE10Policy1000ELNS0_9SortOrderE0EiiyNS1_21identity_decomposer_tEEEvPKT1_PSA_PKT2_PSE_T3_iiT4_)
        /*0050*/ 	.word	0x00000099


	//----- nvinfo : EIATTR_FRAME_SIZE
	.align		4
.L_58:
        /*0054*/ 	.byte	0x04, 0x11
        /*0056*/ 	.short	(.L_60 - .L_59)
	.align		4
.L_59:
        /*0058*/ 	.word	index@(_ZN3cub18CUB_300001_SM_10006detail10radix_sort31DeviceRadixSortSingleTileKernelINS1_5radix10policy_hubIiiyE10Policy1000ELNS0_9SortOrderE0EiiyNS1_21identity_decomposer_tEEEvPKT1_PSA_PKT2_PSE_T3_iiT4_)
        /*005c*/ 	.word	0x00000000


	//----- nvinfo : EIATTR_REGCOUNT
	.align		4
.L_60:
        /*0060*/ 	.byte	0x04, 0x2f
        /*0062*/ 	.short	(.L_62 - .L_61)
	.align		4
.L_61:
        /*0064*/ 	.word	index@(_ZN3cub18CUB_300001_SM_10006detail10radix_sort30DeviceRadixSortHistogramKernelINS1_5radix10policy_hubIiiyE10Policy1000ELNS0_9SortOrderE0EiyNS1_21identity_decomposer_tEEEvPT2_PKT1_SA_iiT3_)
        /*0068*/ 	.word	0x00000020


	//----- nvinfo : EIATTR_FRAME_SIZE
	.align		4
.L_62:
        /*006c*/ 	.byte	0x04, 0x11
        /*006e*/ 	.short	(.L_64 - .L_63)
	.align		4
.L_63:
        /*0070*/ 	.word	index@(_ZN3cub18CUB_300001_SM_10006detail10radix_sort30DeviceRadixSortHistogramKernelINS1_5radix10policy_hubIiiyE10Policy1000ELNS0_9SortOrderE0EiyNS1_21identity_decomposer_tEEEvPT2_PKT1_SA_iiT3_)
        /*0074*/ 	.word	0x00000000


	//----- nvinfo : EIATTR_REGCOUNT
	.align		4
.L_64:
        /*0078*/ 	.byte	0x04, 0x2f
        /*007a*/ 	.short	(.L_66 - .L_65)
	.align		4
.L_65:
        /*007c*/ 	.word	index@(_ZN3cub18CUB_300001_SM_10006detail10radix_sort33DeviceRadixSortExclusiveSumKernelINS1_5radix10policy_hubIiiyE10Policy1000EyEEvPT0_)
        /*0080*/ 	.word	0x00000020


	//----- nvinfo : EIATTR_FRAME_SIZE
	.align		4
.L_66:
        /*0084*/ 	.byte	0x04, 0x11
        /*0086*/ 	.short	(.L_68 - .L_67)
	.align		4
.L_67:
        /*0088*/ 	.word	index@(_ZN3cub18CUB_300001_SM_10006detail10radix_sort33DeviceRadixSortExclusiveSumKernelINS1_5radix10policy_hubIiiyE10Policy1000EyEEvPT0_)
        /*008c*/ 	.word	0x00000000


	//----- nvinfo : EIATTR_REGCOUNT
	.align		4
.L_68:
        /*0090*/ 	.byte	0x04, 0x2f
        /*0092*/ 	.short	(.L_70 - .L_69)
	.align		4
.L_69:
        /*0094*/ 	.word	index@(_ZN3cub18CUB_300001_SM_10006detail10radix_sort29DeviceRadixSortOnesweepKernelINS1_5radix10policy_hubIiiyE10Policy1000ELNS0_9SortOrderE0EiiyiiNS1_21identity_decomposer_tEEEvPT5_SB_PT3_PKSC_PT1_PKSG_PT2_PKSK_T4_iiT6_)
        /*0098*/ 	.word	0x00000049


	//----- nvinfo : EIATTR_FRAME_SIZE
	.align		4
.L_70:
        /*009c*/ 	.byte	0x04, 0x11
        /*009e*/ 	.short	(.L_72 - .L_71)
	.align		4
.L_71:
        /*00a0*/ 	.word	index@(_ZN3cub18CUB_300001_SM_10006detail10radix_sort29DeviceRadixSortOnesweepKernelINS1_5radix10policy_hubIiiyE10Policy1000ELNS0_9SortOrderE0EiiyiiNS1_21identity_decomposer_tEEEvPT5_SB_PT3_PKSC_PT1_PKSG_PT2_PKSK_T4_iiT6_)
        /*00a4*/ 	.word	0x00000000


	//----- nvinfo : EIATTR_MIN_STACK_SIZE
	.align		4
.L_72:
        /*00a8*/ 	.byte	0x04, 0x12
        /*00aa*/ 	.short	(.L_74 - .L_73)
	.align		4
.L_73:
        /*00ac*/ 	.word	index@(_ZN3cub18CUB_300001_SM_10006detail10radix_sort29DeviceRadixSortOnesweepKernelINS1_5radix10policy_hubIiiyE10Policy1000ELNS0_9SortOrderE0EiiyiiNS1_21identity_decomposer_tEEEvPT5_SB_PT3_PKSC_PT1_PKSG_PT2_PKSK_T4_iiT6_)
        /*00b0*/ 	.word	0x00000000


	//----- nvinfo : EIATTR_MIN_STACK_SIZE
	.align		4
.L_74:
        /*00b4*/ 	.byte	0x04, 0x12
        /*00b6*/ 	.short	(.L_76 - .L_75)
	.align		4
.L_75:
        /*00b8*/ 	.word	index@(_ZN3cub18CUB_300001_SM_10006detail10radix_sort33DeviceRadixSortExclusiveSumKernelINS1_5radix10policy_hubIiiyE10Policy1000EyEEvPT0_)
        /*00bc*/ 	.word	0x00000000


	//----- nvinfo : EIATTR_MIN_STACK_SIZE
	.align		4
.L_76:
        /*00c0*/ 	.byte	0x04, 0x12
        /*00c2*/ 	.short	(.L_78 - .L_77)
	.align		4
.L_77:
        /*00c4*/ 	.word	index@(_ZN3cub18CUB_300001_SM_10006detail10radix_sort30DeviceRadixSortHistogramKernelINS1_5radix10policy_hubIiiyE10Policy1000ELNS0_9SortOrderE0EiyNS1_21identity_decomposer_tEEEvPT2_PKT1_SA_iiT3_)
        /*00c8*/ 	.word	0x00000000


	//----- nvinfo : EIATTR_MIN_STACK_SIZE
	.align		4
.L_78:
        /*00cc*/ 	.byte	0x04, 0x12
        /*00ce*/ 	.short	(.L_80 - .L_79)
	.align		4
.L_79:
        /*00d0*/ 	.word	index@(_ZN3cub18CUB_300001_SM_10006detail10radix_sort31DeviceRadixSortSingleTileKernelINS1_5radix10policy_hubIiiyE10Policy1000ELNS0_9SortOrderE0EiiyNS1_21identity_decomposer_tEEEvPKT1_PSA_PKT2_PSE_T3_iiT4_)
        /*00d4*/ 	.word	0x00000000


	//----- nvinfo : EIATTR_MIN_STACK_SIZE
	.align		4
.L_80:
        /*00d8*/ 	.byte	0x04, 0x12
        /*00da*/ 	.short	(.L_82 - .L_81)
	.align		4
.L_81:
        /*00dc*/ 	.word	index@(_ZN3cub18CUB_300001_SM_10006detail11EmptyKernelIvEEvv)
        /*00e0*/ 	.word	0x00000000


	//----- nvinfo : EIATTR_MIN_STACK_SIZE
	.align		4
.L_82:
        /*00e4*/ 	.byte	0x04, 0x12
        /*00e6*/ 	.short	(.L_84 - .L_83)
	.align		4
.L_83:
        /*00e8*/ 	.word	index@(_Z16buildSortedArrayPiS_P13SortedElementi)
        /*00ec*/ 	.word	0x00000000


	//----- nvinfo : EIATTR_MIN_STACK_SIZE
	.align		4
.L_84:
        /*00f0*/ 	.byte	0x04, 0x12
        /*00f2*/ 	.short	(.L_86 - .L_85)
	.align		4
.L_85:
        /*00f4*/ 	.word	index@(_Z11extractKeysP12KeyValuePairPiS1_i)
        /*00f8*/ 	.word	0x00000000
.L_86:


//--------------------- .nv.compat                --------------------------
	.section	.nv.compat,"",@"SHT_CUDA_COMPAT_INFO"
	.align	4
        /*0000*/ 	.byte	0x02, 0x09, 0x00, 0x00, 0x02, 0x02, 0x01, 0x00, 0x02, 0x05, 0x05, 0x00, 0x03, 0x07, 0x01, 0x01
        /*0010*/ 	.byte	0x02, 0x03, 0x00, 0x00, 0x02, 0x06, 0x01, 0x00, 0x04, 0x0b, 0x08, 0x00, 0x09, 0x00, 0x00, 0x00
        /*0020*/ 	.byte	0x00, 0x00, 0x00, 0x00


//--------------------- .nv.info._ZN3cub18CUB_300001_SM_10006detail10radix_sort29DeviceRadixSortOnesweepKernelINS1_5radix10policy_hubIiiyE10Policy1000ELNS0_9SortOrderE0EiiyiiNS1_21identity_decomposer_tEEEvPT5_SB_PT3_PKSC_PT1_PKSG_PT2_PKSK_T4_iiT6_ --------------------------
	.section	.nv.info._ZN3cub18CUB_300001_SM_10006detail10radix_sort29DeviceRadixSortOnesweepKernelINS1_5radix10policy_hubIiiyE10Policy1000ELNS0_9SortOrderE0EiiyiiNS1_21identity_decomposer_tEEEvPT5_SB_PT3_PKSC_PT1_PKSG_PT2_PKSK_T4_iiT6_,"",@"SHT_CUDA_INFO"
	.sectionflags	@""
	.align	4


	//----- nvinfo : EIATTR_CUDA_API_VERSION
	.align		4
        /*0000*/ 	.byte	0x04, 0x37
        /*0002*/ 	.short	(.L_88 - .L_87)
.L_87:
        /*0004*/ 	.word	0x00000082


	//----- nvinfo : EIATTR_KPARAM_INFO
	.align		4
.L_88:
        /*0008*/ 	.byte	0x04, 0x17
        /*000a*/ 	.short	(.L_90 - .L_89)
.L_89:
        /*000c*/ 	.word	0x00000000
        /*0010*/ 	.short	0x000b
        /*0012*/ 	.short	0x004c
        /*0014*/ 	.byte	0x00, 0xf0, 0x05, 0x00


	//----- nvinfo : EIATTR_KPARAM_INFO
	.align		4
.L_90:
        /*0018*/ 	.byte	0x04, 0x17
        /*001a*/ 	.short	(.L_92 - .L_91)
.L_91:
        /*001c*/ 	.word	0x00000000
        /*0020*/ 	.short	0x000a
        /*0022*/ 	.short	0x0048
        /*0024*/ 	.byte	0x00, 0xf0, 0x11, 0x00


	//----- nvinfo : EIATTR_KPARAM_INFO
	.align		4
.L_92:
        /*0028*/ 	.byte	0x04, 0x17
        /*002a*/ 	.short	(.L_94 - .L_93)
.L_93:
        /*002c*/ 	.word	0x00000000
        /*0030*/ 	.short	0x0009
        /*0032*/ 	.short	0x0044
        /*0034*/ 	.byte	0x00, 0xf0, 0x11, 0x00


	//----- nvinfo : EIATTR_KPARAM_INFO
	.align		4
.L_94:
        /*0038*/ 	.byte	0x04, 0x17
        /*003a*/ 	.short	(.L_96 - .L_95)
.L_95:
        /*003c*/ 	.word	0x00000000
        /*0040*/ 	.short	0x0008
        /*0042*/ 	.short	0x0040
        /*0044*/ 	.byte	0x00, 0xf0, 0x11, 0x00


	//----- nvinfo : EIATTR_KPARAM_INFO
	.align		4
.L_96:
        /*0048*/ 	.byte	0x04, 0x17
        /*004a*/ 	.short	(.L_98 - .L_97)
.L_97:
        /*004c*/ 	.word	0x00000000
        /*0050*/ 	.short	0x0007
        /*0052*/ 	.short	0x0038
        /*0054*/ 	.byte	0x00, 0xf5, 0x21, 0x00


	//----- nvinfo : EIATTR_KPARAM_INFO
	.align		4
.L_98:
        /*0058*/ 	.byte	0x04, 0x17
        /*005a*/ 	.short	(.L_100 - .L_99)
.L_99:
        /*005c*/ 	.word	0x00000000
        /*0060*/ 	.short	0x0006
        /*0062*/ 	.short	0x0030
        /*0064*/ 	.byte	0x00, 0xf5, 0x21, 0x00


	//----- nvinfo : EIATTR_KPARAM_INFO
	.align		4
.L_100:
        /*0068*/ 	.byte	0x04, 0x17
        /*006a*/ 	.short	(.L_102 - .L_101)
.L_101:
        /*006c*/ 	.word	0x00000000
        /*0070*/ 	.short	0x0005
        /*0072*/ 	.short	0x0028
        /*0074*/ 	.byte	0x00, 0xf5, 0x21, 0x00


	//----- nvinfo : EIATTR_KPARAM_INFO
	.align		4
.L_102:
        /*0078*/ 	.byte	0x04, 0x17
        /*007a*/ 	.short	(.L_104 - .L_103)
.L_103:
        /*007c*/ 	.word	0x00000000
        /*0080*/ 	.short	0x0004
        /*0082*/ 	.short	0x0020
        /*0084*/ 	.byte	0x00, 0xf5, 0x21, 0x00


	//----- nvinfo : EIATTR_KPARAM_INFO
	.align		4
.L_104:
        /*0088*/ 	.byte	0x04, 0x17
        /*008a*/ 	.short	(.L_106 - .L_105)
.L_105:
        /*008c*/ 	.word	0x00000000
        /*0090*/ 	.short	0x0003
        /*0092*/ 	.short	0x0018
        /*0094*/ 	.byte	0x00, 0xf5, 0x21, 0x00


	//----- nvinfo : EIATTR_KPARAM_INFO
	.align		4
.L_106:
        /*0098*/ 	.byte	0x04, 0x17
        /*009a*/ 	.short	(.L_108 - .L_107)
.L_107:
        /*009c*/ 	.word	0x00000000
        /*00a0*/ 	.short	0x0002
        /*00a2*/ 	.short	0x0010
        /*00a4*/ 	.byte	0x00, 0xf5, 0x21, 0x00


	//----- nvinfo : EIATTR_KPARAM_INFO
	.align		4
.L_108:
        /*00a8*/ 	.byte	0x04, 0x17
        /*00aa*/ 	.short	(.L_110 - .L_109)
.L_109:
        /*00ac*/ 	.word	0x00000000
        /*00b0*/ 	.short	0x0001
        /*00b2*/ 	.short	0x0008
        /*00b4*/ 	.byte	0x00, 0xf5, 0x21, 0x00


	//----- nvinfo : EIATTR_KPARAM_INFO
	.align		4
.L_110:
        /*00b8*/ 	.byte	0x04, 0x17
        /*00ba*/ 	.short	(.L_112 - .L_111)
.L_111:
        /*00bc*/ 	.word	0x00000000
        /*00c0*/ 	.short	0x0000
        /*00c2*/ 	.short	0x0000
        /*00c4*/ 	.byte	0x00, 0xf5, 0x21, 0x00


	//----- nvinfo : EIATTR_SPARSE_MMA_MASK
	.align		4
.L_112:
        /*00c8*/ 	.byte	0x03, 0x50
        /*00ca*/ 	.short	0x0000


	//----- nvinfo : EIATTR_MAXREG_COUNT
	.align		4
        /*00cc*/ 	.byte	0x03, 0x1b
        /*00ce*/ 	.short	0x00a8


	//----- nvinfo : EIATTR_NUM_BARRIERS
	.align		4
        /*00d0*/ 	.byte	0x02, 0x4c
        /*00d2*/ 	.byte	0x01
	.zero		1


	//----- nvinfo : EIATTR_MERCURY_ISA_VERSION
	.align		4
        /*00d4*/ 	.byte	0x03, 0x5f
        /*00d6*/ 	.short	0x0101


	//----- nvinfo : EIATTR_COOP_GROUP_MASK_REGIDS
	.align		4
        /*00d8*/ 	.byte	0x04, 0x29
        /*00da*/ 	.short	(.L_114 - .L_113)


	//   ....[0]....
.L_113:
        /*00dc*/ 	.word	0xffffffff


	//   ....[1]....
        /*00e0*/ 	.word	0x05000006


	//   ....[2]....
        /*00e4*/ 	.word	0xffffffff


	//   ....[3]....
        /*00e8*/ 	.word	0xffffffff


	//   ....[4]....
        /*00ec*/ 	.word	0xffffffff


	//   ....[5]....
        /*00f0*/ 	.word	0xffffffff


	//   ....[6]....
        /*00f4*/ 	.word	0xffffffff


	//   ....[7]....
        /*00f8*/ 	.word	0xffffffff


	//   ....[8]....
        /*00fc*/ 	.word	0xffffffff


	//   ....[9]....
        /*0100*/ 	.word	0xffffffff


	//   ....[10]....
        /*0104*/ 	.word	0xffffffff


	//   ....[11]....
        /*0108*/ 	.word	0xffffffff


	//   ....[12]....
        /*010c*/ 	.word	0xffffffff


	//   ....[13]....
        /*0110*/ 	.word	0xffffffff


	//   ....[14]....
        /*0114*/ 	.word	0xffffffff


	//   ....[15]....
        /*0118*/ 	.word	0xffffffff


	//   ....[16]....
        /*011c*/ 	.word	0xffffffff


	//   ....[17]....
        /*0120*/ 	.word	0xffffffff


	//   ....[18]....
        /*0124*/ 	.word	0xffffffff


	//   ....[19]....
        /*0128*/ 	.word	0xffffffff


	//   ....[20]....
        /*012c*/ 	.word	0xffffffff


	//   ....[21]....
        /*0130*/ 	.word	0xffffffff


	//   ....[22]....
        /*0134*/ 	.word	0xffffffff


	//   ....[23]....
        /*0138*/ 	.word	0xffffffff


	//   ....[24]....
        /*013c*/ 	.word	0xffffffff


	//   ....[25]....
        /*0140*/ 	.word	0xffffffff


	//   ....[26]....
        /*0144*/ 	.word	0xffffffff


	//   ....[27]....
        /*0148*/ 	.word	0xffffffff


	//   ....[28]....
        /*014c*/ 	.word	0xffffffff


	//   ....[29]....
        /*0150*/ 	.word	0xffffffff


	//   ....[30]....
        /*0154*/ 	.word	0xffffffff


	//   ....[31]....
        /*0158*/ 	.word	0xffffffff


	//   ....[32]....
        /*015c*/ 	.word	0xffffffff


	//   ....[33]....
        /*0160*/ 	.word	0xffffffff


	//   ....[34]....
        /*0164*/ 	.word	0xffffffff


	//   ....[35]....
        /*0168*/ 	.word	0xffffffff


	//   ....[36]....
        /*016c*/ 	.word	0xffffffff


	//   ....[37]....
        /*0170*/ 	.word	0xffffffff


	//   ....[38]....
        /*0174*/ 	.word	0xffffffff


	//   ....[39]....
        /*0178*/ 	.word	0xffffffff


	//   ....[40]....
        /*017c*/ 	.word	0xffffffff


	//   ....[41]....
        /*0180*/ 	.word	0xffffffff


	//   ....[42]....
        /*0184*/ 	.word	0xffffffff


	//   ....[43]....
        /*0188*/ 	.word	0xffffffff


	//   ....[44]....
        /*018c*/ 	.word	0xffffffff


	//   ....[45]....
        /*0190*/ 	.word	0xffffffff


	//   ....[46]....
        /*0194*/ 	.word	0xffffffff


	//   ....[47]....
        /*0198*/ 	.word	0xffffffff


	//   ....[48]....
        /*019c*/ 	.word	0xffffffff


	//   ....[49]....
        /*01a0*/ 	.word	0xffffffff


	//   ....[50]....
        /*01a4*/ 	.word	0xffffffff


	//   ....[51]....
        /*01a8*/ 	.word	0xffffffff


	//   ....[52]....
        /*01ac*/ 	.word	0xffffffff


	//   ....[53]....
        /*01b0*/ 	.word	0xffffffff


	//   ....[54]....
        /*01b4*/ 	.word	0xffffffff


	//   ....[55]....
        /*01b8*/ 	.word	0xffffffff


	//   ....[56]....
        /*01bc*/ 	.word	0xffffffff


	//   ....[57]....
        /*01c0*/ 	.word	0xffffffff


	//   ....[58]....
        /*01c4*/ 	.word	0xffffffff


	//   ....[59]....
        /*01c8*/ 	.word	0xffffffff


	//   ....[60]....
        /*01cc*/ 	.word	0xffffffff


	//   ....[61]....
        /*01d0*/ 	.word	0xffffffff


	//   ....[62]....
        /*01d4*/ 	.word	0xffffffff


	//   ....[63]....
        /*01d8*/ 	.word	0xffffffff


	//   ....[64]....
        /*01dc*/ 	.word	0xffffffff


	//   ....[65]....
        /*01e0*/ 	.word	0xffffffff


	//   ....[66]....
        /*01e4*/ 	.word	0xffffffff


	//   ....[67]....
        /*01e8*/ 	.word	0xffffffff


	//   ....[68]....
        /*01ec*/ 	.word	0xffffffff


	//   ....[69]....
        /*01f0*/ 	.word	0xffffffff


	//   ....[70]....
        /*01f4*/ 	.word	0xffffffff


	//   ....[71]....
        /*01f8*/ 	.word	0xffffffff


	//   ....[72]....
        /*01fc*/ 	.word	0xffffffff


	//   ....[73]....
        /*0200*/ 	.word	0xffffffff


	//   ....[74]....
        /*0204*/ 	.word	0xffffffff


	//   ....[75]....
        /*0208*/ 	.word	0xffffffff


	//   ....[76]....
        /*020c*/ 	.word	0xffffffff


	//   ....[77]....
        /*0210*/ 	.word	0xffffffff


	//   ....[78]....
        /*0214*/ 	.word	0xffffffff


	//   ....[79]....
        /*0218*/ 	.word	0xffffffff


	//   ....[80]....
        /*021c*/ 	.word	0xffffffff


	//   ....[81]....
        /*0220*/ 	.word	0xffffffff


	//   ....[82]....
        /*0224*/ 	.word	0xffffffff


	//   ....[83]....
        /*0228*/ 	.word	0xffffffff


	//   ....[84]....
        /*022c*/ 	.word	0xffffffff


	//   ....[85]....
        /*0230*/ 	.word	0xffffffff


	//   ....[86]....
        /*0234*/ 	.word	0xffffffff


	//   ....[87]....
        /*0238*/ 	.word	0xffffffff


	//   ....[88]....
        /*023c*/ 	.word	0xffffffff


	//   ....[89]....
        /*0240*/ 	.word	0xffffffff


	//   ....[90]....
        /*0244*/ 	.word	0xffffffff


	//   ....[91]....
        /*0248*/ 	.word	0xffffffff


	//   ....[92]....
        /*024c*/ 	.word	0xffffffff


	//   ....[93]....
        /*0250*/ 	.word	0xffffffff


	//   ....[94]....
        /*0254*/ 	.word	0xffffffff


	//   ....[95]....
        /*0258*/ 	.word	0xffffffff


	//   ....[96]....
        /*025c*/ 	.word	0xffffffff


	//   ....[97]....
        /*0260*/ 	.word	0xffffffff


	//   ....[98]....
        /*0264*/ 	.word	0xffffffff


	//   ....[99]....
        /*0268*/ 	.word	0xffffffff


	//   ....[100]....
        /*026c*/ 	.word	0xffffffff


	//   ....[101]....
        /*0270*/ 	.word	0xffffffff


	//   ....[102]....
        /*0274*/ 	.word	0xffffffff


	//   ....[103]....
        /*0278*/ 	.word	0xffffffff


	//   ....[104]....
        /*027c*/ 	.word	0xffffffff


	//   ....[105]....
        /*0280*/ 	.word	0xffffffff


	//   ....[106]....
        /*0284*/ 	.word	0xffffffff


	//   ....[107]....
        /*0288*/ 	.word	0xffffffff


	//   ....[108]....
        /*028c*/ 	.word	0xffffffff


	//   ....[109]....
        /*0290*/ 	.word	0xffffffff


	//   ....[110]....
        /*0294*/ 	.word	0xffffffff


	//   ....[111]....
        /*0298*/ 	.word	0xffffffff


	//   ....[112]....
        /*029c*/ 	.word	0xffffffff


	//   ....[113]....
        /*02a0*/ 	.word	0xffffffff


	//   ....[114]....
        /*02a4*/ 	.word	0xffffffff


	//   ....[115]....
        /*02a8*/ 	.word	0xffffffff


	//   ....[116]....
        /*02ac*/ 	.word	0xffffffff


	//   ....[117]....
        /*02b0*/ 	.word	0xffffffff


	//   ....[118]....
        /*02b4*/ 	.word	0xffffffff


	//   ....[119]....
        /*02b8*/ 	.word	0xffffffff


	//   ....[120]....
        /*02bc*/ 	.word	0xffffffff


	//   ....[121]....
        /*02c0*/ 	.word	0xffffffff


	//   ....[122]....
        /*02c4*/ 	.word	0xffffffff


	//   ....[123]....
        /*02c8*/ 	.word	0xffffffff


	//   ....[124]....
        /*02cc*/ 	.word	0xffffffff


	//   ....[125]....
        /*02d0*/ 	.word	0xffffffff


	//   ....[126]....
        /*02d4*/ 	.word	0xffffffff


	//   ....[127]....
        /*02d8*/ 	.word	0xffffffff


	//   ....[128]....
        /*02dc*/ 	.word	0xffffffff


	//   ....[129]....
        /*02e0*/ 	.word	0xffffffff


	//   ....[130]....
        /*02e4*/ 	.word	0xffffffff


	//   ....[131]....
        /*02e8*/ 	.word	0xffffffff


	//   ....[132]....
        /*02ec*/ 	.word	0xffffffff


	//   ....[133]....
        /*02f0*/ 	.word	0xffffffff


	//   ....[134]....
        /*02f4*/ 	.word	0xffffffff


	//   ....[135]....
        /*02f8*/ 	.word	0xffffffff


	//   ....[136]....
        /*02fc*/ 	.word	0xffffffff


	//   ....[137]....
        /*0300*/ 	.word	0xffffffff


	//   ....[138]....
        /*0304*/ 	.word	0xffffffff


	//   ....[139]....
        /*0308*/ 	.word	0xffffffff


	//   ....[140]....
        /*030c*/ 	.word	0xffffffff


	//   ....[141]....
        /*0310*/ 	.word	0xffffffff


	//   ....[142]....
        /*0314*/ 	.word	0xffffffff


	//   ....[143]....
        /*0318*/ 	.word	0xffffffff


	//   ....[144]....
        /*031c*/ 	.word	0xffffffff


	//   ....[145]....
        /*0320*/ 	.word	0xffffffff


	//   ....[146]....
        /*0324*/ 	.word	0xffffffff


	//   ....[147]....
        /*0328*/ 	.word	0xffffffff


	//   ....[148]....
        /*032c*/ 	.word	0xffffffff


	//   ....[149]....
        /*0330*/ 	.word	0xffffffff


	//   ....[150]....
        /*0334*/ 	.word	0xffffffff


	//   ....[151]....
        /*0338*/ 	.word	0xffffffff


	//   ....[152]....
        /*033c*/ 	.word	0xffffffff


	//   ....[153]....
        /*0340*/ 	.word	0xffffffff


	//   ....[154]....
        /*0344*/ 	.word	0xffffffff


	//   ....[155]....
        /*0348*/ 	.word	0xffffffff


	//   ....[156]....
        /*034c*/ 	.word	0xffffffff


	//   ....[157]....
        /*0350*/ 	.word	0xffffffff


	//   ....[158]....
        /*0354*/ 	.word	0xffffffff


	//   ....[159]....
        /*0358*/ 	.word	0xffffffff


	//   ....[160]....
        /*035c*/ 	.word	0x05000006


	//   ....[161]....
        /*0360*/ 	.word	0xffffffff


	//   ....[162]....
        /*0364*/ 	.word	0xffffffff


	//   ....[163]....
        /*0368*/ 	.word	0xffffffff


	//   ....[164]....
        /*036c*/ 	.word	0xffffffff


	//   ....[165]....
        /*0370*/ 	.word	0xffffffff


	//   ....[166]....
        /*0374*/ 	.word	0xffffffff


	//   ....[167]....
        /*0378*/ 	.word	0xffffffff


	//   ....[168]....
        /*037c*/ 	.word	0xffffffff


	//   ....[169]....
        /*0380*/ 	.word	0xffffffff


	//   ....[170]....
        /*0384*/ 	.word	0xffffffff


	//   ....[171]....
        /*0388*/ 	.word	0xffffffff


	//   ....[172]....
        /*038c*/ 	.word	0xffffffff


	//   ....[173]....
        /*0390*/ 	.word	0xffffffff


	//   ....[174]....
        /*0394*/ 	.word	0xffffffff


	//   ....[175]....
        /*0398*/ 	.word	0xffffffff


	//   ....[176]....
        /*039c*/ 	.word	0xffffffff


	//   ....[177]....
        /*03a0*/ 	.word	0xffffffff


	//   ....[178]....
        /*03a4*/ 	.word	0xffffffff


	//   ....[179]....
        /*03a8*/ 	.word	0xffffffff


	//   ....[180]....
        /*03ac*/ 	.word	0xffffffff


	//   ....[181]....
        /*03b0*/ 	.word	0xffffffff


	//   ....[182]....
        /*03b4*/ 	.word	0xffffffff


	//   ....[183]....
        /*03b8*/ 	.word	0xffffffff


	//   ....[184]....
        /*03bc*/ 	.word	0xffffffff


	//   ....[185]....
        /*03c0*/ 	.word	0xffffffff


	//   ....[186]....
        /*03c4*/ 	.word	0xffffffff


	//   ....[187]....
        /*03c8*/ 	.word	0xffffffff


	//   ....[188]....
        /*03cc*/ 	.word	0xffffffff


	//   ....[189]....
        /*03d0*/ 	.word	0xffffffff


	//   ....[190]....
        /*03d4*/ 	.word	0xffffffff


	//   ....[191]....
        /*03d8*/ 	.word	0xffffffff


	//   ....[192]....
        /*03dc*/ 	.word	0xffffffff


	//   ....[193]....
        /*03e0*/ 	.word	0xffffffff


	//   ....[194]....
        /*03e4*/ 	.word	0xffffffff


	//   ....[195]....
        /*03e8*/ 	.word	0xffffffff


	//   ....[196]....
        /*03ec*/ 	.word	0xffffffff


	//   ....[197]....
        /*03f0*/ 	.word	0xffffffff


	//   ....[198]....
        /*03f4*/ 	.word	0xffffffff


	//   ....[199]....
        /*03f8*/ 	.word	0xffffffff


	//   ....[200]....
        /*03fc*/ 	.word	0xffffffff


	//   ....[201]....
        /*0400*/ 	.word	0xffffffff


	//   ....[202]....
        /*0404*/ 	.word	0xffffffff


	//   ....[203]....
        /*0408*/ 	.word	0xffffffff


	//   ....[204]....
        /*040c*/ 	.word	0xffffffff


	//   ....[205]....
        /*0410*/ 	.word	0xffffffff


	//   ....[206]....
        /*0414*/ 	.word	0xffffffff


	//   ....[207]....
        /*0418*/ 	.word	0xffffffff


	//   ....[208]....
        /*041c*/ 	.word	0xffffffff


	//   ....[209]....
        /*0420*/ 	.word	0xffffffff


	//   ....[210]....
        /*0424*/ 	.word	0xffffffff


	//   ....[211]....
        /*0428*/ 	.word	0xffffffff


	//   ....[212]....
        /*042c*/ 	.word	0xffffffff


	//   ....[213]....
        /*0430*/ 	.word	0xffffffff


	//   ....[214]....
        /*0434*/ 	.word	0xffffffff


	//   ....[215]....
        /*0438*/ 	.word	0xffffffff


	//   ....[216]....
        /*043c*/ 	.word	0xffffffff


	//   ....[217]....
        /*0440*/ 	.word	0xffffffff


	//   ....[218]....
        /*0444*/ 	.word	0xffffffff


	//   ....[219]....
        /*0448*/ 	.word	0xffffffff


	//   ....[220]....
        /*044c*/ 	.word	0xffffffff


	//   ....[221]....
        /*0450*/ 	.word	0xffffffff


	//   ....[222]....
        /*0454*/ 	.word	0xffffffff


	//   ....[223]....
        /*0458*/ 	.word	0xffffffff


	//   ....[224]....
        /*045c*/ 	.word	0xffffffff


	//   ....[225]....
        /*0460*/ 	.word	0xffffffff


	//   ....[226]....
        /*0464*/ 	.word	0xffffffff


	//   ....[227]....
        /*0468*/ 	.word	0xffffffff


	//   ....[228]....
        /*046c*/ 	.word	0xffffffff


	//   ....[229]....
        /*0470*/ 	.word	0x0500002f


	//   ....[230]....
        /*0474*/ 	.word	0x0500002f


	//   ....[231]....
        /*0478*/ 	.word	0x0500002f


	//   ....[232]....
        /*047c*/ 	.word	0x0500002f


	//   ....[233]....
        /*0480*/ 	.word	0x0500002f


	//----- nvinfo : EIATTR_COOP_GROUP_INSTR_OFFSETS
	.align		4
.L_114:
        /*0484*/ 	.byte	0x04, 0x28
        /*0486*/ 	.short	(.L_116 - .L_115)


	//   ....[0]....
.L_115:
        /*0488*/ 	.word	0x00000e40


	//   ....[1]....
        /*048c*/ 	.word	0x00001890


	//   ....[2]....
        /*0490*/ 	.word	0x00002ad0


	//   ....[3]....
        /*0494*/ 	.word	0x00002af0


	//   ....[4]....
        /*0498*/ 	.word	0x00002b10


	//   ....[5]....
        /*049c*/ 	.word	0x00002b30


	//   ....[6]....
        /*04a0*/ 	.word	0x00002b50


	//   ....[7]....
        /*04a4*/ 	.word	0x00003000


	//   ....[8]....
        /*04a8*/ 	.word	0x00003010


	//   ....[9]....
        /*04ac*/ 	.word	0x00003030


	//   ....[10]....
        /*04b0*/ 	.word	0x00003050


	//   ....[11]....
        /*04b4*/ 	.word	0x000030a0


	//   ....[12]....
        /*04b8*/ 	.word	0x000030d0


	//   ....[13]....
        /*04bc*/ 	.word	0x00003120


	//   ....[14]....
        /*04c0*/ 	.word	0x00003160


	//   ....[15]....
        /*04c4*/ 	.word	0x00003250


	//   ....[16]....
        /*04c8*/ 	.word	0x00003280


	//   ....[17]....
        /*04cc*/ 	.word	0x00003290


	//   ....[18]....
        /*04d0*/ 	.word	0x000032b0


	//   ....[19]....
        /*04d4*/ 	.word	0x000032f0


	//   ....[20]....
        /*04d8*/ 	.word	0x00003320


	//   ....[21]....
        /*04dc*/ 	.word	0x00003360


	//   ....[22]....
        /*04e0*/ 	.word	0x00003380


	//   ....[23]....
        /*04e4*/ 	.word	0x000033a0


	//   ....[24]....
        /*04e8*/ 	.word	0x00003490


	//   ....[25]....
        /*04ec*/ 	.word	0x000034c0


	//   ....[26]....
        /*04f0*/ 	.word	0x000034d0


	//   ....[27]....
        /*04f4*/ 	.word	0x000034f0


	//   ....[28]....
        /*04f8*/ 	.word	0x00003530


	//   ....[29]....
        /*04fc*/ 	.word	0x00003560


	//   ....[30]....
        /*0500*/ 	.word	0x000035a0


	//   ....[31]....
        /*0504*/ 	.word	0x000035c0


	//   ....[32]....
        /*0508*/ 	.word	0x000035e0


	//   ....[33]....
        /*050c*/ 	.word	0x000036d0


	//   ....[34]....
        /*0510*/ 	.word	0x00003700


	//   ....[35]....
        /*0514*/ 	.word	0x00003710


	//   ....[36]....
        /*0518*/ 	.word	0x00003730


	//   ....[37]....
        /*051c*/ 	.word	0x00003770


	//   ....[38]....
        /*0520*/ 	.word	0x000037a0


	//   ....[39]....
        /*0524*/ 	.word	0x000037e0


	//   ....[40]....
        /*0528*/ 	.word	0x00003800


	//   ....[41]....
        /*052c*/ 	.word	0x00003820


	//   ....[42]....
        /*0530*/ 	.word	0x00003930


	//   ....[43]....
        /*0534*/ 	.word	0x00003960


	//   ....[44]....
        /*0538*/ 	.word	0x00003970


	//   ....[45]....
        /*053c*/ 	.word	0x00003990


	//   ....[46]....
        /*0540*/ 	.word	0x000039d0


	//   ....[47]....
        /*0544*/ 	.word	0x00003a00


	//   ....[48]....
        /*0548*/ 	.word	0x00003a40


	//   ....[49]....
        /*054c*/ 	.word	0x00003a60


	//   ....[50]....
        /*0550*/ 	.word	0x00003a80


	//   ....[51]....
        /*0554*/ 	.word	0x00003b90


	//   ....[52]....
        /*0558*/ 	.word	0x00003bc0


	//   ....[53]....
        /*055c*/ 	.word	0x00003bd0


	//   ....[54]....
        /*0560*/ 	.word	0x00003bf0


	//   ....[55]....
        /*0564*/ 	.word	0x00003c30


	//   ....[56]....
        /*0568*/ 	.word	0x00003c60


	//   ....[57]....
        /*056c*/ 	.word	0x00003ca0


	//   ....[58]....
        /*0570*/ 	.word	0x00003cc0


	//   ....[59]....
        /*0574*/ 	.word	0x00003ce0


	//   ....[60]....
        /*0578*/ 	.word	0x00003df0


	//   ....[61]....
        /*057c*/ 	.word	0x00003e20


	//   ....[62]....
        /*0580*/ 	.word	0x00003e30


	//   ....[63]....
        /*0584*/ 	.word	0x00003e50


	//   ....[64]....
        /*0588*/ 	.word	0x00003e90


	//   ....[65]....
        /*058c*/ 	.word	0x00003ec0


	//   ....[66]....
        /*0590*/ 	.word	0x00003f00


	//   ....[67]....
        /*0594*/ 	.word	0x00003f20


	//   ....[68]....
        /*0598*/ 	.word	0x00003f40


	//   ....[69]....
        /*059c*/ 	.word	0x00004050


	//   ....[70]....
        /*05a0*/ 	.word	0x00004080


	//   ....[71]....
        /*05a4*/ 	.word	0x00004090


	//   ....[72]....
        /*05a8*/ 	.word	0x000040b0


	//   ....[73]....
        /*05ac*/ 	.word	0x000040f0


	//   ....[74]....
        /*05b0*/ 	.word	0x00004120


	//   ....[75]....
        /*05b4*/ 	.word	0x00004160


	//   ....[76]....
        /*05b8*/ 	.word	0x00004180


	//   ....[77]....
        /*05bc*/ 	.word	0x000041a0


	//   ....[78]....
        /*05c0*/ 	.word	0x000042b0


	//   ....[79]....
        /*05c4*/ 	.word	0x00004300


	//   ....[80]....
        /*05c8*/ 	.word	0x00004310


	//   ....[81]....
        /*05cc*/ 	.word	0x00004330


	//   ....[82]....
        /*05d0*/ 	.word	0x00004370


	//   ....[83]....
        /*05d4*/ 	.word	0x000043a0


	//   ....[84]....
        /*05d8*/ 	.word	0x000043e0


	//   ....[85]....
        /*05dc*/ 	.word	0x00004400


	//   ....[86]....
        /*05e0*/ 	.word	0x00004420


	//   ....[87]....
        /*05e4*/ 	.word	0x00004510


	//   ....[88]....
        /*05e8*/ 	.word	0x00004560


	//   ....[89]....
        /*05ec*/ 	.word	0x00004570


	//   ....[90]....
        /*05f0*/ 	.word	0x000045a0


	//   ....[91]....
        /*05f4*/ 	.word	0x000045c0


	//   ....[92]....
        /*05f8*/ 	.word	0x00004610


	//   ....[93]....
        /*05fc*/ 	.word	0x00004630


	//   ....[94]....
        /*0600*/ 	.word	0x00004670


	//   ....[95]....
        /*0604*/ 	.word	0x00004690


	//   ....[96]....
        /*0608*/ 	.word	0x00004770


	//   ....[97]....
        /*060c*/ 	.word	0x000047c0


	//   ....[98]....
        /*0610*/ 	.word	0x000047d0


	//   ....[99]....
        /*0614*/ 	.word	0x00004820


	//   ....[100]....
        /*0618*/ 	.word	0x00004850


	//   ....[101]....
        /*061c*/ 	.word	0x00004880


	//   ....[102]....
        /*0620*/ 	.word	0x000048b0


	//   ....[103]....
        /*0624*/ 	.word	0x000048e0


	//   ....[104]....
        /*0628*/ 	.word	0x00004910


	//   ....[105]....
        /*062c*/ 	.word	0x000049d0


	//   ....[106]....
        /*0630*/ 	.word	0x00004a20


	//   ....[107]....
        /*0634*/ 	.word	0x00004a30


	//   ....[108]....
        /*0638*/ 	.word	0x00004a80


	//   ....[109]....
        /*063c*/ 	.word	0x00004ab0


	//   ....[110]....
        /*0640*/ 	.word	0x00004ae0


	//   ....[111]....
        /*0644*/ 	.word	0x00004b10


	//   ....[112]....
        /*0648*/ 	.word	0x00004b40


	//   ....[113]....
        /*064c*/ 	.word	0x00004b70


	//   ....[114]....
        /*0650*/ 	.word	0x00004c60


	//   ....[115]....
        /*0654*/ 	.word	0x00004c80


	//   ....[116]....
        /*0658*/ 	.word	0x00004c90


	//   ....[117]....
        /*065c*/ 	.word	0x00004ce0


	//   ....[118]....
        /*0660*/ 	.word	0x00004d10


	//   ....[119]....
        /*0664*/ 	.word	0x00004d40


	//   ....[120]....
        /*0668*/ 	.word	0x00004d70


	//   ....[121]....
        /*066c*/ 	.word	0x00004da0


	//   ....[122]....
        /*0670*/ 	.word	0x00004dd0


	//   ....[123]....
        /*0674*/ 	.word	0x00004ec0


	//   ....[124]....
        /*0678*/ 	.word	0x00004f00


	//   ....[125]....
        /*067c*/ 	.word	0x00004f10


	//   ....[126]....
        /*0680*/ 	.word	0x00004f60


	//   ....[127]....
        /*0684*/ 	.word	0x00004f90


	//   ....[128]....
        /*0688*/ 	.word	0x00004fc0


	//   ....[129]....
        /*068c*/ 	.word	0x00004ff0


	//   ....[130]....
        /*0690*/ 	.word	0x00005020


	//   ....[131]....
        /*0694*/ 	.word	0x00005050


	//   ....[132]....
        /*0698*/ 	.word	0x00005140


	//   ....[133]....
        /*069c*/ 	.word	0x00005170


	//   ....[134]....
        /*06a0*/ 	.word	0x00005180


	//   ....[135]....
        /*06a4*/ 	.word	0x000051d0


	//   ....[136]....
        /*06a8*/ 	.word	0x00005200


	//   ....[137]....
        /*06ac*/ 	.word	0x00005230


	//   ....[138]....
        /*06b0*/ 	.word	0x00005260


	//   ....[139]....
        /*06b4*/ 	.word	0x00005290


	//   ....[140]....
        /*06b8*/ 	.word	0x000052c0


	//   ....[141]....
        /*06bc*/ 	.word	0x000053e0


	//   ....[142]....
        /*06c0*/ 	.word	0x000053f0


	//   ....[143]....
        /*06c4*/ 	.word	0x00005440


	//   ....[144]....
        /*06c8*/ 	.word	0x00005470


	//   ....[145]....
        /*06cc*/ 	.word	0x000054a0


	//   ....[146]....
        /*06d0*/ 	.word	0x000054d0


	//   ....[147]....
        /*06d4*/ 	.word	0x00005500


	//   ....[148]....
        /*06d8*/ 	.word	0x00005530


	//   ....[149]....
        /*06dc*/ 	.word	0x00005560


	//   ....[150]....
        /*06e0*/ 	.word	0x00005600


	//   ....[151]....
        /*06e4*/ 	.word	0x00005620


	//   ....[152]....
        /*06e8*/ 	.word	0x00005630


	//   ....[153]....
        /*06ec*/ 	.word	0x00005680


	//   ....[154]....
        /*06f0*/ 	.word	0x000056b0


	//   ....[155]....
        /*06f4*/ 	.word	0x000056e0


	//   ....[156]....
        /*06f8*/ 	.word	0x00005710


	//   ....[157]....
        /*06fc*/ 	.word	0x00005740


	//   ....[158]....
        /*0700*/ 	.word	0x00005770


	//   ....[159]....
        /*0704*/ 	.word	0x000058a0


	//   ....[160]....
        /*0708*/ 	.word	0x00005d40


	//   ....[161]....
        /*070c*/ 	.word	0x00006070


	//   ....[162]....
        /*0710*/ 	.word	0x00006130


	//   ....[163]....
        /*0714*/ 	.word	0x000061f0


	//   ....[164]....
        /*0718*/ 	.word	0x000062b0


	//   ....[165]....
        /*071c*/ 	.word	0x00006370


	//   ....[166]....
        /*0720*/ 	.word	0x00006430


	//   ....[167]....
        /*0724*/ 	.word	0x000064f0


	//   ....[168]....
        /*0728*/ 	.word	0x000065b0


	//   ....[169]....
        /*072c*/ 	.word	0x00006670


	//   ....[170]....
        /*0730*/ 	.word	0x00006730


	//   ....[171]....
        /*0734*/ 	.word	0x000067f0


	//   ....[172]....
        /*0738*/ 	.word	0x000068b0


	//   ....[173]....
        /*073c*/ 	.word	0x00006970


	//   ....[174]....
        /*0740*/ 	.word	0x00006a30


	//   ....[175]....
        /*0744*/ 	.word	0x00006af0


	//   ....[176]....
        /*0748*/ 	.word	0x00006bb0


	//   ....[177]....
        /*074c*/ 	.word	0x00006c70


	//   ....[178]....
        /*0750*/ 	.word	0x00006e60


	//   ....[179]....
        /*0754*/ 	.word	0x00006f90


	//   ....[180]....
        /*0758*/ 	.word	0x000070c0


	//   ....[181]....
        /*075c*/ 	.word	0x000071f0


	//   ....[182]....
        /*0760*/ 	.word	0x00007320


	//   ....[183]....
        /*0764*/ 	.word	0x00007450


	//   ....[184]....
        /*0768*/ 	.word	0x00007580


	//   ....[185]....
        /*076c*/ 	.word	0x000076b0


	//   ....[186]....
        /*0770*/ 	.word	0x000077e0


	//   ....[187]....
        /*0774*/ 	.word	0x00007910


	//   ....[188]....
        /*0778*/ 	.word	0x00007a40


	//   ....[189]....
        /*077c*/ 	.word	0x00007b60


	//   ....[190]....
        /*0780*/ 	.word	0x00007c70


	//   ....[191]....
        /*0784*/ 	.word	0x00007d80


	//   ....[192]....
        /*0788*/ 	.word	0x00007e90


	//   ....[193]....
        /*078c*/ 	.word	0x00007fa0


	//   ....[194]....
        /*0790*/ 	.word	0x000080b0


	//   ....[195]....
        /*0794*/ 	.word	0x00008eb0


	//   ....[196]....
        /*0798*/ 	.word	0x00008f40


	//   ....[197]....
        /*079c*/ 	.word	0x00008fc0


	//   ....[198]....
        /*07a0*/ 	.word	0x00009050


	//   ....[199]....
        /*07a4*/ 	.word	0x000090d0


	//   ....[200]....
        /*07a8*/ 	.word	0x00009160


	//   ....[201]....
        /*07ac*/ 	.word	0x000091e0


	//   ....[202]....
        /*07b0*/ 	.word	0x00009270


	//   ....[203]....
        /*07b4*/ 	.word	0x000092f0


	//   ....[204]....
        /*07b8*/ 	.word	0x00009380


	//   ....[205]....
        /*07bc*/ 	.word	0x00009400


	//   ....[206]....
        /*07c0*/ 	.word	0x00009490


	//   ....[207]....
        /*07c4*/ 	.word	0x00009510


	//   ....[208]....
        /*07c8*/ 	.word	0x000095a0


	//   ....[209]....
        /*07cc*/ 	.word	0x00009620


	//   ....[210]....
        /*07d0*/ 	.word	0x000096b0


	//   ....[211]....
        /*07d4*/ 	.word	0x00009730


	//   ....[212]....
        /*07d8*/ 	.word	0x00009890


	//   ....[213]....
        /*07dc*/ 	.word	0x00009960


	//   ....[214]....
        /*07e0*/ 	.word	0x00009a10


	//   ....[215]....
        /*07e4*/ 	.word	0x00009ad0


	//   ....[216]....
        /*07e8*/ 	.word	0x00009b80


	//   ....[217]....
        /*07ec*/ 	.word	0x00009c40


	//   ....[218]....
        /*07f0*/ 	.word	0x00009cf0


	//   ....[219]....
        /*07f4*/ 	.word	0x00009db0


	//   ....[220]....
        /*07f8*/ 	.word	0x00009e60


	//   ....[221]....
        /*07fc*/ 	.word	0x00009f20


	//   ....[222]....
        /*0800*/ 	.word	0x00009fd0


	//   ....[223]....
        /*0804*/ 	.word	0x0000a090


	//   ....[224]....
        /*0808*/ 	.word	0x0000a140


	//   ....[225]....
        /*080c*/ 	.word	0x0000a200


	//   ....[226]....
        /*0810*/ 	.word	0x0000a2a0


	//   ....[227]....
        /*0814*/ 	.word	0x0000a360


	//   ....[228]....
        /*0818*/ 	.word	0x0000a400


	//   ....[229]....
        /*081c*/ 	.word	0x0000a470


	//   ....[230]....
        /*0820*/ 	.word	0x0000a4e0


	//   ....[231]....
        /*0824*/ 	.word	0x0000a550


	//   ....[232]....
        /*0828*/ 	.word	0x0000a5c0


	//   ....[233]....
        /*082c*/ 	.word	0x0000a630


	//----- nvinfo : EIATTR_VRC_CTA_INIT_COUNT
	.align		4
.L_116:
        /*0830*/ 	.byte	0x02, 0x4a
	.zero		1
	.zero		1


	//----- nvinfo : EIATTR_EXIT_INSTR_OFFSETS
	.align		4
        /*0834*/ 	.byte	0x04, 0x1c
        /*0836*/ 	.short	(.L_118 - .L_117)


	//   ....[0]....
.L_117:
        /*0838*/ 	.word	0x00002570


	//   ....[1]....
        /*083c*/ 	.word	0x000028d0


	//   ....[2]....
        /*0840*/ 	.word	0x000028f0


	//   ....[3]....
        /*0844*/ 	.word	0x00009740


	//   ....[4]....
        /*0848*/ 	.word	0x0000a410


	//----- nvinfo : EIATTR_MAX_THREADS
	.align		4
.L_118:
        /*084c*/ 	.byte	0x04, 0x05
        /*084e*/ 	.short	(.L_120 - .L_119)
.L_119:
        /*0850*/ 	.word	0x00000180
        /*0854*/ 	.word	0x00000001
        /*0858*/ 	.word	0x00000001


	//----- nvinfo : EIATTR_CRS_STACK_SIZE
	.align		4
.L_120:
        /*085c*/ 	.byte	0x04, 0x1e
        /*085e*/ 	.short	(.L_122 - .L_121)
.L_121:
        /*0860*/ 	.word	0x00000000


	//----- nvinfo : EIATTR_CBANK_PARAM_SIZE
	.align		4
.L_122:
        /*0864*/ 	.byte	0x03, 0x19
        /*0866*/ 	.short	0x004d


	//----- nvinfo : EIATTR_PARAM_CBANK
	.align		4
        /*0868*/ 	.byte	0x04, 0x0a
        /*086a*/ 	.short	(.L_124 - .L_123)
	.align		4
.L_123:
        /*086c*/ 	.word	index@(.nv.constant0._ZN3cub18CUB_300001_SM_10006detail10radix_sort29DeviceRadixSortOnesweepKernelINS1_5radix10policy_hubIiiyE10Policy1000ELNS0_9SortOrderE0EiiyiiNS1_21identity_decomposer_tEEEvPT5_SB_PT3_PKSC_PT1_PKSG_PT2_PKSK_T4_iiT6_)
        /*0870*/ 	.short	0x0380
        /*0872*/ 	.short	0x004d


	//----- nvinfo : EIATTR_SW_WAR
	.align		4
.L_124:
        /*0874*/ 	.byte	0x04, 0x36
        /*0876*/ 	.short	(.L_126 - .L_125)
.L_125:
        /*0878*/ 	.word	0x00000008
.L_126:


//--------------------- .nv.info._ZN3cub18CUB_300001_SM_10006detail10radix_sort33DeviceRadixSortExclusiveSumKernelINS1_5radix10policy_hubIiiyE10Policy1000EyEEvPT0_ --------------------------
	.section	.nv.info._ZN3cub18CUB_300001_SM_10006detail10radix_sort33DeviceRadixSortExclusiveSumKernelINS1_5radix10policy_hubIiiyE10Policy1000EyEEvPT0_,"",@"SHT_CUDA_INFO"
	.sectionflags	@""
	.align	4


	//----- nvinfo : EIATTR_CUDA_API_VERSION
	.align		4
        /*0000*/ 	.byte	0x04, 0x37
        /*0002*/ 	.short	(.L_128 - .L_127)
.L_127:
        /*0004*/ 	.word	0x00000082


	//----- nvinfo : EIATTR_KPARAM_INFO
	.align		4
.L_128:
        /*0008*/ 	.byte	0x04, 0x17
        /*000a*/ 	.short	(.L_130 - .L_129)
.L_129:
        /*000c*/ 	.word	0x00000000
        /*0010*/ 	.short	0x0000
        /*0012*/ 	.short	0x0000
        /*0014*/ 	.byte	0x00, 0xf5, 0x21, 0x00


	//----- nvinfo : EIATTR_SPARSE_MMA_MASK
	.align		4
.L_130:
        /*0018*/ 	.byte	0x03, 0x50
        /*001a*/ 	.short	0x0000


	//----- nvinfo : EIATTR_MAXREG_COUNT
	.align		4
        /*001c*/ 	.byte	0x03, 0x1b
        /*001e*/ 	.short	0x00ff


	//----- nvinfo : EIATTR_NUM_BARRIERS
	.align		4
        /*0020*/ 	.byte	0x02, 0x4c
        /*0022*/ 	.byte	0x01
	.zero		1


	//----- nvinfo : EIATTR_MERCURY_ISA_VERSION
	.align		4
        /*0024*/ 	.byte	0x03, 0x5f
        /*0026*/ 	.short	0x0101


	//----- nvinfo : EIATTR_COOP_GROUP_MASK_REGIDS
	.align		4
        /*0028*/ 	.byte	0x04, 0x29
        /*002a*/ 	.short	(.L_132 - .L_131)


	//   ....[0]....
.L_131:
        /*002c*/ 	.word	0xffffffff


	//   ....[1]....
        /*0030*/ 	.word	0xffffffff


	//   ....[2]....
        /*0034*/ 	.word	0xffffffff


	//   ....[3]....
        /*0038*/ 	.word	0xffffffff


	//   ....[4]....
        /*003c*/ 	.word	0xffffffff


	//   ....[5]....
        /*0040*/ 	.word	0xffffffff


	//   ....[6]....
        /*0044*/ 	.word	0xffffffff


	//   ....[7]....
        /*0048*/ 	.word	0xffffffff


	//   ....[8]....
        /*004c*/ 	.word	0xffffffff


	//   ....[9]....
        /*0050*/ 	.word	0xffffffff


	//   ....[10]....
        /*0054*/ 	.word	0x05000015


	//   ....[11]....
        /*0058*/ 	.word	0x05000015


	//   ....[12]....
        /*005c*/ 	.word	0x05000015


	//   ....[13]....
        /*0060*/ 	.word	0x05000015


	//   ....[14]....
        /*0064*/ 	.word	0x05000015


	//   ....[15]....
        /*0068*/ 	.word	0x05000015


	//   ....[16]....
        /*006c*/ 	.word	0x05000015


	//   ....[17]....
        /*0070*/ 	.word	0x05000015


	//   ....[18]....
        /*0074*/ 	.word	0x05000015


	//   ....[19]....
        /*0078*/ 	.word	0x05000015


	//----- nvinfo : EIATTR_COOP_GROUP_INSTR_OFFSETS
	.align		4
.L_132:
        /*007c*/ 	.byte	0x04, 0x28
        /*007e*/ 	.short	(.L_134 - .L_133)


	//   ....[0]....
.L_133:
        /*0080*/ 	.word	0x00000250


	//   ....[1]....
        /*0084*/ 	.word	0x00000260


	//   ....[2]....
        /*0088*/ 	.word	0x000002a0


	//   ....[3]....
        /*008c*/ 	.word	0x000002c0


	//   ....[4]....
        /*0090*/ 	.word	0x00000310


	//   ....[5]....
        /*0094*/ 	.word	0x00000320


	//   ....[6]....
        /*0098*/ 	.word	0x00000360


	//   ....[7]....
        /*009c*/ 	.word	0x00000380


	//   ....[8]....
        /*00a0*/ 	.word	0x000003d0


	//   ....[9]....
        /*00a4*/ 	.word	0x000003e0


	//   ....[10]....
        /*00a8*/ 	.word	0x00000660


	//   ....[11]....
        /*00ac*/ 	.word	0x000006b0


	//   ....[12]....
        /*00b0*/ 	.word	0x00000740


	//   ....[13]....
        /*00b4*/ 	.word	0x00000790


	//   ....[14]....
        /*00b8*/ 	.word	0x00000820


	//   ....[15]....
        /*00bc*/ 	.word	0x00000870


	//   ....[16]....
        /*00c0*/ 	.word	0x00000900


	//   ....[17]....
        /*00c4*/ 	.word	0x00000950


	//   ....[18]....
        /*00c8*/ 	.word	0x000009e0


	//   ....[19]....
        /*00cc*/ 	.word	0x00000a30


	//----- nvinfo : EIATTR_VRC_CTA_INIT_COUNT
	.align		4
.L_134:
        /*00d0*/ 	.byte	0x02, 0x4a
	.zero		1
	.zero		1


	//----- nvinfo : EIATTR_EXIT_INSTR_OFFSETS
	.align		4
        /*00d4*/ 	.byte	0x04, 0x1c
        /*00d6*/ 	.short	(.L_136 - .L_135)


	//   ....[0]....
.L_135:
        /*00d8*/ 	.word	0x000005d0


	//   ....[1]....
        /*00dc*/ 	.word	0x00000600


	//----- nvinfo : EIATTR_CRS_STACK_SIZE
	.align		4
.L_136:
        /*00e0*/ 	.byte	0x04, 0x1e
        /*00e2*/ 	.short	(.L_138 - .L_137)
.L_137:
        /*00e4*/ 	.word	0x00000000


	//----- nvinfo : EIATTR_CBANK_PARAM_SIZE
	.align		4
.L_138:
        /*00e8*/ 	.byte	0x03, 0x19
        /*00ea*/ 	.short	0x0008


	//----- nvinfo : EIATTR_PARAM_CBANK
	.align		4
        /*00ec*/ 	.byte	0x04, 0x0a
        /*00ee*/ 	.short	(.L_140 - .L_139)
	.align		4
.L_139:
        /*00f0*/ 	.word	index@(.nv.constant0._ZN3cub18CUB_300001_SM_10006detail10radix_sort33DeviceRadixSortExclusiveSumKernelINS1_5radix10policy_hubIiiyE10Policy1000EyEEvPT0_)
        /*00f4*/ 	.short	0x0380
        /*00f6*/ 	.short	0x0008


	//----- nvinfo : EIATTR_SW_WAR
	.align		4
.L_140:
        /*00f8*/ 	.byte	0x04, 0x36
        /*00fa*/ 	.short	(.L_142 - .L_141)
.L_141:
        /*00fc*/ 	.word	0x00000008
.L_142:


//--------------------- .nv.info._ZN3cub18CUB_300001_SM_10006detail10radix_sort30DeviceRadixSortHistogramKernelINS1_5radix10policy_hubIiiyE10Policy1000ELNS0_9SortOrderE0EiyNS1_21identity_decomposer_tEEEvPT2_PKT1_SA_iiT3_ --------------------------
	.section	.nv.info._ZN3cub18CUB_300001_SM_10006detail10radix_sort30DeviceRadixSortHistogramKernelINS1_5radix10policy_hubIiiyE10Policy1000ELNS0_9SortOrderE0EiyNS1_21identity_decomposer_tEEEvPT2_PKT1_SA_iiT3_,"",@"SHT_CUDA_INFO"
	.sectionflags	@""
	.align	4


	//----- nvinfo : EIATTR_CUDA_API_VERSION
	.align		4
        /*0000*/ 	.byte	0x04, 0x37
        /*0002*/ 	.short	(.L_144 - .L_143)
.L_143:
        /*0004*/ 	.word	0x00000082


	//----- nvinfo : EIATTR_KPARAM_INFO
	.align		4
.L_144:
        /*0008*/ 	.byte	0x04, 0x17
        /*000a*/ 	.short	(.L_146 - .L_145)
.L_145:
        /*000c*/ 	.word	0x00000000
        /*0010*/ 	.short	0x0005
        /*0012*/ 	.short	0x0020
        /*0014*/ 	.byte	0x00, 0xf0, 0x05, 0x00


	//----- nvinfo : EIATTR_KPARAM_INFO
	.align		4
.L_146:
        /*0018*/ 	.byte	0x04, 0x17
        /*001a*/ 	.short	(.L_148 - .L_147)
.L_147:
        /*001c*/ 	.word	0x00000000
        /*0020*/ 	.short	0x0004
        /*0022*/ 	.short	0x001c
        /*0024*/ 	.byte	0x00, 0xf0, 0x11, 0x00


	//----- nvinfo : EIATTR_KPARAM_INFO
	.align		4
.L_148:
        /*0028*/ 	.byte	0x04, 0x17
        /*002a*/ 	.short	(.L_150 - .L_149)
.L_149:
        /*002c*/ 	.word	0x00000000
        /*0030*/ 	.short	0x0003
        /*0032*/ 	.short	0x0018
        /*0034*/ 	.byte	0x00, 0xf0, 0x11, 0x00


	//----- nvinfo : EIATTR_KPARAM_INFO
	.align		4
.L_150:
        /*0038*/ 	.byte	0x04, 0x17
        /*003a*/ 	.short	(.L_152 - .L_151)
.L_151:
        /*003c*/ 	.word	0x00000000
        /*0040*/ 	.short	0x0002
        /*0042*/ 	.short	0x0010
        /*0044*/ 	.byte	0x00, 0xf0, 0x21, 0x00


	//----- nvinfo : EIATTR_KPARAM_INFO
	.align		4
.L_152:
        /*0048*/ 	.byte	0x04, 0x17
        /*004a*/ 	.short	(.L_154 - .L_153)
.L_153:
        /*004c*/ 	.word	0x00000000
        /*0050*/ 	.short	0x0001
        /*0052*/ 	.short	0x0008
        /*0054*/ 	.byte	0x00, 0xf5, 0x21, 0x00


	//----- nvinfo : EIATTR_KPARAM_INFO
	.align		4
.L_154:
        /*0058*/ 	.byte	0x04, 0x17
        /*005a*/ 	.short	(.L_156 - .L_155)
.L_155:
        /*005c*/ 	.word	0x00000000
        /*0060*/ 	.short	0x0000
        /*0062*/ 	.short	0x0000
        /*0064*/ 	.byte	0x00, 0xf5, 0x21, 0x00


	//----- nvinfo : EIATTR_SPARSE_MMA_MASK
	.align		4
.L_156:
        /*0068*/ 	.byte	0x03, 0x50
        /*006a*/ 	.short	0x0000


	//----- nvinfo : EIATTR_MAXREG_COUNT
	.align		4
        /*006c*/ 	.byte	0x03, 0x1b
        /*006e*/ 	.short	0x00ff


	//----- nvinfo : EIATTR_NUM_BARRIERS
	.align		4
        /*0070*/ 	.byte	0x02, 0x4c
        /*0072*/ 	.byte	0x01
	.zero		1


	//----- nvinfo : EIATTR_MERCURY_ISA_VERSION
	.align		4
        /*0074*/ 	.byte	0x03, 0x5f
        /*0076*/ 	.short	0x0101


	//----- nvinfo : EIATTR_VRC_CTA_INIT_COUNT
	.align		4
        /*0078*/ 	.byte	0x02, 0x4a
	.zero		1
	.zero		1


	//----- nvinfo : EIATTR_EXIT_INSTR_OFFSETS
	.align		4
        /*007c*/ 	.byte	0x04, 0x1c
        /*007e*/ 	.short	(.L_158 - .L_157)


	//   ....[0]....
.L_157:
        /*0080*/ 	.word	0x00000040


	//   ....[1]....
        /*0084*/ 	.word	0x00002ee0


	//----- nvinfo : EIATTR_MAX_THREADS
	.align		4
.L_158:
        /*0088*/ 	.byte	0x04, 0x05
        /*008a*/ 	.short	(.L_160 - .L_159)
.L_159:
        /*008c*/ 	.word	0x00000080
        /*0090*/ 	.word	0x00000001
        /*0094*/ 	.word	0x00000001


	//----- nvinfo : EIATTR_CRS_STACK_SIZE
	.align		4
.L_160:
        /*0098*/ 	.byte	0x04, 0x1e
        /*009a*/ 	.short	(.L_162 - .L_161)
.L_161:
        /*009c*/ 	.word	0x00000000


	//----- nvinfo : EIATTR_CBANK_PARAM_SIZE
	.align		4
.L_162:
        /*00a0*/ 	.byte	0x03, 0x19
        /*00a2*/ 	.short	0x0021


	//----- nvinfo : EIATTR_PARAM_CBANK
	.align		4
        /*00a4*/ 	.byte	0x04, 0x0a
        /*00a6*/ 	.short	(.L_164 - .L_163)
	.align		4
.L_163:
        /*00a8*/ 	.word	index@(.nv.constant0._ZN3cub18CUB_300001_SM_10006detail10radix_sort30DeviceRadixSortHistogramKernelINS1_5radix10policy_hubIiiyE10Policy1000ELNS0_9SortOrderE0EiyNS1_21identity_decomposer_tEEEvPT2_PKT1_SA_iiT3_)
        /*00ac*/ 	.short	0x0380
        /*00ae*/ 	.short	0x0021


	//----- nvinfo : EIATTR_SW_WAR
	.align		4
.L_164:
        /*00b0*/ 	.byte	0x04, 0x36
        /*00b2*/ 	.short	(.L_166 - .L_165)
.L_165:
        /*00b4*/ 	.word	0x00000008
.L_166:


//--------------------- .nv.info._ZN3cub18CUB_300001_SM_10006detail10radix_sort31DeviceRadixSortSingleTileKernelINS1_5radix10policy_hubIiiyE10Policy1000ELNS0_9SortOrderE0EiiyNS1_21identity_decomposer_tEEEvPKT1_PSA_PKT2_PSE_T3_iiT4_ --------------------------
	.section	.nv.info._ZN3cub18CUB_300001_SM_10006detail10radix_sort31DeviceRadixSortSingleTileKernelINS1_5radix10policy_hubIiiyE10Policy1000ELNS0_9SortOrderE0EiiyNS1_21identity_decomposer_tEEEvPKT1_PSA_PKT2_PSE_T3_iiT4_,"",@"SHT_CUDA_INFO"
	.sectionflags	@""
	.align	4


	//----- nvinfo : EIATTR_CUDA_API_VERSION
	.align		4
        /*0000*/ 	.byte	0x04, 0x37
        /*0002*/ 	.short	(.L_168 - .L_167)
.L_167:
        /*0004*/ 	.word	0x00000082


	//----- nvinfo : EIATTR_KPARAM_INFO
	.align		4
.L_168:
        /*0008*/ 	.byte	0x04, 0x17
        /*000a*/ 	.short	(.L_170 - .L_169)
.L_169:
        /*000c*/ 	.word	0x00000000
        /*0010*/ 	.short	0x0007
        /*0012*/ 	.short	0x0030
        /*0014*/ 	.byte	0x00, 0xf0, 0x05, 0x00


	//----- nvinfo : EIATTR_KPARAM_INFO
	.align		4
.L_170:
        /*0018*/ 	.byte	0x04, 0x17
        /*001a*/ 	.short	(.L_172 - .L_171)
.L_171:
        /*001c*/ 	.word	0x00000000
        /*0020*/ 	.short	0x0006
        /*0022*/ 	.short	0x002c
        /*0024*/ 	.byte	0x00, 0xf0, 0x11, 0x00


	//----- nvinfo : EIATTR_KPARAM_INFO
	.align		4
.L_172:
        /*0028*/ 	.byte	0x04, 0x17
        /*002a*/ 	.short	(.L_174 - .L_173)
.L_173:
        /*002c*/ 	.word	0x00000000
        /*0030*/ 	.short	0x0005
        /*0032*/ 	.short	0x0028
        /*0034*/ 	.byte	0x00, 0xf0, 0x11, 0x00


	//----- nvinfo : EIATTR_KPARAM_INFO
	.align		4
.L_174:
        /*0038*/ 	.byte	0x04, 0x17
        /*003a*/ 	.short	(.L_176 - .L_175)
.L_175:
        /*003c*/ 	.word	0x00000000
        /*0040*/ 	.short	0x0004
        /*0042*/ 	.short	0x0020
        /*0044*/ 	.byte	0x00, 0xf0, 0x21, 0x00


	//----- nvinfo : EIATTR_KPARAM_INFO
	.align		4
.L_176:
        /*0048*/ 	.byte	0x04, 0x17
        /*004a*/ 	.short	(.L_178 - .L_177)
.L_177:
        /*004c*/ 	.word	0x00000000
        /*0050*/ 	.short	0x0003
        /*0052*/ 	.short	0x0018
        /*0054*/ 	.byte	0x00, 0xf5, 0x21, 0x00


	//----- nvinfo : EIATTR_KPARAM_INFO
	.align		4
.L_178:
        /*0058*/ 	.byte	0x04, 0x17
        /*005a*/ 	.short	(.L_180 - .L_179)
.L_179:
        /*005c*/ 	.word	0x00000000
        /*0060*/ 	.short	0x0002
        /*0062*/ 	.short	0x0010
        /*0064*/ 	.byte	0x00, 0xf5, 0x21, 0x00


	//----- nvinfo : EIATTR_KPARAM_INFO
	.align		4
.L_180:
        /*0068*/ 	.byte	0x04, 0x17
        /*006a*/ 	.short	(.L_182 - .L_181)
.L_181:
        /*006c*/ 	.word	0x00000000
        /*0070*/ 	.short	0x0001
        /*0072*/ 	.short	0x0008
        /*0074*/ 	.byte	0x00, 0xf5, 0x21, 0x00


	//----- nvinfo : EIATTR_KPARAM_INFO
	.align		4
.L_182:
        /*0078*/ 	.byte	0x04, 0x17
        /*007a*/ 	.short	(.L_184 - .L_183)
.L_183:
        /*007c*/ 	.word	0x00000000
        /*0080*/ 	.short	0x0000
        /*0082*/ 	.short	0x0000
        /*0084*/ 	.byte	0x00, 0xf5, 0x21, 0x00


	//----- nvinfo : EIATTR_SPARSE_MMA_MASK
	.align		4
.L_184:
        /*0088*/ 	.byte	0x03, 0x50
        /*008a*/ 	.short	0x0000


	//----- nvinfo : EIATTR_MAXREG_COUNT
	.align		4
        /*008c*/ 	.byte	0x03, 0x1b
        /*008e*/ 	.short	0x00ff


	//----- nvinfo : EIATTR_NUM_BARRIERS
	.align		4
        /*0090*/ 	.byte	0x02, 0x4c
        /*0092*/ 	.byte	0x01
	.zero		1


	//----- nvinfo : EIATTR_MERCURY_ISA_VERSION
	.align		4
        /*0094*/ 	.byte	0x03, 0x5f
        /*0096*/ 	.short	0x0101


	//----- nvinfo : EIATTR_COOP_GROUP_MASK_REGIDS
	.align		4
        /*0098*/ 	.byte	0x04, 0x29
        /*009a*/ 	.short	(.L_186 - .L_185)


	//   ....[0]....
.L_185:
        /*009c*/ 	.word	0xffffffff


	//   ....[1]....
        /*00a0*/ 	.word	0xffffffff


	//   ....[2]....
        /*00a4*/ 	.word	0xffffffff


	//   ....[3]....
        /*00a8*/ 	.word	0xffffffff


	//   ....[4]....
        /*00ac*/ 	.word	0xffffffff


	//----- nvinfo : EIATTR_COOP_GROUP_INSTR_OFFSETS
	.align		4
.L_186:
        /*00b0*/ 	.byte	0x04, 0x28
        /*00b2*/ 	.short	(.L_188 - .L_187)


	//   ....[0]....
.L_187:
        /*00b4*/ 	.word	0x00001e20


	//   ....[1]....
        /*00b8*/ 	.word	0x00001e40


	//   ....[2]....
        /*00bc*/ 	.word	0x00001e60


	//   ....[3]....
        /*00c0*/ 	.word	0x00001e80


	//   ....[4]....
        /*00c4*/ 	.word	0x00001ea0


	//----- nvinfo : EIATTR_VRC_CTA_INIT_COUNT
	.align		4
.L_188:
        /*00c8*/ 	.byte	0x02, 0x4a
	.zero		1
	.zero		1


	//----- nvinfo : EIATTR_EXIT_INSTR_OFFSETS
	.align		4
        /*00cc*/ 	.byte	0x04, 0x1c
        /*00ce*/ 	.short	(.L_190 - .L_189)


	//   ....[0]....
.L_189:
        /*00d0*/ 	.word	0x00003bf0


	//   ....[1]....
        /*00d4*/ 	.word	0x00003c40


	//----- nvinfo : EIATTR_MAX_THREADS
	.align		4
.L_190:
        /*00d8*/ 	.byte	0x04, 0x05
        /*00da*/ 	.short	(.L_192 - .L_191)
.L_191:
        /*00dc*/ 	.word	0x00000100
        /*00e0*/ 	.word	0x00000001
        /*00e4*/ 	.word	0x00000001


	//----- nvinfo : EIATTR_CBANK_PARAM_SIZE
	.align		4
.L_192:
        /*00e8*/ 	.byte	0x03, 0x19
        /*00ea*/ 	.short	0x0031


	//----- nvinfo : EIATTR_PARAM_CBANK
	.align		4
        /*00ec*/ 	.byte	0x04, 0x0a
        /*00ee*/ 	.short	(.L_194 - .L_193)
	.align		4
.L_193:
        /*00f0*/ 	.word	index@(.nv.constant0._ZN3cub18CUB_300001_SM_10006detail10radix_sort31DeviceRadixSortSingleTileKernelINS1_5radix10policy_hubIiiyE10Policy1000ELNS0_9SortOrderE0EiiyNS1_21identity_decomposer_tEEEvPKT1_PSA_PKT2_PSE_T3_iiT4_)
        /*00f4*/ 	.short	0x0380
        /*00f6*/ 	.short	0x0031


	//----- nvinfo : EIATTR_SW_WAR
	.align		4
.L_194:
        /*00f8*/ 	.byte	0x04, 0x36
        /*00fa*/ 	.short	(.L_196 - .L_195)
.L_195:
        /*00fc*/ 	.word	0x00000008
.L_196:


//--------------------- .nv.info._ZN3cub18CUB_300001_SM_10006detail11EmptyKernelIvEEvv --------------------------
	.section	.nv.info._ZN3cub18CUB_300001_SM_10006detail11EmptyKernelIvEEvv,"",@"SHT_CUDA_INFO"
	.sectionflags	@""
	.align	4


	//----- nvinfo : EIATTR_CUDA_API_VERSION
	.align		4
        /*0000*/ 	.byte	0x04, 0x37
        /*0002*/ 	.short	(.L_198 - .L_197)
.L_197:
        /*0004*/ 	.word	0x00000082


	//----- nvinfo : EIATTR_SPARSE_MMA_MASK
	.align		4
.L_198:
        /*0008*/ 	.byte	0x03, 0x50
        /*000a*/ 	.short	0x0000


	//----- nvinfo : EIATTR_MAXREG_COUNT
	.align		4
        /*000c*/ 	.byte	0x03, 0x1b
        /*000e*/ 	.short	0x00ff


	//----- nvinfo : EIATTR_MERCURY_ISA_VERSION
	.align		4
        /*0010*/ 	.byte	0x03, 0x5f
        /*0012*/ 	.short	0x0101


	//----- nvinfo : EIATTR_VRC_CTA_INIT_COUNT
	.align		4
        /*0014*/ 	.byte	0x02, 0x4a
	.zero		1
	.zero		1


	//----- nvinfo : EIATTR_EXIT_INSTR_OFFSETS
	.align		4
        /*0018*/ 	.byte	0x04, 0x1c
        /*001a*/ 	.short	(.L_200 - .L_199)


	//   ....[0]....
.L_199:
        /*001c*/ 	.word	0x00000010


	//----- nvinfo : EIATTR_SW_WAR
	.align		4
.L_200:
        /*0020*/ 	.byte	0x04, 0x36
        /*0022*/ 	.short	(.L_202 - .L_201)
.L_201:
        /*0024*/ 	.word	0x00000008
.L_202:


//--------------------- .nv.info._Z16buildSortedArrayPiS_P13SortedElementi --------------------------
	.section	.nv.info._Z16buildSortedArrayPiS_P13SortedElementi,"",@"SHT_CUDA_INFO"
	.sectionflags	@""
	.align	4


	//----- nvinfo : EIATTR_CUDA_API_VERSION
	.align		4
        /*0000*/ 	.byte	0x04, 0x37
        /*0002*/ 	.short	(.L_204 - .L_203)
.L_203:
        /*0004*/ 	.word	0x00000082


	//----- nvinfo : EIATTR_KPARAM_INFO
	.align		4
.L_204:
        /*0008*/ 	.byte	0x04, 0x17
        /*000a*/ 	.short	(.L_206 - .L_205)
.L_205:
        /*000c*/ 	.word	0x00000000
        /*0010*/ 	.short	0x0003
        /*0012*/ 	.short	0x0018
        /*0014*/ 	.byte	0x00, 0xf0, 0x11, 0x00


	//----- nvinfo : EIATTR_KPARAM_INFO
	.align		4
.L_206:
        /*0018*/ 	.byte	0x04, 0x17
        /*001a*/ 	.short	(.L_208 - .L_207)
.L_207:
        /*001c*/ 	.word	0x00000000
        /*0020*/ 	.short	0x0002
        /*0022*/ 	.short	0x0010
        /*0024*/ 	.byte	0x00, 0xf5, 0x21, 0x00


	//----- nvinfo : EIATTR_KPARAM_INFO
	.align		4
.L_208:
        /*0028*/ 	.byte	0x04, 0x17
        /*002a*/ 	.short	(.L_210 - .L_209)
.L_209:
        /*002c*/ 	.word	0x00000000
        /*0030*/ 	.short	0x0001
        /*0032*/ 	.short	0x0008
        /*0034*/ 	.byte	0x00, 0xf5, 0x21, 0x00


	//----- nvinfo : EIATTR_KPARAM_INFO
	.align		4
.L_210:
        /*0038*/ 	.byte	0x04, 0x17
        /*003a*/ 	.short	(.L_212 - .L_211)
.L_211:
        /*003c*/ 	.word	0x00000000
        /*0040*/ 	.short	0x0000
        /*0042*/ 	.short	0x0000
        /*0044*/ 	.byte	0x00, 0xf5, 0x21, 0x00


	//----- nvinfo : EIATTR_SPARSE_MMA_MASK
	.align		4
.L_212:
        /*0048*/ 	.byte	0x03, 0x50
        /*004a*/ 	.short	0x0000


	//----- nvinfo : EIATTR_MAXREG_COUNT
	.align		4
        /*004c*/ 	.byte	0x03, 0x1b
        /*004e*/ 	.short	0x00ff


	//----- nvinfo : EIATTR_MERCURY_ISA_VERSION
	.align		4
        /*0050*/ 	.byte	0x03, 0x5f
        /*0052*/ 	.short	0x0101


	//----- nvinfo : EIATTR_VRC_CTA_INIT_COUNT
	.align		4
        /*0054*/ 	.byte	0x02, 0x4a
	.zero		1
	.zero		1


	//----- nvinfo : EIATTR_EXIT_INSTR_OFFSETS
	.align		4
        /*0058*/ 	.byte	0x04, 0x1c
        /*005a*/ 	.short	(.L_214 - .L_213)


	//   ....[0]....
.L_213:
        /*005c*/ 	.word	0x00000070


	//   ....[1]....
        /*0060*/ 	.word	0x000000b0


	//   ....[2]....
        /*0064*/ 	.word	0x000003d0


	//   ....[3]....
        /*0068*/ 	.word	0x00000450


	//   ....[4]....
        /*006c*/ 	.word	0x00000490


	//----- nvinfo : EIATTR_CRS_STACK_SIZE
	.align		4
.L_214:
        /*0070*/ 	.byte	0x04, 0x1e
        /*0072*/ 	.short	(.L_216 - .L_215)
.L_215:
        /*0074*/ 	.word	0x00000000


	//----- nvinfo : EIATTR_CBANK_PARAM_SIZE
	.align		4
.L_216:
        /*0078*/ 	.byte	0x03, 0x19
        /*007a*/ 	.short	0x001c


	//----- nvinfo : EIATTR_PARAM_CBANK
	.align		4
        /*007c*/ 	.byte	0x04, 0x0a
        /*007e*/ 	.short	(.L_218 - .L_217)
	.align		4
.L_217:
        /*0080*/ 	.word	index@(.nv.constant0._Z16buildSortedArrayPiS_P13SortedElementi)
        /*0084*/ 	.short	0x0380
        /*0086*/ 	.short	0x001c


	//----- nvinfo : EIATTR_SW_WAR
	.align		4
.L_218:
        /*0088*/ 	.byte	0x04, 0x36
        /*008a*/ 	.short	(.L_220 - .L_219)
.L_219:
        /*008c*/ 	.word	0x00000008
.L_220:


//--------------------- .nv.info._Z11extractKeysP12KeyValuePairPiS1_i --------------------------
	.section	.nv.info._Z11extractKeysP12KeyValuePairPiS1_i,"",@"SHT_CUDA_INFO"
	.sectionflags	@""
	.align	4


	//----- nvinfo : EIATTR_CUDA_API_VERSION
	.align		4
        /*0000*/ 	.byte	0x04, 0x37
        /*0002*/ 	.short	(.L_222 - .L_221)
.L_221:
        /*0004*/ 	.word	0x00000082


	//----- nvinfo : EIATTR_KPARAM_INFO
	.align		4
.L_222:
        /*0008*/ 	.byte	0x04, 0x17
        /*000a*/ 	.short	(.L_224 - .L_223)
.L_223:
        /*000c*/ 	.word	0x00000000
        /*0010*/ 	.short	0x0003
        /*0012*/ 	.short	0x0018
        /*0014*/ 	.byte	0x00, 0xf0, 0x11, 0x00


	//----- nvinfo : EIATTR_KPARAM_INFO
	.align		4
.L_224:
        /*0018*/ 	.byte	0x04, 0x17
        /*001a*/ 	.short	(.L_226 - .L_225)
.L_225:
        /*001c*/ 	.word	0x00000000
        /*0020*/ 	.short	0x0002
        /*0022*/ 	.short	0x0010
        /*0024*/ 	.byte	0x00, 0xf5, 0x21, 0x00


	//----- nvinfo : EIATTR_KPARAM_INFO
	.align		4
.L_226:
        /*0028*/ 	.byte	0x04, 0x17
        /*002a*/ 	.short	(.L_228 - .L_227)
.L_227:
        /*002c*/ 	.word	0x00000000
        /*0030*/ 	.short	0x0001
        /*0032*/ 	.short	0x0008
        /*0034*/ 	.byte	0x00, 0xf5, 0x21, 0x00


	//----- nvinfo : EIATTR_KPARAM_INFO
	.align		4
.L_228:
        /*0038*/ 	.byte	0x04, 0x17
        /*003a*/ 	.short	(.L_230 - .L_229)
.L_229:
        /*003c*/ 	.word	0x00000000
        /*0040*/ 	.short	0x0000
        /*0042*/ 	.short	0x0000
        /*0044*/ 	.byte	0x00, 0xf5, 0x21, 0x00


	//----- nvinfo : EIATTR_SPARSE_MMA_MASK
	.align		4
.L_230:
        /*0048*/ 	.byte	0x03, 0x50
        /*004a*/ 	.short	0x0000


	//----- nvinfo : EIATTR_MAXREG_COUNT
	.align		4
        /*004c*/ 	.byte	0x03, 0x1b
        /*004e*/ 	.short	0x00ff


	//----- nvinfo : EIATTR_MERCURY_ISA_VERSION
	.align		4
        /*0050*/ 	.byte	0x03, 0x5f
        /*0052*/ 	.short	0x0101


	//----- nvinfo : EIATTR_VRC_CTA_INIT_COUNT
	.align		4
        /*0054*/ 	.byte	0x02, 0x4a
	.zero		1
	.zero		1


	//----- nvinfo : EIATTR_EXIT_INSTR_OFFSETS
	.align		4
        /*0058*/ 	.byte	0x04, 0x1c
        /*005a*/ 	.short	(.L_232 - .L_231)


	//   ....[0]....
.L_231:
        /*005c*/ 	.word	0x00000070


	//   ....[1]....
        /*0060*/ 	.word	0x00000120


	//----- nvinfo : EIATTR_CBANK_PARAM_SIZE
	.align		4
.L_232:
        /*0064*/ 	.byte	0x03, 0x19
        /*0066*/ 	.short	0x001c


	//----- nvinfo : EIATTR_PARAM_CBANK
	.align		4
        /*0068*/ 	.byte	0x04, 0x0a
        /*006a*/ 	.short	(.L_234 - .L_233)
	.align		4
.L_233:
        /*006c*/ 	.word	index@(.nv.constant0._Z11extractKeysP12KeyValuePairPiS1_i)
        /*0070*/ 	.short	0x0380
        /*0072*/ 	.short	0x001c


	//----- nvinfo : EIATTR_SW_WAR
	.align		4
.L_234:
        /*0074*/ 	.byte	0x04, 0x36
        /*0076*/ 	.short	(.L_236 - .L_235)
.L_235:
        /*0078*/ 	.word	0x00000008
.L_236:


//--------------------- .nv.callgraph             --------------------------
	.section	.nv.callgraph,"",@"SHT_CUDA_CALLGRAPH"
	.align	4
	.sectionentsize	8
	.align		4
        /*0000*/ 	.word	0x00000000
	.align		4
        /*0004*/ 	.word	0xffffffff
	.align		4
        /*0008*/ 	.word	0x00000000
	.align		4
        /*000c*/ 	.word	0xfffffffe
	.align		4
        /*0010*/ 	.word	0x00000000
	.align		4
        /*0014*/ 	.word	0xfffffffd
	.align		4
        /*0018*/ 	.word	0x00000000
	.align		4
        /*001c*/ 	.word	0xfffffffc


//--------------------- .nv.constant4             --------------------------
	.section	.nv.constant4,"a",@progbits
	.align	8
	.align		8
.nv.constant4:
        /*0000*/ 	.dword	_ZN34_INTERNAL_f139f1dd_4_k_cu_670c5d094cuda3std3__45__cpo5beginE
	.align		8
        /*0008*/ 	.dword	_ZN34_INTERNAL_f139f1dd_4_k_cu_670c5d094cuda3std3__45__cpo3endE
	.align		8
        /*0010*/ 	.dword	_ZN34_INTERNAL_f139f1dd_4_k_cu_670c5d094cuda3std3__45__cpo6cbeginE
	.align		8
        /*0018*/ 	.dword	_ZN34_INTERNAL_f139f1dd_4_k_cu_670c5d094cuda3std3__45__cpo4cendE
	.align		8
        /*0020*/ 	.dword	_ZN34_INTERNAL_f139f1dd_4_k_cu_670c5d094cuda3std3__45__cpo6rbeginE
	.align		8
        /*0028*/ 	.dword	_ZN34_INTERNAL_f139f1dd_4_k_cu_670c5d094cuda3std3__45__cpo4rendE
	.align		8
        /*0030*/ 	.dword	_ZN34_INTERNAL_f139f1dd_4_k_cu_670c5d094cuda3std3__45__cpo7crbeginE
	.align		8
        /*0038*/ 	.dword	_ZN34_INTERNAL_f139f1dd_4_k_cu_670c5d094cuda3std3__45__cpo5crendE
	.align		8
        /*0040*/ 	.dword	_ZN34_INTERNAL_f139f1dd_4_k_cu_670c5d094cuda3std3__436_GLOBAL__N__f139f1dd_4_k_cu_670c5d096ignoreE
	.align		8
        /*0048*/ 	.dword	_ZN34_INTERNAL_f139f1dd_4_k_cu_670c5d094cuda3std3__419piecewise_constructE
	.align		8
        /*0050*/ 	.dword	_ZN34_INTERNAL_f139f1dd_4_k_cu_670c5d094cuda3std3__48in_placeE
	.align		8
        /*0058*/ 	.dword	_ZN34_INTERNAL_f139f1dd_4_k_cu_670c5d094cuda3std3__420unreachable_sentinelE
	.align		8
        /*0060*/ 	.dword	_ZN34_INTERNAL_f139f1dd_4_k_cu_670c5d094cuda3std3__47nulloptE
	.align		8
        /*0068*/ 	.dword	_ZN34_INTERNAL_f139f1dd_4_k_cu_670c5d094cuda3std3__48unexpectE
	.align		8
        /*0070*/ 	.dword	_ZN34_INTERNAL_f139f1dd_4_k_cu_670c5d094cuda3std6ranges3__45__cpo4swapE
	.align		8
        /*0078*/ 	.dword	_ZN34_INTERNAL_f139f1dd_4_k_cu_670c5d094cuda3std6ranges3__45__cpo9iter_moveE
	.align		8
        /*0080*/ 	.dword	_ZN34_INTERNAL_f139f1dd_4_k_cu_670c5d094cuda3std6ranges3__45__cpo5beginE
	.align		8
        /*0088*/ 	.dword	_ZN34_INTERNAL_f139f1dd_4_k_cu_670c5d094cuda3std6ranges3__45__cpo3endE
	.align		8
        /*0090*/ 	.dword	_ZN34_INTERNAL_f139f1dd_4_k_cu_670c5d094cuda3std6ranges3__45__cpo6cbeginE
	.align		8
        /*0098*/ 	.dword	_ZN34_INTERNAL_f139f1dd_4_k_cu_670c5d094cuda3std6ranges3__45__cpo4cendE
	.align		8
        /*00a0*/ 	.dword	_ZN34_INTERNAL_f139f1dd_4_k_cu_670c5d094cuda3std6ranges3__45__cpo7advanceE
	.align		8
        /*00a8*/ 	.dword	_ZN34_INTERNAL_f139f1dd_4_k_cu_670c5d094cuda3std6ranges3__45__cpo9iter_swapE
	.align		8
        /*00b0*/ 	.dword	_ZN34_INTERNAL_f139f1dd_4_k_cu_670c5d094cuda3std6ranges3__45__cpo4nextE
	.align		8
        /*00b8*/ 	.dword	_ZN34_INTERNAL_f139f1dd_4_k_cu_670c5d094cuda3std6ranges3__45__cpo4prevE
	.align		8
        /*00c0*/ 	.dword	_ZN34_INTERNAL_f139f1dd_4_k_cu_670c5d094cuda3std6ranges3__45__cpo4dataE
	.align		8
        /*00c8*/ 	.dword	_ZN34_INTERNAL_f139f1dd_4_k_cu_670c5d094cuda3std6ranges3__45__cpo5cdataE
	.align		8
        /*00d0*/ 	.dword	_ZN34_INTERNAL_f139f1dd_4_k_cu_670c5d094cuda3std6ranges3__45__cpo4sizeE
	.align		8
        /*00d8*/ 	.dword	_ZN34_INTERNAL_f139f1dd_4_k_cu_670c5d094cuda3std6ranges3__45__cpo5ssizeE
	.align		8
        /*00e0*/ 	.dword	_ZN34_INTERNAL_f139f1dd_4_k_cu_670c5d094cuda3std6ranges3__45__cpo8distanceE
	.align		8
        /*00e8*/ 	.dword	_ZN34_INTERNAL_f139f1dd_4_k_cu_670c5d096thrust24THRUST_300001_SM_1000_NS8cuda_cub3parE
	.align		8
        /*00f0*/ 	.dword	_ZN34_INTERNAL_f139f1dd_4_k_cu_670c5d096thrust24THRUST_300001_SM_1000_NS8cuda_cub10par_nosyncE
	.align		8
        /*00f8*/ 	.dword	_ZN34_INTERNAL_f139f1dd_4_k_cu_670c5d096thrust24THRUST_300001_SM_1000_NS6system6detail10sequential3seqE
	.align		8
        /*0100*/ 	.dword	_ZN34_INTERNAL_f139f1dd_4_k_cu_670c5d096thrust24THRUST_300001_SM_1000_NS6system3cpp3parE
	.align		8
        /*0108*/ 	.dword	_ZN34_INTERNAL_f139f1dd_4_k_cu_670c5d096thrust24THRUST_300001_SM_1000_NS12placeholders2_1E
	.align		8
        /*0110*/ 	.dword	_ZN34_INTERNAL_f139f1dd_4_k_cu_670c5d096thrust24THRUST_300001_SM_1000_NS12placeholders2_2E
	.align		8
        /*0118*/ 	.dword	_ZN34_INTERNAL_f139f1dd_4_k_cu_670c5d096thrust24THRUST_300001_SM_1000_NS12placeholders2_3E
	.align		8
        /*0120*/ 	.dword	_ZN34_INTERNAL_f139f1dd_4_k_cu_670c5d096thrust24THRUST_300001_SM_1000_NS12placeholders2_4E
	.align		8
        /*0128*/ 	.dword	_ZN34_INTERNAL_f139f1dd_4_k_cu_670c5d096thrust24THRUST_300001_SM_1000_NS12placeholders2_5E
	.align		8
        /*0130*/ 	.dword	_ZN34_INTERNAL_f139f1dd_4_k_cu_670c5d096thrust24THRUST_300001_SM_1000_NS12placeholders2_6E
	.align		8
        /*0138*/ 	.dword	_ZN34_INTERNAL_f139f1dd_4_k_cu_670c5d096thrust24THRUST_300001_SM_1000_NS12placeholders2_7E
	.align		8
        /*0140*/ 	.dword	_ZN34_INTERNAL_f139f1dd_4_k_cu_670c5d096thrust24THRUST_300001_SM_1000_NS12placeholders2_8E
	.align		8
        /*0148*/ 	.dword	_ZN34_INTERNAL_f139f1dd_4_k_cu_670c5d096thrust24THRUST_300001_SM_1000_NS12placeholders2_9E
	.align		8
        /*0150*/ 	.dword	_ZN34_INTERNAL_f139f1dd_4_k_cu_670c5d096thrust24THRUST_300001_SM_1000_NS12placeholders3_10E
	.align		8
        /*0158*/ 	.dword	_ZN34_INTERNAL_f139f1dd_4_k_cu_670c5d096thrust24THRUST_300001_SM_1000_NS3seqE
	.align		8
        /*0160*/ 	.dword	_ZN34_INTERNAL_f139f1dd_4_k_cu_670c5d096thrust24THRUST_300001_SM_1000_NS6deviceE


//--------------------- .text._ZN3cub18CUB_300001_SM_10006detail10radix_sort29DeviceRadixSortOnesweepKernelINS1_5radix10policy_hubIiiyE10Policy1000ELNS0_9SortOrderE0EiiyiiNS1_21identity_decomposer_tEEEvPT5_SB_PT3_PKSC_PT1_PKSG_PT2_PKSK_T4_iiT6_ --------------------------
	.section	.text._ZN3cub18CUB_300001_SM_10006detail10radix_sort29DeviceRadixSortOnesweepKernelINS1_5radix10policy_hubIiiyE10Policy1000ELNS0_9SortOrderE0EiiyiiNS1_21identity_decomposer_tEEEvPT5_SB_PT3_PKSC_PT1_PKSG_PT2_PKSK_T4_iiT6_,"ax",@progbits
	.align	128
        .global         _ZN3cub18CUB_300001_SM_10006detail10radix_sort29DeviceRadixSortOnesweepKernelINS1_5radix10policy_hubIiiyE10Policy1000ELNS0_9SortOrderE0EiiyiiNS1_21identity_decomposer_tEEEvPT5_SB_PT3_PKSC_PT1_PKSG_PT2_PKSK_T4_iiT6_
        .type           _ZN3cub18CUB_300001_SM_10006detail10radix_sort29DeviceRadixSortOnesweepKernelINS1_5radix10policy_hubIiiyE10Policy1000ELNS0_9SortOrderE0EiiyiiNS1_21identity_decomposer_tEEEvPT5_SB_PT3_PKSC_PT1_PKSG_PT2_PKSK_T4_iiT6_,@function
        .size           _ZN3cub18CUB_300001_SM_10006detail10radix_sort29DeviceRadixSortOnesweepKernelINS1_5radix10policy_hubIiiyE10Policy1000ELNS0_9SortOrderE0EiiyiiNS1_21identity_decomposer_tEEEvPT5_SB_PT3_PKSC_PT1_PKSG_PT2_PKSK_T4_iiT6_,(.L_x_234 - _ZN3cub18CUB_300001_SM_10006detail10radix_sort29DeviceRadixSortOnesweepKernelINS1_5radix10policy_hubIiiyE10Policy1000ELNS0_9SortOrderE0EiiyiiNS1_21identity_decomposer_tEEEvPT5_SB_PT3_PKSC_PT1_PKSG_PT2_PKSK_T4_iiT6_)
        .other          _ZN3cub18CUB_300001_SM_10006detail10radix_sort29DeviceRadixSortOnesweepKernelINS1_5radix10policy_hubIiiyE10Policy1000ELNS0_9SortOrderE0EiiyiiNS1_21identity_decomposer_tEEEvPT5_SB_PT3_PKSC_PT1_PKSG_PT2_PKSK_T4_iiT6_,@"STO_CUDA_ENTRY STV_DEFAULT"
_ZN3cub18CUB_300001_SM_10006detail10radix_sort29DeviceRadixSortOnesweepKernelINS1_5radix10policy_hubIiiyE10Policy1000ELNS0_9SortOrderE0EiiyiiNS1_21identity_decomposer_tEEEvPT5_SB_PT3_PKSC_PT1_PKSG_PT2_PKSK_T4_iiT6_:
.text._ZN3cub18CUB_300001_SM_10006detail10radix_sort29DeviceRadixSortOnesweepKernelINS1_5radix10policy_hubIiiyE10Policy1000ELNS0_9SortOrderE0EiiyiiNS1_21identity_decomposer_tEEEvPT5_SB_PT3_PKSC_PT1_PKSG_PT2_PKSK_T4_iiT6_:
[----:B------:R-:W-:Y:S01]  /*0000*/  LDC R1, c[0x0][0x37c] ;  /* 0x0000df00ff017b82 */ /* 0x000fe20000000800 */
[----:B------:R-:W0:Y:S01]  /*0010*/  S2R R3, SR_TID.X ;  /* 0x0000000000037919 */ /* 0x000e220000002100 */
[----:B------:R-:W-:Y:S01]  /*0020*/  MOV R7, 0x400 ;  /* 0x0000040000077802 */ /* 0x000fe20000000f00 */
[----:B------:R-:W1:Y:S01]  /*0030*/  LDCU.64 UR6, c[0x0][0x358] ;  /* 0x00006b00ff0677ac */ /* 0x000e620008000a00 */
[----:B------:R-:W-:Y:S01]  /*0040*/  BSSY.RECONVERGENT B0, `(.L_x_0) ;  /* 0x000000c000007945 */ /* 0x000fe20003800200 */
[----:B------:R-:W2:Y:S01]  /*0050*/  S2R R0, SR_CgaCtaId ;  /* 0x0000000000007919 */ /* 0x000ea20000008800 */
[----:B0-----:R-:W-:Y:S02]  /*0060*/  ISETP.NE.AND P0, PT, R3, RZ, PT ;  /* 0x000000ff0300720c */ /* 0x001fe40003f05270 */
[----:B--2---:R-:W-:-:S11]  /*0070*/  LEA R7, R0, R7, 0x18 ;  /* 0x0000000700077211 */ /* 0x004fd600078ec0ff */
[----:B-1----:R-:W-:Y:S05]  /*0080*/  @P0 BRA `(.L_x_1) ;  /* 0x00000000001c0947 */ /* 0x002fea0003800000 */
[----:B------:R-:W0:Y:S01]  /*0090*/  LDC.64 R4, c[0x0][0x388] ;  /* 0x0000e200ff047b82 */ /* 0x000e220000000a00 */
[----:B------:R-:W-:-:S05]  /*00a0*/  IMAD.MOV.U32 R9, RZ, RZ, 0x1 ;  /* 0x00000001ff097424 */ /* 0x000fca00078e00ff */
[----:B0-----:R-:W2:Y:S02]  /*00b0*/  ATOMG.E.ADD.STRONG.GPU PT, R4, desc[UR6][R4.64], R9 ;  /* 0x80000009040479a8 */ /* 0x001ea400081ef106 */
[----:B------:R-:W0:Y:S01]  /*00c0*/  S2UR UR5, SR_CgaCtaId ;  /* 0x00000000000579c3 */ /* 0x000e220000008800 */
[----:B------:R-:W-:Y:S02]  /*00d0*/  UMOV UR4, 0x400 ;  /* 0x0000040000047882 */ /* 0x000fe40000000000 */
[----:B0-----:R-:W-:-:S09]  /*00e0*/  ULEA UR4, UR5, UR4, 0x18 ;  /* 0x0000000405047291 */ /* 0x001fd2000f8ec0ff */
[----:B--2---:R0:W-:Y:S03]  /*00f0*/  STS [UR4+0x6600], R4 ;  /* 0x00660004ff007988 */ /* 0x0041e60008000804 */
.L_x_1:
[----:B------:R-:W-:Y:S05]  /*0100*/  BSYNC.RECONVERGENT B0 ;  /* 0x0000000000007941 */ /* 0x000fea0003800200 */
.L_x_0:
[----:B------:R-:W-:Y:S06]  /*0110*/  BAR.SYNC.DEFER_BLOCKING 0x0 ;  /* 0x0000000000007b1d */ /* 0x000fec0000010000 */
[----:B------:R-:W1:Y:S01]  /*0120*/  LDCU UR4, c[0x0][0x3c0] ;  /* 0x00007800ff0477ac */ /* 0x000e620008000800 */
[----:B------:R-:W2:Y:S01]  /*0130*/  S2R R24, SR_LANEID ;  /* 0x0000000000187919 */ /* 0x000ea20000000000 */
[----:B------:R-:W3:Y:S02]  /*0140*/  LDS R42, [R7+0x6600] ;  /* 0x00660000072a7984 */ /* 0x000ee40000000800 */
[----:B---3--:R-:W-:-:S04]  /*0150*/  IMAD R0, R42, 0x1980, RZ ;  /* 0x000019802a007824 */ /* 0x008fc800078e02ff */
[----:B------:R-:W-:Y:S01]  /*0160*/  VIADD R47, R0, 0x1980 ;  /* 0x00001980002f7836 */ /* 0x000fe20000000000 */
[----:B------:R-:W-:-:S04]  /*0170*/  SHF.R.S32.HI R9, RZ, 0x1f, R0 ;  /* 0x0000001fff097819 */ /* 0x000fc80000011400 */
[----:B-1----:R-:W-:-:S13]  /*0180*/  ISETP.GT.AND P0, PT, R47, UR4, PT ;  /* 0x000000042f007c0c */ /* 0x002fda000bf04270 */
[----:B--2---:R-:W-:Y:S05]  /*0190*/  @P0 BRA `(.L_x_2) ;  /* 0x0000000000680947 */ /* 0x004fea0003800000 */
[----:B------:R-:W1:Y:S01]  /*01a0*/  LDCU.64 UR4, c[0x0][0x3a8] ;  /* 0x00007500ff0477ac */ /* 0x000e620008000a00 */
[C---:B0-----:R-:W-:Y:S02]  /*01b0*/  LOP3.LUT R4, R3.reuse, 0x1f, RZ, 0xc0, !PT ;  /* 0x0000001f03047812 */ /* 0x041fe400078ec0ff */
[----:B------:R-:W-:-:S05]  /*01c0*/  LOP3.LUT R41, R3, 0x3e0, RZ, 0xc0, !PT ;  /* 0x000003e003297812 */ /* 0x000fca00078ec0ff */
[----:B------:R-:W-:-:S05]  /*01d0*/  IMAD R5, R41, 0x11, R4 ;  /* 0x0000001129057824 */ /* 0x000fca00078e0204 */
[----:B------:R-:W-:-:S05]  /*01e0*/  IADD3 R5, P0, PT, R0, R5, RZ ;  /* 0x0000000500057210 */ /* 0x000fca0007f1e0ff */
[----:B------:R-:W-:Y:S01]  /*01f0*/  IMAD.X R0, RZ, RZ, R9, P0 ;  /* 0x000000ffff007224 */ /* 0x000fe200000e0609 */
[----:B-1----:R-:W-:-:S04]  /*0200*/  LEA R8, P0, R5, UR4, 0x2 ;  /* 0x0000000405087c11 */ /* 0x002fc8000f8010ff */
[----:B------:R-:W-:-:S05]  /*0210*/  LEA.HI.X R9, R5, UR5, R0, 0x2, P0 ;  /* 0x0000000505097c11 */ /* 0x000fca00080f1400 */
[----:B------:R0:W5:Y:S04]  /*0220*/  LDG.E R28, desc[UR6][R8.64] ;  /* 0x00000006081c7981 */ /* 0x000168000c1e1900 */
        /* <DEDUP_REMOVED lines=15> */
[----:B------:R0:W5:Y:S01]  /*0320*/  LDG.E R46, desc[UR6][R8.64+0x800] ;  /* 0x00080006082e7981 */ /* 0x000162000c1e1900 */
[----:B------:R-:W-:Y:S05]  /*0330*/  BRA `(.L_x_3) ;  /* 0x0000000400307947 */ /* 0x000fea0003800000 */
.L_x_2:
[----:B------:R-:W1:Y:S01]  /*0340*/  LDCU.64 UR8, c[0x0][0x3a8] ;  /* 0x00007500ff0877ac */ /* 0x000e620008000a00 */
[C---:B0-----:R-:W-:Y:S01]  /*0350*/  LOP3.LUT R4, R3.reuse, 0x1f, RZ, 0xc0, !PT ;  /* 0x0000001f03047812 */ /* 0x041fe200078ec0ff */
[----:B------:R-:W-:Y:S01]  /*0360*/  IMAD.MOV.U32 R28, RZ, RZ, 0x7fffffff ;  /* 0x7fffffffff1c7424 */ /* 0x000fe200078e00ff */
[----:B------:R-:W-:Y:S02]  /*0370*/  LOP3.LUT R41, R3, 0x3e0, RZ, 0xc0, !PT ;  /* 0x000003e003297812 */ /* 0x000fe400078ec0ff */
[----:B------:R-:W-:-:S03]  /*0380*/  IADD3 R5, PT, PT, -R0, UR4, RZ ;  /* 0x0000000400057c10 */ /* 0x000fc6000fffe1ff */
[----:B------:R-:W-:-:S04]  /*0390*/  IMAD R10, R41, 0x11, R4 ;  /* 0x00000011290a7824 */ /* 0x000fc800078e0204 */
[----:B------:R-:W-:Y:S01]  /*03a0*/  VIADD R8, R10, 0x40 ;  /* 0x000000400a087836 */ /* 0x000fe20000000000 */
[----:B------:R-:W-:Y:S01]  /*03b0*/  IADD3 R11, P0, PT, R0, R10, RZ ;  /* 0x0000000a000b7210 */ /* 0x000fe20007f1e0ff */
[C---:B------:R-:W-:Y:S01]  /*03c0*/  VIADD R0, R10.reuse, 0x60 ;  /* 0x000000600a007836 */ /* 0x040fe20000000000 */
[CC--:B------:R-:W-:Y:S01]  /*03d0*/  ISETP.GE.AND P2, PT, R10.reuse, R5.reuse, PT ;  /* 0x000000050a00720c */ /* 0x0c0fe20003f46270 */
[----:B------:R-:W-:Y:S01]  /*03e0*/  VIADD R6, R10, 0x20 ;  /* 0x000000200a067836 */ /* 0x000fe20000000000 */
[-C--:B------:R-:W-:Y:S01]  /*03f0*/  ISETP.GE.AND P4, PT, R8, R5.reuse, PT ;  /* 0x000000050800720c */ /* 0x080fe20003f86270 */
[----:B------:R-:W-:Y:S01]  /*0400*/  IMAD.X R12, RZ, RZ, R9, P0 ;  /* 0x000000ffff0c7224 */ /* 0x000fe200000e0609 */
[-C--:B------:R-:W-:Y:S01]  /*0410*/  ISETP.GE.AND P5, PT, R0, R5.reuse, PT ;  /* 0x000000050000720c */ /* 0x080fe20003fa6270 */
[----:B------:R-:W-:Y:S01]  /*0420*/  VIADD R0, R10, 0xa0 ;  /* 0x000000a00a007836 */ /* 0x000fe20000000000 */
[C---:B-1----:R-:W-:Y:S02]  /*0430*/  LEA R8, P0, R11.reuse, UR8, 0x2 ;  /* 0x000000080b087c11 */ /* 0x042fe4000f8010ff */
[----:B------:R-:W-:Y:S01]  /*0440*/  ISETP.GE.AND P3, PT, R6, R5, PT ;  /* 0x000000050600720c */ /* 0x000fe20003f66270 */
[----:B------:R-:W-:Y:S01]  /*0450*/  VIADD R6, R10, 0x80 ;  /* 0x000000800a067836 */ /* 0x000fe20000000000 */
[----:B------:R-:W-:-:S02]  /*0460*/  LEA.HI.X R9, R11, UR9, R12, 0x2, P0 ;  /* 0x000000090b097c11 */ /* 0x000fc400080f140c */
[-C--:B------:R-:W-:Y:S01]  /*0470*/  ISETP.GE.AND P0, PT, R0, R5.reuse, PT ;  /* 0x000000050000720c */ /* 0x080fe20003f06270 */
[----:B------:R-:W-:Y:S01]  /*0480*/  VIADD R0, R10, 0xe0 ;  /* 0x000000e00a007836 */ /* 0x000fe20000000000 */
[-C--:B------:R-:W-:Y:S01]  /*0490*/  ISETP.GE.AND P6, PT, R6, R5.reuse, PT ;  /* 0x000000050600720c */ /* 0x080fe20003fc6270 */
[----:B------:R1:W5:Y:S01]  /*04a0*/  @!P2 LDG.E R28, desc[UR6][R8.64] ;  /* 0x00000006081ca981 */ /* 0x000362000c1e1900 */
[----:B------:R-:W-:Y:S02]  /*04b0*/  IMAD.MOV.U32 R29, RZ, RZ, 0x7fffffff ;  /* 0x7fffffffff1d7424 */ /* 0x000fe400078e00ff */
[-C--:B------:R-:W-:Y:S01]  /*04c0*/  ISETP.GE.AND P2, PT, R0, R5.reuse, PT ;  /* 0x000000050000720c */ /* 0x080fe20003f46270 */
[C---:B------:R-:W-:Y:S02]  /*04d0*/  VIADD R0, R10.reuse, 0x100 ;  /* 0x000001000a007836 */ /* 0x040fe40000000000 */
[----:B------:R-:W-:Y:S01]  /*04e0*/  VIADD R6, R10, 0xc0 ;  /* 0x000000c00a067836 */ /* 0x000fe20000000000 */
[----:B------:R1:W5:Y:S01]  /*04f0*/  @!P3 LDG.E R29, desc[UR6][R8.64+0x80] ;  /* 0x00008006081db981 */ /* 0x000362000c1e1900 */
[----:B------:R-:W-:Y:S01]  /*0500*/  IMAD.MOV.U32 R31, RZ, RZ, 0x7fffffff ;  /* 0x7fffffffff1f7424 */ /* 0x000fe200078e00ff */
[-C--:B------:R-:W-:Y:S01]  /*0510*/  ISETP.GE.AND P3, PT, R0, R5.reuse, PT ;  /* 0x000000050000720c */ /* 0x080fe20003f66270 */
[----:B------:R-:W-:Y:S01]  /*0520*/  VIADD R0, R10, 0x140 ;  /* 0x000001400a007836 */ /* 0x000fe20000000000 */
[----:B------:R-:W-:Y:S01]  /*0530*/  ISETP.GE.AND P1, PT, R6, R5, PT ;  /* 0x000000050600720c */ /* 0x000fe20003f26270 */
[----:B------:R-:W-:-:S02]  /*0540*/  IMAD.MOV.U32 R32, RZ, RZ, 0x7fffffff ;  /* 0x7fffffffff207424 */ /* 0x000fc400078e00ff */
[----:B------:R1:W5:Y:S01]  /*0550*/  @!P5 LDG.E R31, desc[UR6][R8.64+0x180] ;  /* 0x00018006081fd981 */ /* 0x000362000c1e1900 */
[-C--:B------:R-:W-:Y:S01]  /*0560*/  ISETP.GE.AND P5, PT, R0, R5.reuse, PT ;  /* 0x000000050000720c */ /* 0x080fe20003fa6270 */
[C---:B------:R-:W-:Y:S02]  /*0570*/  VIADD R0, R10.reuse, 0x160 ;  /* 0x000001600a007836 */ /* 0x040fe40000000000 */
[----:B------:R-:W-:Y:S01]  /*0580*/  IMAD.MOV.U32 R30, RZ, RZ, 0x7fffffff ;  /* 0x7fffffffff1e7424 */ /* 0x000fe200078e00ff */
[----:B------:R1:W5:Y:S01]  /*0590*/  @!P6 LDG.E R32, desc[UR6][R8.64+0x200] ;  /* 0x000200060820e981 */ /* 0x000362000c1e1900 */
[----:B------:R-:W-:Y:S01]  /*05a0*/  VIADD R6, R10, 0x120 ;  /* 0x000001200a067836 */ /* 0x000fe20000000000 */
[-C--:B------:R-:W-:Y:S01]  /*05b0*/  ISETP.GE.AND P6, PT, R0, R5.reuse, PT ;  /* 0x000000050000720c */ /* 0x080fe20003fc6270 */
[----:B------:R-:W-:Y:S02]  /*05c0*/  IMAD.MOV.U32 R34, RZ, RZ, 0x7fffffff ;  /* 0x7fffffffff227424 */ /* 0x000fe400078e00ff */
[----:B------:R-:W-:Y:S01]  /*05d0*/  VIADD R0, R10, 0x1a0 ;  /* 0x000001a00a007836 */ /* 0x000fe20000000000 */
[----:B------:R1:W5:Y:S01]  /*05e0*/  @!P4 LDG.E R30, desc[UR6][R8.64+0x100] ;  /* 0x00010006081ec981 */ /* 0x000362000c1e1900 */
[----:B------:R-:W-:Y:S01]  /*05f0*/  ISETP.GE.AND P4, PT, R6, R5, PT ;  /* 0x000000050600720c */ /* 0x000fe20003f86270 */
[----:B------:R-:W-:-:S02]  /*0600*/  IMAD.MOV.U32 R33, RZ, RZ, 0x7fffffff ;  /* 0x7fffffffff217424 */ /* 0x000fc400078e00ff */
[----:B------:R1:W5:Y:S01]  /*0610*/  @!P1 LDG.E R34, desc[UR6][R8.64+0x300] ;  /* 0x0003000608229981 */ /* 0x000362000c1e1900 */
[----:B------:R-:W-:Y:S01]  /*0620*/  IMAD.MOV.U32 R35, RZ, RZ, 0x7fffffff ;  /* 0x7fffffffff237424 */ /* 0x000fe200078e00ff */
[-C--:B------:R-:W-:Y:S01]  /*0630*/  ISETP.GE.AND P1, PT, R0, R5.reuse, PT ;  /* 0x000000050000720c */ /* 0x080fe20003f26270 */
[C---:B------:R-:W-:Y:S01]  /*0640*/  VIADD R6, R10.reuse, 0x180 ;  /* 0x000001800a067836 */ /* 0x040fe20000000000 */
[----:B------:R1:W5:Y:S01]  /*0650*/  @!P0 LDG.E R33, desc[UR6][R8.64+0x280] ;  /* 0x0002800608218981 */ /* 0x000362000c1e1900 */
[----:B------:R-:W-:Y:S02]  /*0660*/  VIADD R0, R10, 0x1c0 ;  /* 0x000001c00a007836 */ /* 0x000fe40000000000 */
[----:B------:R-:W-:Y:S01]  /*0670*/  IMAD.MOV.U32 R36, RZ, RZ, 0x7fffffff ;  /* 0x7fffffffff247424 */ /* 0x000fe200078e00ff */
[----:B------:R1:W5:Y:S01]  /*0680*/  @!P2 LDG.E R35, desc[UR6][R8.64+0x380] ;  /* 0x000380060823a981 */ /* 0x000362000c1e1900 */
[----:B------:R-:W-:Y:S01]  /*0690*/  IMAD.MOV.U32 R37, RZ, RZ, 0x7fffffff ;  /* 0x7fffffffff257424 */ /* 0x000fe200078e00ff */
[-C--:B------:R-:W-:Y:S01]  /*06a0*/  ISETP.GE.AND P0, PT, R6, R5.reuse, PT ;  /* 0x000000050600720c */ /* 0x080fe20003f06270 */
[----:B------:R-:W-:Y:S01]  /*06b0*/  VIADD R6, R10, 0x1e0 ;  /* 0x000001e00a067836 */ /* 0x000fe20000000000 */
[-C--:B------:R-:W-:Y:S01]  /*06c0*/  ISETP.GE.AND P2, PT, R0, R5.reuse, PT ;  /* 0x000000050000720c */ /* 0x080fe20003f46270 */
[----:B------:R-:W-:Y:S01]  /*06d0*/  VIADD R0, R10, 0x200 ;  /* 0x000002000a007836 */ /* 0x000fe20000000000 */
[----:B------:R1:W5:Y:S02]  /*06e0*/  @!P3 LDG.E R36, desc[UR6][R8.64+0x400] ;  /* 0x000400060824b981 */ /* 0x000364000c1e1900 */
[----:B------:R-:W-:-:S02]  /*06f0*/  ISETP.GE.AND P3, PT, R6, R5, PT ;  /* 0x000000050600720c */ /* 0x000fc40003f66270 */
[----:B------:R1:W5:Y:S01]  /*0700*/  @!P4 LDG.E R37, desc[UR6][R8.64+0x480] ;  /* 0x000480060825c981 */ /* 0x000362000c1e1900 */
[----:B------:R-:W-:Y:S01]  /*0710*/  ISETP.GE.AND P4, PT, R0, R5, PT ;  /* 0x000000050000720c */ /* 0x000fe20003f86270 */
[----:B------:R-:W-:Y:S02]  /*0720*/  IMAD.MOV.U32 R38, RZ, RZ, 0x7fffffff ;  /* 0x7fffffffff267424 */ /* 0x000fe400078e00ff */
[----:B------:R-:W-:Y:S02]  /*0730*/  IMAD.MOV.U32 R39, RZ, RZ, 0x7fffffff ;  /* 0x7fffffffff277424 */ /* 0x000fe400078e00ff */
[----:B------:R-:W-:Y:S02]  /*0740*/  IMAD.MOV.U32 R40, RZ, RZ, 0x7fffffff ;  /* 0x7fffffffff287424 */ /* 0x000fe400078e00ff */
[----:B------:R-:W-:Y:S01]  /*0750*/  IMAD.MOV.U32 R43, RZ, RZ, 0x7fffffff ;  /* 0x7fffffffff2b7424 */ /* 0x000fe200078e00ff */
[----:B------:R1:W5:Y:S01]  /*0760*/  @!P5 LDG.E R38, desc[UR6][R8.64+0x500] ;  /* 0x000500060826d981 */ /* 0x000362000c1e1900 */
[----:B------:R-:W-:-:S02]  /*0770*/  IMAD.MOV.U32 R44, RZ, RZ, 0x7fffffff ;  /* 0x7fffffffff2c7424 */ /* 0x000fc400078e00ff */
[----:B------:R-:W-:Y:S01]  /*0780*/  IMAD.MOV.U32 R45, RZ, RZ, 0x7fffffff ;  /* 0x7fffffffff2d7424 */ /* 0x000fe200078e00ff */
[----:B------:R1:W5:Y:S01]  /*0790*/  @!P6 LDG.E R39, desc[UR6][R8.64+0x580] ;  /* 0x000580060827e981 */ /* 0x000362000c1e1900 */
[----:B------:R-:W-:-:S03]  /*07a0*/  IMAD.MOV.U32 R46, RZ, RZ, 0x7fffffff ;  /* 0x7fffffffff2e7424 */ /* 0x000fc600078e00ff */
[----:B------:R1:W5:Y:S04]  /*07b0*/  @!P0 LDG.E R40, desc[UR6][R8.64+0x600] ;  /* 0x0006000608288981 */ /* 0x000368000c1e1900 */
[----:B------:R1:W5:Y:S04]  /*07c0*/  @!P1 LDG.E R43, desc[UR6][R8.64+0x680] ;  /* 0x00068006082b9981 */ /* 0x000368000c1e1900 */
[----:B------:R1:W5:Y:S04]  /*07d0*/  @!P2 LDG.E R44, desc[UR6][R8.64+0x700] ;  /* 0x00070006082ca981 */ /* 0x000368000c1e1900 */
[----:B------:R1:W5:Y:S04]  /*07e0*/  @!P3 LDG.E R45, desc[UR6][R8.64+0x780] ;  /* 0x00078006082db981 */ /* 0x000368000c1e1900 */
[----:B------:R1:W5:Y:S02]  /*07f0*/  @!P4 LDG.E R46, desc[UR6][R8.64+0x800] ;  /* 0x00080006082ec981 */ /* 0x000364000c1e1900 */
.L_x_3:
[----:B------:R-:W-:Y:S01]  /*0800*/  VIMNMX R5, PT, PT, R24, 0xe0, !PT ;  /* 0x000000e018057848 */ /* 0x000fe20007fe0100 */
[----:B------:R-:W2:Y:S01]  /*0810*/  LDCU UR4, c[0x0][0x3c8] ;  /* 0x00007900ff0477ac */ /* 0x000ea20008000800 */
[----:B------:R-:W-:Y:S01]  /*0820*/  SHF.R.U32.HI R0, RZ, 0x5, R3 ;  /* 0x00000005ff007819 */ /* 0x000fe20000011603 */
[----:B------:R-:W-:Y:S01]  /*0830*/  BSSY.RECONVERGENT B0, `(.L_x_4) ;  /* 0x0000025000007945 */ /* 0x000fe20003800200 */
[--C-:B------:R-:W-:Y:S01]  /*0840*/  IADD3 R5, PT, PT, R5, 0x1f, -R24.reuse ;  /* 0x0000001f05057810 */ /* 0x100fe20007ffe818 */
[----:B------:R-:W-:Y:S01]  /*0850*/  UMOV UR5, 0xffffffff ;  /* 0xffffffff00057882 */ /* 0x000fe20000000000 */
[----:B01----:R-:W-:Y:S02]  /*0860*/  IMAD.MOV.U32 R8, RZ, RZ, R24 ;  /* 0x000000ffff087224 */ /* 0x003fe400078e0018 */
[C---:B------:R-:W-:Y:S01]  /*0870*/  ISETP.GE.U32.AND P0, PT, R5.reuse, 0x1e0, PT ;  /* 0x000001e00500780c */ /* 0x040fe20003f06070 */
[----:B------:R-:W-:Y:S01]  /*0880*/  IMAD.SHL.U32 R0, R0, 0x400, RZ ;  /* 0x0000040000007824 */ /* 0x000fe200078e00ff */
[----:B------:R-:W-:-:S04]  /*0890*/  LEA.HI R6, R5, 0x1, RZ, 0x1b ;  /* 0x0000000105067811 */ /* 0x000fc800078fd8ff */
[----:B------:R-:W-:-:S04]  /*08a0*/  LOP3.LUT R9, R6, 0xf, RZ, 0xc0, !PT ;  /* 0x0000000f06097812 */ /* 0x000fc800078ec0ff */
[----:B------:R-:W-:Y:S01]  /*08b0*/  ISETP.NE.AND P1, PT, R9, RZ, PT ;  /* 0x000000ff0900720c */ /* 0x000fe20003f25270 */
[----:B--2---:R-:W-:Y:S02]  /*08c0*/  USHF.L.U32 UR4, UR5, UR4, URZ ;  /* 0x0000000405047299 */ /* 0x004fe400080006ff */
[----:B------:R-:W-:Y:S10]  /*08d0*/  @!P0 BRA `(.L_x_5) ;  /* 0x0000000000688947 */ /* 0x000ff40003800000 */
[----:B------:R-:W-:Y:S01]  /*08e0*/  IMAD R10, R24, 0x4, R0 ;  /* 0x00000004180a7824 */ /* 0x000fe200078e0200 */
[----:B------:R-:W-:Y:S01]  /*08f0*/  LOP3.LUT R5, R6, 0xffffff0, RZ, 0xc0, !PT ;  /* 0x0ffffff006057812 */ /* 0x000fe200078ec0ff */
[----:B------:R-:W-:-:S03]  /*0900*/  IMAD.MOV.U32 R8, RZ, RZ, R24 ;  /* 0x000000ffff087224 */ /* 0x000fc600078e0018 */
[----:B------:R-:W-:Y:S01]  /*0910*/  IADD3 R10, PT, PT, R10, 0x400, R7 ;  /* 0x000004000a0a7810 */ /* 0x000fe20007ffe007 */
[----:B------:R-:W-:-:S07]  /*0920*/  IMAD.MOV R5, RZ, RZ, -R5 ;  /* 0x000000ffff057224 */ /* 0x000fce00078e0a05 */
.L_x_6:
[----:B------:R-:W-:Y:S01]  /*0930*/  VIADD R5, R5, 0x10 ;  /* 0x0000001005057836 */ /* 0x000fe20000000000 */
[----:B------:R-:W-:Y:S01]  /*0940*/  STS [R10+-0x400], RZ ;  /* 0xfffc00ff0a007388 */ /* 0x000fe20000000800 */
[----:B------:R-:W-:-:S03]  /*0950*/  VIADD R8, R8, 0x200 ;  /* 0x0000020008087836 */ /* 0x000fc60000000000 */
[----:B------:R-:W-:Y:S01]  /*0960*/  ISETP.NE.AND P0, PT, R5, RZ, PT ;  /* 0x000000ff0500720c */ /* 0x000fe20003f05270 */
[----:B------:R-:W-:Y:S04]  /*0970*/  STS [R10+-0x380], RZ ;  /* 0xfffc80ff0a007388 */ /* 0x000fe80000000800 */
[----:B------:R-:W-:Y:S04]  /*0980*/  STS [R10+-0x300], RZ ;  /* 0xfffd00ff0a007388 */ /* 0x000fe80000000800 */
[----:B------:R-:W-:Y:S04]  /*0990*/  STS [R10+-0x280], RZ ;  /* 0xfffd80ff0a007388 */ /* 0x000fe80000000800 */
[----:B------:R-:W-:Y:S04]  /*09a0*/  STS [R10+-0x200], RZ ;  /* 0xfffe00ff0a007388 */ /* 0x000fe80000000800 */
[----:B------:R-:W-:Y:S04]  /*09b0*/  STS [R10+-0x180], RZ ;  /* 0xfffe80ff0a007388 */ /* 0x000fe80000000800 */
[----:B------:R-:W-:Y:S04]  /*09c0*/  STS [R10+-0x100], RZ ;  /* 0xffff00ff0a007388 */ /* 0x000fe80000000800 */
[----:B------:R-:W-:Y:S04]  /*09d0*/  STS [R10+-0x80], RZ ;  /* 0xffff80ff0a007388 */ /* 0x000fe80000000800 */
[----:B------:R-:W-:Y:S04]  /*09e0*/  STS [R10], RZ ;  /* 0x000000ff0a007388 */ /* 0x000fe80000000800 */
[----:B------:R-:W-:Y:S04]  /*09f0*/  STS [R10+0x80], RZ ;  /* 0x000080ff0a007388 */ /* 0x000fe80000000800 */
[----:B------:R-:W-:Y:S04]  /*0a00*/  STS [R10+0x100], RZ ;  /* 0x000100ff0a007388 */ /* 0x000fe80000000800 */
[----:B------:R-:W-:Y:S04]  /*0a10*/  STS [R10+0x180], RZ ;  /* 0x000180ff0a007388 */ /* 0x000fe80000000800 */
[----:B------:R-:W-:Y:S04]  /*0a20*/  STS [R10+0x200], RZ ;  /* 0x000200ff0a007388 */ /* 0x000fe80000000800 */
[----:B------:R-:W-:Y:S04]  /*0a30*/  STS [R10+0x280], RZ ;  /* 0x000280ff0a007388 */ /* 0x000fe80000000800 */
[----:B------:R-:W-:Y:S04]  /*0a40*/  STS [R10+0x300], RZ ;  /* 0x000300ff0a007388 */ /* 0x000fe80000000800 */
[----:B------:R0:W-:Y:S02]  /*0a50*/  STS [R10+0x380], RZ ;  /* 0x000380ff0a007388 */ /* 0x0001e40000000800 */
[----:B0-----:R-:W-:Y:S01]  /*0a60*/  VIADD R10, R10, 0x800 ;  /* 0x000008000a0a7836 */ /* 0x001fe20000000000 */
[----:B------:R-:W-:Y:S06]  /*0a70*/  @P0 BRA `(.L_x_6) ;  /* 0xfffffffc00ac0947 */ /* 0x000fec000383ffff */
.L_x_5:
[----:B------:R-:W-:Y:S05]  /*0a80*/  BSYNC.RECONVERGENT B0 ;  /* 0x0000000000007941 */ /* 0x000fea0003800200 */
.L_x_4:
[----:B------:R-:W-:Y:S01]  /*0a90*/  BSSY.RECONVERGENT B0, `(.L_x_7) ;  /* 0x0000026000007945 */ /* 0x000fe20003800200 */
[----:B------:R-:W-:-:S03]  /*0aa0*/  IMAD.IADD R5, R7, 0x1, R0 ;  /* 0x0000000107057824 */ /* 0x000fc600078e0200 */
[----:B------:R-:W-:Y:S05]  /*0ab0*/  @!P1 BRA `(.L_x_8) ;  /* 0x00000000008c9947 */ /* 0x000fea0003800000 */
[----:B------:R-:W-:Y:S01]  /*0ac0*/  ISETP.GE.U32.AND P0, PT, R9, 0x8, PT ;  /* 0x000000080900780c */ /* 0x000fe20003f06070 */
[----:B------:R-:W-:Y:S01]  /*0ad0*/  BSSY.RECONVERGENT B1, `(.L_x_9) ;  /* 0x000000e000017945 */ /* 0x000fe20003800200 */
[----:B------:R-:W-:-:S04]  /*0ae0*/  LOP3.LUT R10, R6, 0x7, RZ, 0xc0, !PT ;  /* 0x00000007060a7812 */ /* 0x000fc800078ec0ff */
[----:B------:R-:W-:-:S07]  /*0af0*/  ISETP.NE.AND P1, PT, R10, RZ, PT ;  /* 0x000000ff0a00720c */ /* 0x000fce0003f25270 */
[----:B------:R-:W-:Y:S06]  /*0b00*/  @!P0 BRA `(.L_x_10) ;  /* 0x0000000000288947 */ /* 0x000fec0003800000 */
[C---:B------:R-:W-:Y:S02]  /*0b10*/  IMAD R9, R8.reuse, 0x4, R5 ;  /* 0x0000000408097824 */ /* 0x040fe400078e0205 */
[----:B------:R-:W-:-:S03]  /*0b20*/  VIADD R8, R8, 0x100 ;  /* 0x0000010008087836 */ /* 0x000fc60000000000 */
[----:B------:R0:W-:Y:S04]  /*0b30*/  STS [R9], RZ ;  /* 0x000000ff09007388 */ /* 0x0001e80000000800 */
[----:B------:R0:W-:Y:S04]  /*0b40*/  STS [R9+0x80], RZ ;  /* 0x000080ff09007388 */ /* 0x0001e80000000800 */
[----:B------:R0:W-:Y:S04]  /*0b50*/  STS [R9+0x100], RZ ;  /* 0x000100ff09007388 */ /* 0x0001e80000000800 */
[----:B------:R0:W-:Y:S04]  /*0b60*/  STS [R9+0x180], RZ ;  /* 0x000180ff09007388 */ /* 0x0001e80000000800 */
[----:B------:R0:W-:Y:S04]  /*0b70*/  STS [R9+0x200], RZ ;  /* 0x000200ff09007388 */ /* 0x0001e80000000800 */
[----:B------:R0:W-:Y:S04]  /*0b80*/  STS [R9+0x280], RZ ;  /* 0x000280ff09007388 */ /* 0x0001e80000000800 */
[----:B------:R0:W-:Y:S04]  /*0b90*/  STS [R9+0x300], RZ ;  /* 0x000300ff09007388 */ /* 0x0001e80000000800 */
[----:B------:R0:W-:Y:S02]  /*0ba0*/  STS [R9+0x380], RZ ;  /* 0x000380ff09007388 */ /* 0x0001e40000000800 */
.L_x_10:
[----:B------:R-:W-:Y:S05]  /*0bb0*/  BSYNC.RECONVERGENT B1 ;  /* 0x0000000000017941 */ /* 0x000fea0003800200 */
.L_x_9:
[----:B------:R-:W-:Y:S05]  /*0bc0*/  @!P1 BRA `(.L_x_8) ;  /* 0x0000000000489947 */ /* 0x000fea0003800000 */
[----:B------:R-:W-:Y:S02]  /*0bd0*/  ISETP.GE.U32.AND P0, PT, R10, 0x4, PT ;  /* 0x000000040a00780c */ /* 0x000fe40003f06070 */
[----:B------:R-:W-:-:S04]  /*0be0*/  LOP3.LUT R6, R6, 0x3, RZ, 0xc0, !PT ;  /* 0x0000000306067812 */ /* 0x000fc800078ec0ff */
[----:B------:R-:W-:-:S07]  /*0bf0*/  ISETP.NE.AND P1, PT, R6, RZ, PT ;  /* 0x000000ff0600720c */ /* 0x000fce0003f25270 */
[C---:B0-----:R-:W-:Y:S02]  /*0c00*/  @P0 IMAD R9, R8.reuse, 0x4, R5 ;  /* 0x0000000408090824 */ /* 0x041fe400078e0205 */
[----:B------:R-:W-:-:S03]  /*0c10*/  @P0 VIADD R8, R8, 0x80 ;  /* 0x0000008008080836 */ /* 0x000fc60000000000 */
[----:B------:R1:W-:Y:S04]  /*0c20*/  @P0 STS [R9], RZ ;  /* 0x000000ff09000388 */ /* 0x0003e80000000800 */
[----:B------:R1:W-:Y:S04]  /*0c30*/  @P0 STS [R9+0x80], RZ ;  /* 0x000080ff09000388 */ /* 0x0003e80000000800 */
[----:B------:R1:W-:Y:S04]  /*0c40*/  @P0 STS [R9+0x100], RZ ;  /* 0x000100ff09000388 */ /* 0x0003e80000000800 */
[----:B------:R1:W-:Y:S01]  /*0c50*/  @P0 STS [R9+0x180], RZ ;  /* 0x000180ff09000388 */ /* 0x0003e20000000800 */
[----:B------:R-:W-:Y:S05]  /*0c60*/  @!P1 BRA `(.L_x_8) ;  /* 0x0000000000209947 */ /* 0x000fea0003800000 */
[----:B------:R-:W-:Y:S02]  /*0c70*/  IMAD R0, R8, 0x4, R0 ;  /* 0x0000000408007824 */ /* 0x000fe400078e0200 */
[----:B------:R-:W-:Y:S02]  /*0c80*/  IMAD.MOV R6, RZ, RZ, -R6 ;  /* 0x000000ffff067224 */ /* 0x000fe400078e0a06 */
[----:B------:R-:W-:-:S07]  /*0c90*/  IMAD.IADD R0, R7, 0x1, R0 ;  /* 0x0000000107007824 */ /* 0x000fce00078e0200 */
.L_x_11:
[----:B------:R-:W-:Y:S01]  /*0ca0*/  VIADD R6, R6, 0x1 ;  /* 0x0000000106067836 */ /* 0x000fe20000000000 */
[----:B------:R0:W-:Y:S04]  /*0cb0*/  STS [R0], RZ ;  /* 0x000000ff00007388 */ /* 0x0001e80000000800 */
[----:B------:R-:W-:Y:S01]  /*0cc0*/  ISETP.NE.AND P0, PT, R6, RZ, PT ;  /* 0x000000ff0600720c */ /* 0x000fe20003f05270 */
[----:B0-----:R-:W-:-:S12]  /*0cd0*/  VIADD R0, R0, 0x80 ;  /* 0x0000008000007836 */ /* 0x001fd80000000000 */
[----:B------:R-:W-:Y:S05]  /*0ce0*/  @P0 BRA `(.L_x_11) ;  /* 0xfffffffc00ec0947 */ /* 0x000fea000383ffff */
.L_x_8:
[----:B------:R-:W-:Y:S05]  /*0cf0*/  BSYNC.RECONVERGENT B0 ;  /* 0x0000000000007941 */ /* 0x000fea0003800200 */
.L_x_7:
[----:B------:R-:W2:Y:S01]  /*0d00*/  LDCU UR5, c[0x0][0x3c4] ;  /* 0x00007880ff0577ac */ /* 0x000ea20008000800 */
[----:B-----5:R-:W-:Y:S01]  /*0d10*/  LOP3.LUT R27, R28, 0x80000000, RZ, 0x3c, !PT ;  /* 0x800000001c1b7812 */ /* 0x020fe200078e3cff */
[----:B------:R-:W-:Y:S01]  /*0d20*/  BSSY.RECONVERGENT B0, `(.L_x_12) ;  /* 0x0000080000007945 */ /* 0x000fe20003800200 */
[----:B------:R-:W-:Y:S02]  /*0d30*/  LOP3.LUT R22, R29, 0x80000000, RZ, 0x3c, !PT ;  /* 0x800000001d167812 */ /* 0x000fe400078e3cff */
[----:B------:R-:W-:Y:S02]  /*0d40*/  LOP3.LUT R21, R30, 0x80000000, RZ, 0x3c, !PT ;  /* 0x800000001e157812 */ /* 0x000fe400078e3cff */
[----:B------:R-:W-:Y:S02]  /*0d50*/  LOP3.LUT R18, R31, 0x80000000, RZ, 0x3c, !PT ;  /* 0x800000001f127812 */ /* 0x000fe400078e3cff */
[----:B------:R-:W-:Y:S02]  /*0d60*/  LOP3.LUT R20, R33, 0x80000000, RZ, 0x3c, !PT ;  /* 0x8000000021147812 */ /* 0x000fe400078e3cff */
[----:B------:R-:W-:-:S02]  /*0d70*/  LOP3.LUT R23, R32, 0x80000000, RZ, 0x3c, !PT ;  /* 0x8000000020177812 */ /* 0x000fc400078e3cff */
[----:B------:R-:W-:Y:S02]  /*0d80*/  LOP3.LUT R25, R34, 0x80000000, RZ, 0x3c, !PT ;  /* 0x8000000022197812 */ /* 0x000fe400078e3cff */
[----:B------:R-:W-:Y:S02]  /*0d90*/  LOP3.LUT R17, R36, 0x80000000, RZ, 0x3c, !PT ;  /* 0x8000000024117812 */ /* 0x000fe400078e3cff */
[----:B------:R-:W-:Y:S02]  /*0da0*/  LOP3.LUT R19, R38, 0x80000000, RZ, 0x3c, !PT ;  /* 0x8000000026137812 */ /* 0x000fe400078e3cff */
[----:B--2---:R-:W-:Y:S02]  /*0db0*/  SHF.R.U32.HI R49, RZ, UR5, R27 ;  /* 0x00000005ff317c19 */ /* 0x004fe4000801161b */
[----:B------:R-:W-:Y:S02]  /*0dc0*/  SHF.R.U32.HI R52, RZ, UR5, R22 ;  /* 0x00000005ff347c19 */ /* 0x000fe40008011616 */
[----:B------:R-:W-:-:S02]  /*0dd0*/  LOP3.LUT R49, R49, UR4, RZ, 0x30, !PT ;  /* 0x0000000431317c12 */ /* 0x000fc4000f8e30ff */
[----:B------:R-:W-:Y:S02]  /*0de0*/  LOP3.LUT R52, R52, UR4, RZ, 0x30, !PT ;  /* 0x0000000434347c12 */ /* 0x000fe4000f8e30ff */
[----:B------:R-:W-:Y:S01]  /*0df0*/  SHF.R.U32.HI R56, RZ, UR5, R21 ;  /* 0x00000005ff387c19 */ /* 0x000fe20008011615 */
[--C-:B------:R-:W-:Y:S01]  /*0e00*/  IMAD R0, R49, 0x4, R5.reuse ;  /* 0x0000000431007824 */ /* 0x100fe200078e0205 */
[----:B------:R-:W-:Y:S01]  /*0e10*/  SHF.R.U32.HI R48, RZ, UR5, R18 ;  /* 0x00000005ff307c19 */ /* 0x000fe20008011612 */
[----:B------:R-:W-:Y:S01]  /*0e20*/  IMAD R6, R52, 0x4, R5 ;  /* 0x0000000434067824 */ /* 0x000fe200078e0205 */
[----:B------:R-:W-:Y:S01]  /*0e30*/  LOP3.LUT R56, R56, UR4, RZ, 0x30, !PT ;  /* 0x0000000438387c12 */ /* 0x000fe2000f8e30ff */
[----:B------:R-:W-:Y:S01]  /*0e40*/  NOP ;  /* 0x0000000000007918 */ /* 0x000fe20000000000 */
[----:B01----:R-:W-:Y:S01]  /*0e50*/  SHF.R.U32.HI R9, RZ, UR5, R20 ;  /* 0x00000005ff097c19 */ /* 0x003fe20008011614 */
[----:B------:R0:W-:Y:S01]  /*0e60*/  ATOMS.POPC.INC.32 RZ, [R0+URZ] ;  /* 0x0000000000ff7f8c */ /* 0x0001e2000d8000ff */
[----:B------:R-:W-:-:S02]  /*0e70*/  LOP3.LUT R48, R48, UR4, RZ, 0x30, !PT ;  /* 0x0000000430307c12 */ /* 0x000fc4000f8e30ff */
[----:B------:R-:W-:Y:S01]  /*0e80*/  SHF.R.U32.HI R8, RZ, UR5, R23 ;  /* 0x00000005ff087c19 */ /* 0x000fe20008011617 */
[----:B------:R1:W-:Y:S01]  /*0e90*/  ATOMS.POPC.INC.32 RZ, [R6+URZ] ;  /* 0x0000000006ff7f8c */ /* 0x0003e2000d8000ff */
[----:B------:R-:W-:Y:S02]  /*0ea0*/  SHF.R.U32.HI R11, RZ, UR5, R25 ;  /* 0x00000005ff0b7c19 */ /* 0x000fe40008011619 */
[----:B------:R-:W-:Y:S01]  /*0eb0*/  LOP3.LUT R10, R9, UR4, RZ, 0x30, !PT ;  /* 0x00000004090a7c12 */ /* 0x000fe2000f8e30ff */
[--C-:B0-----:R-:W-:Y:S01]  /*0ec0*/  IMAD R0, R56, 0x4, R5.reuse ;  /* 0x0000000438007824 */ /* 0x101fe200078e0205 */
[----:B------:R-:W-:Y:S02]  /*0ed0*/  LOP3.LUT R8, R8, UR4, RZ, 0x30, !PT ;  /* 0x0000000408087c12 */ /* 0x000fe4000f8e30ff */
[----:B------:R-:W-:Y:S01]  /*0ee0*/  LOP3.LUT R12, R11, UR4, RZ, 0x30, !PT ;  /* 0x000000040b0c7c12 */ /* 0x000fe2000f8e30ff */
[--C-:B-1----:R-:W-:Y:S01]  /*0ef0*/  IMAD R6, R48, 0x4, R5.reuse ;  /* 0x0000000430067824 */ /* 0x102fe200078e0205 */
[----:B------:R0:W-:Y:S01]  /*0f00*/  ATOMS.POPC.INC.32 RZ, [R0+URZ] ;  /* 0x0000000000ff7f8c */ /* 0x0001e2000d8000ff */
[--C-:B------:R-:W-:Y:S01]  /*0f10*/  IMAD R9, R10, 0x4, R5.reuse ;  /* 0x000000040a097824 */ /* 0x100fe200078e0205 */
[----:B------:R-:W-:Y:S01]  /*0f20*/  LOP3.LUT R10, R35, 0x80000000, RZ, 0x3c, !PT ;  /* 0x80000000230a7812 */ /* 0x000fe200078e3cff */
[--C-:B------:R-:W-:Y:S01]  /*0f30*/  IMAD R8, R8, 0x4, R5.reuse ;  /* 0x0000000408087824 */ /* 0x100fe200078e0205 */
[----:B------:R1:W-:Y:S01]  /*0f40*/  ATOMS.POPC.INC.32 RZ, [R6+URZ] ;  /* 0x0000000006ff7f8c */ /* 0x0003e2000d8000ff */
[----:B------:R-:W-:Y:S01]  /*0f50*/  IMAD R11, R12, 0x4, R5 ;  /* 0x000000040c0b7824 */ /* 0x000fe200078e0205 */
[----:B------:R-:W-:-:S02]  /*0f60*/  LOP3.LUT R12, R37, 0x80000000, RZ, 0x3c, !PT ;  /* 0x80000000250c7812 */ /* 0x000fc400078e3cff */
[----:B------:R-:W-:Y:S01]  /*0f70*/  LOP3.LUT R16, R39, 0x80000000, RZ, 0x3c, !PT ;  /* 0x8000000027107812 */ /* 0x000fe200078e3cff */
[----:B------:R-:W-:Y:S01]  /*0f80*/  ATOMS.POPC.INC.32 RZ, [R8+URZ] ;  /* 0x0000000008ff7f8c */ /* 0x000fe2000d8000ff */
[----:B0-----:R-:W-:Y:S02]  /*0f90*/  SHF.R.U32.HI R0, RZ, UR5, R10 ;  /* 0x00000005ff007c19 */ /* 0x001fe4000801160a */
[----:B-1----:R-:W-:Y:S01]  /*0fa0*/  SHF.R.U32.HI R6, RZ, UR5, R17 ;  /* 0x00000005ff067c19 */ /* 0x002fe20008011611 */
[----:B------:R0:W-:Y:S01]  /*0fb0*/  ATOMS.POPC.INC.32 RZ, [R9+URZ] ;  /* 0x0000000009ff7f8c */ /* 0x0001e2000d8000ff */
[----:B------:R-:W-:Y:S02]  /*0fc0*/  SHF.R.U32.HI R14, RZ, UR5, R19 ;  /* 0x00000005ff0e7c19 */ /* 0x000fe40008011613 */
[----:B------:R-:W-:Y:S01]  /*0fd0*/  LOP3.LUT R6, R6, UR4, RZ, 0x30, !PT ;  /* 0x0000000406067c12 */ /* 0x000fe2000f8e30ff */
[----:B------:R1:W-:Y:S01]  /*0fe0*/  ATOMS.POPC.INC.32 RZ, [R11+URZ] ;  /* 0x000000000bff7f8c */ /* 0x0003e2000d8000ff */
[----:B------:R-:W-:-:S02]  /*0ff0*/  SHF.R.U32.HI R13, RZ, UR5, R12 ;  /* 0x00000005ff0d7c19 */ /* 0x000fc4000801160c */
[----:B------:R-:W-:Y:S02]  /*1000*/  LOP3.LUT R0, R0, UR4, RZ, 0x30, !PT ;  /* 0x0000000400007c12 */ /* 0x000fe4000f8e30ff */
[----:B0-----:R-:W-:Y:S02]  /*1010*/  SHF.R.U32.HI R9, RZ, UR5, R16 ;  /* 0x00000005ff097c19 */ /* 0x001fe40008011610 */
[----:B------:R-:W-:Y:S01]  /*1020*/  LOP3.LUT R50, R14, UR4, RZ, 0x30, !PT ;  /* 0x000000040e327c12 */ /* 0x000fe2000f8e30ff */
[--C-:B------:R-:W-:Y:S01]  /*1030*/  IMAD R14, R6, 0x4, R5.reuse ;  /* 0x00000004060e7824 */ /* 0x100fe200078e0205 */
[----:B------:R-:W-:Y:S01]  /*1040*/  LOP3.LUT R8, R13, UR4, RZ, 0x30, !PT ;  /* 0x000000040d087c12 */ /* 0x000fe2000f8e30ff */
[--C-:B------:R-:W-:Y:S01]  /*1050*/  IMAD R0, R0, 0x4, R5.reuse ;  /* 0x0000000400007824 */ /* 0x100fe200078e0205 */
[----:B------:R-:W-:Y:S01]  /*1060*/  LOP3.LUT R6, R9, UR4, RZ, 0x30, !PT ;  /* 0x0000000409067c12 */ /* 0x000fe2000f8e30ff */
[--C-:B------:R-:W-:Y:S01]  /*1070*/  IMAD R50, R50, 0x4, R5.reuse ;  /* 0x0000000432327824 */ /* 0x100fe200078e0205 */
[----:B------:R-:W-:Y:S01]  /*1080*/  LOP3.LUT R9, R40, 0x80000000, RZ, 0x3c, !PT ;  /* 0x8000000028097812 */ /* 0x000fe200078e3cff */
[--C-:B------:R-:W-:Y:S01]  /*1090*/  IMAD R26, R8, 0x4, R5.reuse ;  /* 0x00000004081a7824 */ /* 0x100fe200078e0205 */
[----:B------:R0:W-:Y:S01]  /*10a0*/  ATOMS.POPC.INC.32 RZ, [R0+URZ] ;  /* 0x0000000000ff7f8c */ /* 0x0001e2000d8000ff */
[----:B------:R-:W-:Y:S01]  /*10b0*/  IMAD R51, R6, 0x4, R5 ;  /* 0x0000000406337824 */ /* 0x000fe200078e0205 */
[----:B------:R-:W-:-:S02]  /*10c0*/  LOP3.LUT R6, R43, 0x80000000, RZ, 0x3c, !PT ;  /* 0x800000002b067812 */ /* 0x000fc400078e3cff */
[----:B-1----:R-:W-:Y:S01]  /*10d0*/  LOP3.LUT R11, R44, 0x80000000, RZ, 0x3c, !PT ;  /* 0x800000002c0b7812 */ /* 0x002fe200078e3cff */
[----:B------:R1:W-:Y:S01]  /*10e0*/  ATOMS.POPC.INC.32 RZ, [R14+URZ] ;  /* 0x000000000eff7f8c */ /* 0x0003e2000d8000ff */
[----:B------:R-:W-:Y:S02]  /*10f0*/  LOP3.LUT R8, R45, 0x80000000, RZ, 0x3c, !PT ;  /* 0x800000002d087812 */ /* 0x000fe400078e3cff */
[----:B------:R-:W-:Y:S01]  /*1100*/  LOP3.LUT R13, R46, 0x80000000, RZ, 0x3c, !PT ;  /* 0x800000002e0d7812 */ /* 0x000fe200078e3cff */
[----:B------:R2:W-:Y:S01]  /*1110*/  ATOMS.POPC.INC.32 RZ, [R26+URZ] ;  /* 0x000000001aff7f8c */ /* 0x0005e2000d8000ff */
[----:B0-----:R-:W-:Y:S02]  /*1120*/  SHF.R.U32.HI R0, RZ, UR5, R9 ;  /* 0x00000005ff007c19 */ /* 0x001fe40008011609 */
[----:B------:R-:W-:Y:S01]  /*1130*/  SHF.R.U32.HI R53, RZ, UR5, R11 ;  /* 0x00000005ff357c19 */ /* 0x000fe2000801160b */
[----:B-1----:R-:W0:Y:S01]  /*1140*/  LDC.64 R14, c[0x0][0x380] ;  /* 0x0000e000ff0e7b82 */ /* 0x002e220000000a00 */
[----:B------:R-:W-:Y:S01]  /*1150*/  SHF.R.U32.HI R55, RZ, UR5, R8 ;  /* 0x00000005ff377c19 */ /* 0x000fe20008011608 */
[----:B------:R1:W-:Y:S01]  /*1160*/  ATOMS.POPC.INC.32 RZ, [R50+URZ] ;  /* 0x0000000032ff7f8c */ /* 0x0003e2000d8000ff */
[----:B------:R-:W-:-:S02]  /*1170*/  SHF.R.U32.HI R57, RZ, UR5, R13 ;  /* 0x00000005ff397c19 */ /* 0x000fc4000801160d */
[----:B--2---:R-:W-:Y:S01]  /*1180*/  SHF.R.U32.HI R26, RZ, UR5, R6 ;  /* 0x00000005ff1a7c19 */ /* 0x004fe20008011606 */
[----:B------:R2:W-:Y:S01]  /*1190*/  ATOMS.POPC.INC.32 RZ, [R51+URZ] ;  /* 0x0000000033ff7f8c */ /* 0x0005e2000d8000ff */
[----:B------:R-:W-:Y:S02]  /*11a0*/  LOP3.LUT R0, R0, UR4, RZ, 0x30, !PT ;  /* 0x0000000400007c12 */ /* 0x000fe4000f8e30ff */
[----:B------:R-:W-:Y:S02]  /*11b0*/  LOP3.LUT R54, R26, UR4, RZ, 0x30, !PT ;  /* 0x000000041a367c12 */ /* 0x000fe4000f8e30ff */
[----:B------:R-:W-:Y:S01]  /*11c0*/  LOP3.LUT R58, R53, UR4, RZ, 0x30, !PT ;  /* 0x00000004353a7c12 */ /* 0x000fe2000f8e30ff */
[--C-:B------:R-:W-:Y:S01]  /*11d0*/  IMAD R53, R0, 0x4, R5.reuse ;  /* 0x0000000400357824 */ /* 0x100fe200078e0205 */
[----:B------:R-:W-:Y:S01]  /*11e0*/  ISETP.GT.U32.AND P2, PT, R3, 0xff, PT ;  /* 0x000000ff0300780c */ /* 0x000fe20003f44070 */
[--C-:B------:R-:W-:Y:S01]  /*11f0*/  IMAD R54, R54, 0x4, R5.reuse ;  /* 0x0000000436367824 */ /* 0x100fe200078e0205 */
[----:B------:R-:W-:Y:S01]  /*1200*/  LOP3.LUT R60, R55, UR4, RZ, 0x30, !PT ;  /* 0x00000004373c7c12 */ /* 0x000fe2000f8e30ff */
[--C-:B------:R-:W-:Y:S01]  /*1210*/  IMAD R58, R58, 0x4, R5.reuse ;  /* 0x000000043a3a7824 */ /* 0x100fe200078e0205 */
[----:B------:R-:W-:Y:S01]  /*1220*/  LOP3.LUT R26, R57, UR4, RZ, 0x30, !PT ;  /* 0x00000004391a7c12 */ /* 0x000fe2000f8e30ff */
[----:B------:R3:W-:Y:S01]  /*1230*/  ATOMS.POPC.INC.32 RZ, [R53+URZ] ;  /* 0x0000000035ff7f8c */ /* 0x0007e2000d8000ff */
[----:B-1----:R-:W-:Y:S01]  /*1240*/  P2R R50, PR, RZ, 0x4 ;  /* 0x00000004ff327803 */ /* 0x002fe20000000000 */
[----:B------:R-:W-:-:S02]  /*1250*/  IMAD R60, R60, 0x4, R5 ;  /* 0x000000043c3c7824 */ /* 0x000fc400078e0205 */
[----:B------:R-:W-:Y:S01]  /*1260*/  IMAD R5, R26, 0x4, R5 ;  /* 0x000000041a057824 */ /* 0x000fe200078e0205 */
[----:B------:R3:W-:Y:S01]  /*1270*/  ATOMS.POPC.INC.32 RZ, [R54+URZ] ;  /* 0x0000000036ff7f8c */ /* 0x0007e2000d8000ff */
[----:B--2---:R-:W-:Y:S02]  /*1280*/  IMAD R51, R3, 0x4, R7 ;  /* 0x0000000403337824 */ /* 0x004fe400078e0207 */
[----:B------:R-:W-:Y:S01]  /*1290*/  IMAD.MOV.U32 R0, RZ, RZ, RZ ;  /* 0x000000ffff007224 */ /* 0x000fe200078e00ff */
[----:B------:R3:W-:Y:S04]  /*12a0*/  ATOMS.POPC.INC.32 RZ, [R58+URZ] ;  /* 0x000000003aff7f8c */ /* 0x0007e8000d8000ff */
[----:B------:R3:W-:Y:S04]  /*12b0*/  ATOMS.POPC.INC.32 RZ, [R60+URZ] ;  /* 0x000000003cff7f8c */ /* 0x0007e8000d8000ff */
[----:B------:R3:W-:Y:S01]  /*12c0*/  ATOMS.POPC.INC.32 RZ, [R5+URZ] ;  /* 0x0000000005ff7f8c */ /* 0x0007e2000d8000ff */
[----:B------:R-:W-:Y:S06]  /*12d0*/  BAR.SYNC.DEFER_BLOCKING 0x0 ;  /* 0x0000000000007b1d */ /* 0x000fec0000010000 */
[----:B------:R-:W-:Y:S05]  /*12e0*/  @P2 BRA `(.L_x_13) ;  /* 0x00000000008c2947 */ /* 0x000fea0003800000 */
[----:B------:R-:W1:Y:S04]  /*12f0*/  LDS R0, [R51] ;  /* 0x0000000033007984 */ /* 0x000e680000000800 */
[----:B---3--:R-:W2:Y:S04]  /*1300*/  LDS R5, [R51+0x400] ;  /* 0x0004000033057984 */ /* 0x008ea80000000800 */
[----:B------:R-:W3:Y:S04]  /*1310*/  LDS R53, [R51+0x800] ;  /* 0x0008000033357984 */ /* 0x000ee80000000800 */
[----:B------:R-:W4:Y:S04]  /*1320*/  LDS R55, [R51+0xc00] ;  /* 0x000c000033377984 */ /* 0x000f280000000800 */
[----:B------:R-:W5:Y:S04]  /*1330*/  LDS R57, [R51+0x1000] ;  /* 0x0010000033397984 */ /* 0x000f680000000800 */
[----:B------:R-:W0:Y:S04]  /*1340*/  LDS R59, [R51+0x1400] ;  /* 0x00140000333b7984 */ /* 0x000e280000000800 */
[----:B------:R-:W-:Y:S04]  /*1350*/  LDS R61, [R51+0x2000] ;  /* 0x00200000333d7984 */ /* 0x000fe80000000800 */
[----:B------:R-:W-:Y:S04]  /*1360*/  LDS R63, [R51+0x2400] ;  /* 0x00240000333f7984 */ /* 0x000fe80000000800 */
[----:B------:R-:W-:Y:S04]  /*1370*/  LDS R65, [R51+0x2800] ;  /* 0x0028000033417984 */ /* 0x000fe80000000800 */
[----:B------:R-:W-:Y:S04]  /*1380*/  STS [R51], RZ ;  /* 0x000000ff33007388 */ /* 0x000fe80000000800 */
[----:B-1----:R-:W-:Y:S01]  /*1390*/  STS [R51+0x400], R0 ;  /* 0x0004000033007388 */ /* 0x002fe20000000800 */
[----:B--2---:R-:W-:-:S03]  /*13a0*/  IMAD.IADD R54, R0, 0x1, R5 ;  /* 0x0000000100367824 */ /* 0x004fc600078e0205 */
[----:B------:R-:W1:Y:S01]  /*13b0*/  LDS R5, [R51+0x1800] ;  /* 0x0018000033057984 */ /* 0x000e620000000800 */
[----:B---3--:R-:W-:-:S03]  /*13c0*/  IMAD.IADD R58, R54, 0x1, R53 ;  /* 0x00000001363a7824 */ /* 0x008fc600078e0235 */
[----:B------:R-:W2:Y:S01]  /*13d0*/  LDS R53, [R51+0x1c00] ;  /* 0x001c000033357984 */ /* 0x000ea20000000800 */
[----:B----4-:R-:W-:-:S03]  /*13e0*/  IMAD.IADD R60, R58, 0x1, R55 ;  /* 0x000000013a3c7824 */ /* 0x010fc600078e0237 */
[----:B------:R1:W-:Y:S01]  /*13f0*/  STS [R51+0x800], R54 ;  /* 0x0008003633007388 */ /* 0x0003e20000000800 */
[----:B-----5:R-:W-:-:S03]  /*1400*/  IMAD.IADD R62, R60, 0x1, R57 ;  /* 0x000000013c3e7824 */ /* 0x020fc600078e0239 */
[----:B------:R-:W3:Y:S01]  /*1410*/  LDS R55, [R51+0x2c00] ;  /* 0x002c000033377984 */ /* 0x000ee20000000800 */
[----:B0-----:R-:W-:-:S03]  /*1420*/  IMAD.IADD R64, R62, 0x1, R59 ;  /* 0x000000013e407824 */ /* 0x001fc600078e023b */
[----:B------:R0:W-:Y:S04]  /*1430*/  STS [R51+0xc00], R58 ;  /* 0x000c003a33007388 */ /* 0x0001e80000000800 */
[----:B------:R4:W-:Y:S04]  /*1440*/  STS [R51+0x1000], R60 ;  /* 0x0010003c33007388 */ /* 0x0009e80000000800 */
[----:B------:R4:W-:Y:S04]  /*1450*/  STS [R51+0x1400], R62 ;  /* 0x0014003e33007388 */ /* 0x0009e80000000800 */
[----:B------:R4:W-:Y:S01]  /*1460*/  STS [R51+0x1800], R64 ;  /* 0x0018004033007388 */ /* 0x0009e20000000800 */
[----:B-1----:R-:W-:-:S04]  /*1470*/  IMAD.IADD R54, R64, 0x1, R5 ;  /* 0x0000000140367824 */ /* 0x002fc800078e0205 */
[----:B--2---:R-:W-:Y:S01]  /*1480*/  IMAD.IADD R66, R54, 0x1, R53 ;  /* 0x0000000136427824 */ /* 0x004fe200078e0235 */
[----:B------:R4:W-:Y:S03]  /*1490*/  STS [R51+0x1c00], R54 ;  /* 0x001c003633007388 */ /* 0x0009e60000000800 */
[----:B------:R-:W-:Y:S01]  /*14a0*/  IMAD.IADD R68, R66, 0x1, R61 ;  /* 0x0000000142447824 */ /* 0x000fe200078e023d */
[----:B------:R4:W-:Y:S03]  /*14b0*/  STS [R51+0x2000], R66 ;  /* 0x0020004233007388 */ /* 0x0009e60000000800 */
[----:B------:R-:W-:Y:S01]  /*14c0*/  IMAD.IADD R70, R68, 0x1, R63 ;  /* 0x0000000144467824 */ /* 0x000fe200078e023f */
[----:B------:R4:W-:Y:S03]  /*14d0*/  STS [R51+0x2400], R68 ;  /* 0x0024004433007388 */ /* 0x0009e60000000800 */
[----:B0-----:R-:W-:Y:S01]  /*14e0*/  IMAD.IADD R58, R70, 0x1, R65 ;  /* 0x00000001463a7824 */ /* 0x001fe200078e0241 */
[----:B------:R4:W-:Y:S03]  /*14f0*/  STS [R51+0x2800], R70 ;  /* 0x0028004633007388 */ /* 0x0009e60000000800 */
[----:B---3--:R-:W-:Y:S01]  /*1500*/  IMAD.IADD R0, R58, 0x1, R55 ;  /* 0x000000013a007824 */ /* 0x008fe200078e0237 */
[----:B------:R4:W-:Y:S06]  /*1510*/  STS [R51+0x2c00], R58 ;  /* 0x002c003a33007388 */ /* 0x0009ec0000000800 */
.L_x_13:
[----:B------:R-:W-:Y:S05]  /*1520*/  BSYNC.RECONVERGENT B0 ;  /* 0x0000000000007941 */ /* 0x000fea0003800200 */
.L_x_12:
[----:B------:R-:W-:Y:S01]  /*1530*/  ISETP.NE.AND P0, PT, R0, 0x1980, PT ;  /* 0x000019800000780c */ /* 0x000fe20003f05270 */
[----:B---3--:R-:W-:Y:S01]  /*1540*/  IMAD R5, R42, 0x100, R3 ;  /* 0x000001002a057824 */ /* 0x008fe200078e0203 */
[----:B------:R-:W-:Y:S01]  /*1550*/  @!P2 LOP3.LUT R53, R0, 0x40000000, RZ, 0xfc, !PT ;  /* 0x400000000035a812 */ /* 0x000fe200078efcff */
[----:B------:R-:W-:Y:S01]  /*1560*/  IMAD R41, R41, 0x11, RZ ;  /* 0x0000001129297824 */ /* 0x000fe200078e02ff */
[----:B------:R-:W-:Y:S01]  /*1570*/  ISETP.LT.U32.AND P0, PT, R3, 0x100, !P0 ;  /* 0x000001000300780c */ /* 0x000fe20004701070 */
[----:B0-----:R-:W-:-:S03]  /*1580*/  IMAD.WIDE R14, R5, 0x4, R14 ;  /* 0x00000004050e7825 */ /* 0x001fc600078e020e */
[----:B------:R-:W-:Y:S01]  /*1590*/  LOP3.LUT R57, R41, R4, RZ, 0xfc, !PT ;  /* 0x0000000429397212 */ /* 0x000fe200078efcff */
[----:B----4-:R-:W-:Y:S01]  /*15a0*/  IMAD R54, R42, 0x1980, RZ ;  /* 0x000019802a367824 */ /* 0x010fe200078e02ff */
[----:B------:R0:W-:Y:S07]  /*15b0*/  @!P2 STG.E.STRONG.SYS desc[UR6][R14.64], R53 ;  /* 0x000000350e00a986 */ /* 0x0001ee000c115906 */
[----:B------:R-:W-:Y:S06]  /*15c0*/  BAR.RED.OR.DEFER_BLOCKING 0x0, P0 ;  /* 0x0000000000007b1d */ /* 0x000fec0000014800 */
[----:B------:R-:W1:Y:S01]  /*15d0*/  B2R.RESULT RZ, P0 ;  /* 0x0000000000ff731c */ /* 0x000e620000004000 */
[----:B------:R-:W-:-:S04]  /*15e0*/  IADD3 R4, P1, PT, R54, R57, RZ ;  /* 0x0000003936047210 */ /* 0x000fc80007f3e0ff */
[----:B------:R-:W-:Y:S01]  /*15f0*/  LEA.HI.X.SX32 R55, R54, RZ, 0x1, P1 ;  /* 0x000000ff36377211 */ /* 0x000fe200008f0eff */
[----:B------:R-:W-:-:S03]  /*1600*/  IMAD.SHL.U32 R5, R4, 0x4, RZ ;  /* 0x0000000404057824 */ /* 0x000fc600078e00ff */
[----:B------:R-:W-:Y:S01]  /*1610*/  SHF.L.U64.HI R4, R4, 0x2, R55 ;  /* 0x0000000204047819 */ /* 0x000fe20000010237 */
[----:B01----:R-:W-:Y:S06]  /*1620*/  @!P0 BRA `(.L_x_14) ;  /* 0x0000001000b48947 */ /* 0x003fec0003800000 */
[----:B------:R-:W0:Y:S01]  /*1630*/  LDCU.64 UR8, c[0x0][0x3b8] ;  /* 0x00007700ff0877ac */ /* 0x000e220008000a00 */
[----:B------:R-:W-:Y:S01]  /*1640*/  BSSY B1, `(.L_x_15) ;  /* 0x0000032000017945 */ /* 0x000fe20003800000 */
[----:B------:R-:W-:Y:S01]  /*1650*/  IMAD R13, R3, 0x8, R7 ;  /* 0x00000008030d7824 */ /* 0x000fe200078e0207 */
[----:B0-----:R-:W-:-:S04]  /*1660*/  IADD3 R8, P0, PT, R5, UR8, RZ ;  /* 0x0000000805087c10 */ /* 0x001fc8000ff1e0ff */
[----:B------:R-:W-:Y:S01]  /*1670*/  IADD3.X R9, PT, PT, R4, UR9, RZ, P0, !PT ;  /* 0x0000000904097c10 */ /* 0x000fe200087fe4ff */
[----:B------:R-:W-:Y:S08]  /*1680*/  @P2 BRA `(.L_x_16) ;  /* 0x0000000000b42947 */ /* 0x000ff00003800000 */
[----:B------:R-:W0:Y:S02]  /*1690*/  LDCU.64 UR8, c[0x0][0x398] ;  /* 0x00007300ff0877ac */ /* 0x000e240008000a00 */
[----:B0-----:R-:W-:-:S04]  /*16a0*/  LEA R10, P0, R3, UR8, 0x3 ;  /* 0x00000008030a7c11 */ /* 0x001fc8000f8018ff */
[----:B------:R-:W-:-:S05]  /*16b0*/  LEA.HI.X R11, R3, UR9, RZ, 0x3, P0 ;  /* 0x00000009030b7c11 */ /* 0x000fca00080f1cff */
[----:B------:R-:W2:Y:S01]  /*16c0*/  LDG.E.64 R4, desc[UR6][R10.64] ;  /* 0x000000060a047981 */ /* 0x000ea2000c1e1b00 */
[----:B------:R-:W-:-:S04]  /*16d0*/  ISETP.GT.U32.AND P0, PT, R3, R49, PT ;  /* 0x000000310300720c */ /* 0x000fc80003f04070 */
[----:B------:R-:W-:-:S04]  /*16e0*/  SEL R17, RZ, 0x1980, !P0 ;  /* 0x00001980ff117807 */ /* 0x000fc80004000000 */
[----:B--2---:R-:W-:Y:S01]  /*16f0*/  IADD3 R4, P0, PT, R4, -R17, RZ ;  /* 0x8000001104047210 */ /* 0x004fe20007f1e0ff */
[----:B------:R-:W-:-:S03]  /*1700*/  IMAD.MOV.U32 R17, RZ, RZ, R0 ;  /* 0x000000ffff117224 */ /* 0x000fc600078e0000 */
[----:B------:R-:W-:Y:S02]  /*1710*/  IADD3.X R5, PT, PT, R5, -0x1, RZ, P0, !PT ;  /* 0xffffffff05057810 */ /* 0x000fe400007fe4ff */
[----:B------:R-:W-:-:S03]  /*1720*/  ISETP.GE.AND P0, PT, R42, 0x1, PT ;  /* 0x000000012a00780c */ /* 0x000fc60003f06270 */
[----:B------:R0:W-:Y:S10]  /*1730*/  STS.64 [R13+0x6600], R4 ;  /* 0x006600040d007388 */ /* 0x0001f40000000a00 */
[----:B------:R-:W-:Y:S05]  /*1740*/  @!P0 BRA `(.L_x_17) ;  /* 0x00000000006c8947 */ /* 0x000fea0003800000 */
[----:B------:R-:W-:Y:S01]  /*1750*/  BSSY B0, `(.L_x_18) ;  /* 0x0000019000007945 */ /* 0x000fe20003800000 */
[----:B------:R-:W-:Y:S02]  /*1760*/  IMAD.MOV.U32 R6, RZ, RZ, -0x1 ;  /* 0xffffffffff067424 */ /* 0x000fe400078e00ff */
[----:B------:R-:W-:Y:S02]  /*1770*/  IMAD.MOV.U32 R10, RZ, RZ, R42 ;  /* 0x000000ffff0a7224 */ /* 0x000fe400078e002a */
[----:B------:R-:W-:-:S07]  /*1780*/  IMAD.MOV.U32 R17, RZ, RZ, R0 ;  /* 0x000000ffff117224 */ /* 0x000fce00078e0000 */
.L_x_22:
[----:B0-----:R-:W0:Y:S01]  /*1790*/  LDC.64 R4, c[0x0][0x380] ;  /* 0x0000e000ff047b82 */ /* 0x001e220000000a00 */
[----:B------:R-:W-:Y:S01]  /*17a0*/  VIADD R19, R10, 0xffffffff ;  /* 0xffffffff0a137836 */ /* 0x000fe20000000000 */
[----:B------:R-:W-:Y:S03]  /*17b0*/  BSSY B2, `(.L_x_19) ;  /* 0x0000008000027945 */ /* 0x000fe60003800000 */
[----:B------:R-:W-:-:S04]  /*17c0*/  IMAD R11, R19, 0x100, R3 ;  /* 0x00000100130b7824 */ /* 0x000fc800078e0203 */
[----:B0-----:R-:W-:-:S07]  /*17d0*/  IMAD.WIDE R4, R11, 0x4, R4 ;  /* 0x000000040b047825 */ /* 0x001fce00078e0204 */
.L_x_20:
[----:B------:R-:W-:Y:S05]  /*17e0*/  YIELD ;  /* 0x0000000000007946 */ /* 0x000fea0003800000 */
[----:B------:R0:W-:Y:S06]  /*17f0*/  MEMBAR.SC.CTA ;  /* 0x0000000000007992 */ /* 0x0001ec0000000000 */
[----:B0-----:R-:W2:Y:S02]  /*1800*/  LDG.E.STRONG.SYS R11, desc[UR6][R4.64] ;  /* 0x00000006040b7981 */ /* 0x001ea4000c1f5900 */
[----:B--2---:R-:W-:-:S13]  /*1810*/  ISETP.NE.AND P0, PT, R11, RZ, PT ;  /* 0x000000ff0b00720c */ /* 0x004fda0003f05270 */
[----:B------:R-:W-:Y:S05]  /*1820*/  @!P0 BRA `(.L_x_20) ;  /* 0xfffffffc00ec8947 */ /* 0x000fea000383ffff */
[----:B------:R-:W-:Y:S05]  /*1830*/  BSYNC B2 ;  /* 0x0000000000027941 */ /* 0x000fea0003800000 */
.L_x_19:
[----:B------:R-:W-:Y:S01]  /*1840*/  BSSY.RECONVERGENT B2, `(.L_x_21) ;  /* 0x0000006000027945 */ /* 0x000fe20003800200 */
[C---:B------:R-:W-:Y:S02]  /*1850*/  ISETP.GT.AND P0, PT, R11.reuse, -0x1, PT ;  /* 0xffffffff0b00780c */ /* 0x040fe40003f04270 */
[----:B------:R-:W-:Y:S01]  /*1860*/  LOP3.LUT R4, R11, 0x3fffffff, RZ, 0xc0, !PT ;  /* 0x3fffffff0b047812 */ /* 0x000fe200078ec0ff */
[----:B------:R-:W-:Y:S05]  /*1870*/  WARPSYNC.EXCLUSIVE R6 ;  /* 0x0000000006007348 */ /* 0x000fea0003a00000 */
[----:B------:R-:W-:-:S05]  /*1880*/  IMAD.IADD R17, R4, 0x1, R17 ;  /* 0x0000000104117824 */ /* 0x000fca00078e0211 */
[----:B------:R-:W-:-:S07]  /*1890*/  VOTE.ANY R6, PT, P0 ;  /* 0x0000000000067806 */ /* 0x000fce00000e0100 */
[----:B------:R-:W-:Y:S05]  /*18a0*/  BSYNC.RECONVERGENT B2 ;  /* 0x0000000000027941 */ /* 0x000fea0003800200 */
.L_x_21:
[----:B------:R-:W-:Y:S01]  /*18b0*/  ISETP.GT.U32.AND P1, PT, R10, 0x1, PT ;  /* 0x000000010a00780c */ /* 0x000fe20003f24070 */
[----:B------:R-:W-:-:S12]  /*18c0*/  IMAD.MOV.U32 R10, RZ, RZ, R19 ;  /* 0x000000ffff0a7224 */ /* 0x000fd800078e0013 */
[----:B------:R-:W-:Y:S05]  /*18d0*/  @P0 BRA P1, `(.L_x_22) ;  /* 0xfffffffc00ac0947 */ /* 0x000fea000083ffff */
[----:B------:R-:W-:Y:S05]  /*18e0*/  BSYNC B0 ;  /* 0x0000000000007941 */ /* 0x000fea0003800000 */
.L_x_18:
[----:B------:R1:W2:Y:S02]  /*18f0*/  LDS.64 R4, [R13+0x6600] ;  /* 0x006600000d047984 */ /* 0x0002a40000000a00 */
.L_x_17:
[C---:B------:R-:W-:Y:S01]  /*1900*/  IMAD.IADD R19, R17.reuse, 0x1, -R0 ;  /* 0x0000000111137824 */ /* 0x040fe200078e0a00 */
[----:B------:R-:W-:-:S04]  /*1910*/  LOP3.LUT R11, R17, 0x80000000, RZ, 0xfc, !PT ;  /* 0x80000000110b7812 */ /* 0x000fc800078efcff */
[C---:B0-2---:R-:W-:Y:S01]  /*1920*/  IADD3 R4, P0, PT, R19.reuse, R4, RZ ;  /* 0x0000000413047210 */ /* 0x045fe20007f1e0ff */
[----:B------:R0:W-:Y:S03]  /*1930*/  STG.E.STRONG.SYS desc[UR6][R14.64], R11 ;  /* 0x0000000b0e007986 */ /* 0x0001e6000c115906 */
[----:B------:R-:W-:-:S05]  /*1940*/  LEA.HI.X.SX32 R5, R19, R5, 0x1, P0 ;  /* 0x0000000513057211 */ /* 0x000fca00000f0eff */
[----:B------:R0:W-:Y:S04]  /*1950*/  STS.64 [R13+0x6600], R4 ;  /* 0x006600040d007388 */ /* 0x0001e80000000a00 */
.L_x_16:
[----:B------:R-:W-:Y:S05]  /*1960*/  BSYNC B1 ;  /* 0x0000000000017941 */ /* 0x000fea0003800000 */
.L_x_15:
[----:B0-----:R-:W0:Y:S01]  /*1970*/  LDC R5, c[0x0][0x3c0] ;  /* 0x0000f000ff057b82 */ /* 0x001e220000000800 */
[----:B------:R-:W-:-:S07]  /*1980*/  IMAD R4, R49, 0x8, R7 ;  /* 0x0000000831047824 */ /* 0x000fce00078e0207 */
[----:B------:R-:W2:Y:S01]  /*1990*/  LDC.64 R16, c[0x0][0x390] ;  /* 0x0000e400ff107b82 */ /* 0x000ea20000000a00 */
[----:B0-----:R-:W-:Y:S02]  /*19a0*/  ISETP.GE.AND P0, PT, R47, R5, PT ;  /* 0x000000052f00720c */ /* 0x001fe40003f06270 */
[----:B--2---:R-:W-:-:S04]  /*19b0*/  ISETP.EQ.U32.AND P1, PT, R16, RZ, PT ;  /* 0x000000ff1000720c */ /* 0x004fc80003f22070 */
[----:B------:R-:W-:-:S04]  /*19c0*/  ISETP.EQ.OR.EX P0, PT, R17, RZ, !P0, P1 ;  /* 0x000000ff1100720c */ /* 0x000fc80004702710 */
[----:B------:R-:W-:-:S13]  /*19d0*/  ISETP.GT.U32.OR P0, PT, R3, 0xff, P0 ;  /* 0x000000ff0300780c */ /* 0x000fda0000704470 */
[----:B------:R-:W-:Y:S05]  /*19e0*/  @P0 BRA `(.L_x_23) ;  /* 0x0000000000240947 */ /* 0x000fea0003800000 */
[----:B------:R-:W0:Y:S01]  /*19f0*/  LDS.64 R10, [R13+0x6600] ;  /* 0x006600000d0a7984 */ /* 0x000e220000000a00 */
[C---:B------:R-:W-:Y:S02]  /*1a00*/  ISETP.GT.U32.AND P0, PT, R3.reuse, R49, PT ;  /* 0x000000310300720c */ /* 0x040fe40003f04070 */
[C---:B------:R-:W-:Y:S02]  /*1a10*/  LEA R6, P2, R3.reuse, R16, 0x3 ;  /* 0x0000001003067211 */ /* 0x040fe400078418ff */
[----:B------:R-:W-:Y:S02]  /*1a20*/  SEL R7, RZ, 0x1980, !P0 ;  /* 0x00001980ff077807 */ /* 0x000fe40004000000 */
[--C-:B------:R-:W-:Y:S02]  /*1a30*/  SHF.R.S32.HI R15, RZ, 0x1f, R0.reuse ;  /* 0x0000001fff0f7819 */ /* 0x100fe40000011400 */
[----:B0-----:R-:W-:Y:S02]  /*1a40*/  IADD3 R2, P0, P1, R10, R7, R0 ;  /* 0x000000070a027210 */ /* 0x001fe4000791e000 */
[----:B------:R-:W-:-:S02]  /*1a50*/  LEA.HI.X R7, R3, R17, RZ, 0x3, P2 ;  /* 0x0000001103077211 */ /* 0x000fc400010f1cff */
[----:B------:R-:W-:-:S05]  /*1a60*/  IADD3.X R3, PT, PT, R11, RZ, R15, P0, P1 ;  /* 0x000000ff0b037210 */ /* 0x000fca00007e240f */
[----:B------:R0:W-:Y:S04]  /*1a70*/  STG.E.64 desc[UR6][R6.64], R2 ;  /* 0x0000000206007986 */ /* 0x0001e8000c101b06 */
.L_x_23:
[----:B------:R-:W-:Y:S05]  /*1a80*/  WARPSYNC.ALL ;  /* 0x0000000000007948 */ /* 0x000fea0003800000 */
[----:B------:R-:W-:Y:S01]  /*1a90*/  BAR.SYNC.DEFER_BLOCKING 0x0 ;  /* 0x0000000000007b1d */ /* 0x000fe20000010000 */
[----:B------:R-:W-:-:S05]  /*1aa0*/  ISETP.GT.AND P0, PT, R47, R5, PT ;  /* 0x000000052f00720c */ /* 0x000fca0003f04270 */
[----:B0-----:R0:W2:Y:S08]  /*1ab0*/  LDS.64 R2, [R4+0x6600] ;  /* 0x0066000004027984 */ /* 0x0010b00000000a00 */
[----:B0-----:R-:W-:Y:S05]  /*1ac0*/  @P0 BRA `(.L_x_24) ;  /* 0x00000000005c0947 */ /* 0x001fea0003800000 */
[----:B------:R-:W0:Y:S01]  /*1ad0*/  LDCU.64 UR4, c[0x0][0x3a0] ;  /* 0x00007400ff0477ac */ /* 0x000e220008000a00 */
[----:B--2---:R-:W-:-:S05]  /*1ae0*/  IADD3 R0, P1, PT, R57, R2, RZ ;  /* 0x0000000239007210 */ /* 0x004fca0007f3e0ff */
[----:B------:R-:W-:Y:S01]  /*1af0*/  IMAD.X R7, RZ, RZ, R3, P1 ;  /* 0x000000ffff077224 */ /* 0x000fe200008e0603 */
[----:B0-----:R-:W-:-:S04]  /*1b00*/  LEA R2, P1, R0, UR4, 0x2 ;  /* 0x0000000400027c11 */ /* 0x001fc8000f8210ff */
[----:B------:R-:W-:-:S05]  /*1b10*/  LEA.HI.X R3, R0, UR5, R7, 0x2, P1 ;  /* 0x0000000500037c11 */ /* 0x000fca00088f1407 */
[----:B------:R2:W-:Y:S04]  /*1b20*/  STG.E desc[UR6][R2.64], R28 ;  /* 0x0000001c02007986 */ /* 0x0005e8000c101906 */
        /* <DEDUP_REMOVED lines=15> */
[----:B------:R2:W-:Y:S01]  /*1c20*/  STG.E desc[UR6][R2.64+0x800], R46 ;  /* 0x0008002e02007986 */ /* 0x0005e2000c101906 */
[----:B------:R-:W-:Y:S05]  /*1c30*/  BRA `(.L_x_25) ;  /* 0x0000000000e07947 */ /* 0x000fea0003800000 */
.L_x_24:
[----:B------:R-:W0:Y:S01]  /*1c40*/  LDCU.64 UR4, c[0x0][0x3a0] ;  /* 0x00007400ff0477ac */ /* 0x000e220008000a00 */
[----:B------:R-:W-:Y:S01]  /*1c50*/  IMAD R4, R42, -0x1980, R5 ;  /* 0xffffe6802a047824 */ /* 0x000fe200078e0205 */
[C---:B--2---:R-:W-:Y:S01]  /*1c60*/  IADD3 R0, P1, PT, R57.reuse, R2, RZ ;  /* 0x0000000239007210 */ /* 0x044fe20007f3e0ff */
[C---:B------:R-:W-:Y:S02]  /*1c70*/  VIADD R11, R57.reuse, 0x20 ;  /* 0x00000020390b7836 */ /* 0x040fe40000000000 */
[C---:B-1----:R-:W-:Y:S01]  /*1c80*/  VIADD R13, R57.reuse, 0x40 ;  /* 0x00000040390d7836 */ /* 0x042fe20000000000 */
[-C--:B------:R-:W-:Y:S01]  /*1c90*/  ISETP.GE.AND P5, PT, R57, R4.reuse, PT ;  /* 0x000000043900720c */ /* 0x080fe20003fa6270 */
[----:B------:R-:W-:Y:S01]  /*1ca0*/  IMAD.X R7, RZ, RZ, R3, P1 ;  /* 0x000000ffff077224 */ /* 0x000fe200008e0603 */
[-C--:B------:R-:W-:Y:S01]  /*1cb0*/  ISETP.GE.AND P4, PT, R11, R4.reuse, PT ;  /* 0x000000040b00720c */ /* 0x080fe20003f86270 */
[----:B------:R-:W-:Y:S01]  /*1cc0*/  VIADD R11, R57, 0x60 ;  /* 0x00000060390b7836 */ /* 0x000fe20000000000 */
[----:B------:R-:W-:Y:S01]  /*1cd0*/  ISETP.GE.AND P3, PT, R13, R4, PT ;  /* 0x000000040d00720c */ /* 0x000fe20003f66270 */
[----:B------:R-:W-:-:S02]  /*1ce0*/  VIADD R13, R57, 0x80 ;  /* 0x00000080390d7836 */ /* 0x000fc40000000000 */
[----:B------:R-:W-:Y:S01]  /*1cf0*/  VIADD R15, R57, 0xa0 ;  /* 0x000000a0390f7836 */ /* 0x000fe20000000000 */
[-C--:B------:R-:W-:Y:S01]  /*1d00*/  ISETP.GE.AND P2, PT, R11, R4.reuse, PT ;  /* 0x000000040b00720c */ /* 0x080fe20003f46270 */
[----:B------:R-:W-:Y:S01]  /*1d10*/  VIADD R11, R57, 0xc0 ;  /* 0x000000c0390b7836 */ /* 0x000fe20000000000 */
[C---:B0-----:R-:W-:Y:S02]  /*1d20*/  LEA R2, P1, R0.reuse, UR4, 0x2 ;  /* 0x0000000400027c11 */ /* 0x041fe4000f8210ff */
[-C--:B------:R-:W-:Y:S02]  /*1d30*/  ISETP.GE.AND P6, PT, R15, R4.reuse, PT ;  /* 0x000000040f00720c */ /* 0x080fe40003fc6270 */
[----:B------:R-:W-:Y:S02]  /*1d40*/  LEA.HI.X R3, R0, UR5, R7, 0x2, P1 ;  /* 0x0000000500037c11 */ /* 0x000fe400088f1407 */
[----:B------:R-:W-:Y:S01]  /*1d50*/  ISETP.GE.AND P1, PT, R13, R4, PT ;  /* 0x000000040d00720c */ /* 0x000fe20003f26270 */
[----:B------:R-:W-:-:S02]  /*1d60*/  VIADD R13, R57, 0xe0 ;  /* 0x000000e0390d7836 */ /* 0x000fc40000000000 */
[----:B------:R0:W-:Y:S01]  /*1d70*/  @!P5 STG.E desc[UR6][R2.64], R28 ;  /* 0x0000001c0200d986 */ /* 0x0001e2000c101906 */
[-C--:B------:R-:W-:Y:S01]  /*1d80*/  ISETP.GE.AND P5, PT, R11, R4.reuse, PT ;  /* 0x000000040b00720c */ /* 0x080fe20003fa6270 */
[----:B------:R-:W-:Y:S02]  /*1d90*/  VIADD R11, R57, 0x100 ;  /* 0x00000100390b7836 */ /* 0x000fe40000000000 */
[----:B------:R0:W-:Y:S01]  /*1da0*/  @!P4 STG.E desc[UR6][R2.64+0x80], R29 ;  /* 0x0000801d0200c986 */ /* 0x0001e2000c101906 */
[-C--:B------:R-:W-:Y:S01]  /*1db0*/  ISETP.GE.AND P4, PT, R13, R4.reuse, PT ;  /* 0x000000040d00720c */ /* 0x080fe20003f86270 */
[----:B------:R-:W-:Y:S02]  /*1dc0*/  VIADD R13, R57, 0x120 ;  /* 0x00000120390d7836 */ /* 0x000fe40000000000 */
[----:B------:R0:W-:Y:S01]  /*1dd0*/  @!P3 STG.E desc[UR6][R2.64+0x100], R30 ;  /* 0x0001001e0200b986 */ /* 0x0001e2000c101906 */
        /* <DEDUP_REMOVED lines=21> */
[----:B------:R-:W-:-:S03]  /*1f30*/  ISETP.GE.AND P2, PT, R13, R4, PT ;  /* 0x000000040d00720c */ /* 0x000fc60003f46270 */
[----:B------:R0:W-:Y:S01]  /*1f40*/  @!P1 STG.E desc[UR6][R2.64+0x500], R38 ;  /* 0x0005002602009986 */ /* 0x0001e2000c101906 */
[----:B------:R-:W-:-:S03]  /*1f50*/  ISETP.GE.AND P1, PT, R11, R4, PT ;  /* 0x000000040b00720c */ /* 0x000fc60003f26270 */
[----:B------:R0:W-:Y:S04]  /*1f60*/  @!P6 STG.E desc[UR6][R2.64+0x580], R39 ;  /* 0x000580270200e986 */ /* 0x0001e8000c101906 */
[----:B------:R0:W-:Y:S04]  /*1f70*/  @!P5 STG.E desc[UR6][R2.64+0x600], R40 ;  /* 0x000600280200d986 */ /* 0x0001e8000c101906 */
[----:B------:R0:W-:Y:S04]  /*1f80*/  @!P4 STG.E desc[UR6][R2.64+0x680], R43 ;  /* 0x0006802b0200c986 */ /* 0x0001e8000c101906 */
[----:B------:R0:W-:Y:S04]  /*1f90*/  @!P3 STG.E desc[UR6][R2.64+0x700], R44 ;  /* 0x0007002c0200b986 */ /* 0x0001e8000c101906 */
[----:B------:R0:W-:Y:S04]  /*1fa0*/  @!P2 STG.E desc[UR6][R2.64+0x780], R45 ;  /* 0x0007802d0200a986 */ /* 0x0001e8000c101906 */
[----:B------:R0:W-:Y:S02]  /*1fb0*/  @!P1 STG.E desc[UR6][R2.64+0x800], R46 ;  /* 0x0008002e02009986 */ /* 0x0001e4000c101906 */
.L_x_25:
[----:B------:R-:W-:Y:S05]  /*1fc0*/  @P0 BRA `(.L_x_26) ;  /* 0x0000000000480947 */ /* 0x000fea0003800000 */
[----:B------:R3:W5:Y:S04]  /*1fd0*/  LDG.E R11, desc[UR6][R8.64] ;  /* 0x00000006080b7981 */ /* 0x000768000c1e1900 */
[----:B-1----:R3:W5:Y:S04]  /*1fe0*/  LDG.E R13, desc[UR6][R8.64+0x80] ;  /* 0x00008006080d7981 */ /* 0x002768000c1e1900 */
[----:B------:R3:W5:Y:S04]  /*1ff0*/  LDG.E R15, desc[UR6][R8.64+0x100] ;  /* 0x00010006080f7981 */ /* 0x000768000c1e1900 */
[----:B------:R3:W5:Y:S04]  /*2000*/  LDG.E R17, desc[UR6][R8.64+0x180] ;  /* 0x0001800608117981 */ /* 0x000768000c1e1900 */
[----:B------:R3:W5:Y:S04]  /*2010*/  LDG.E R19, desc[UR6][R8.64+0x200] ;  /* 0x0002000608137981 */ /* 0x000768000c1e1900 */
[----:B------:R3:W5:Y:S04]  /*2020*/  LDG.E R21, desc[UR6][R8.64+0x280] ;  /* 0x0002800608157981 */ /* 0x000768000c1e1900 */
[----:B------:R3:W5:Y:S04]  /*2030*/  LDG.E R23, desc[UR6][R8.64+0x300] ;  /* 0x0003000608177981 */ /* 0x000768000c1e1900 */
[----:B------:R3:W5:Y:S04]  /*2040*/  LDG.E R25, desc[UR6][R8.64+0x380] ;  /* 0x0003800608197981 */ /* 0x000768000c1e1900 */
[----:B------:R3:W5:Y:S04]  /*2050*/  LDG.E R27, desc[UR6][R8.64+0x400] ;  /* 0x00040006081b7981 */ /* 0x000768000c1e1900 */
[----:B0-2---:R3:W5:Y:S04]  /*2060*/  LDG.E R29, desc[UR6][R8.64+0x480] ;  /* 0x00048006081d7981 */ /* 0x005768000c1e1900 */
        /* <DEDUP_REMOVED lines=8> */
.L_x_26:
[----:B------:R-:W-:Y:S02]  /*20f0*/  IMAD.IADD R54, R5, 0x1, -R54 ;  /* 0x0000000105367824 */ /* 0x000fe400078e0a36 */
[C---:B0-2---:R-:W-:Y:S02]  /*2100*/  VIADD R3, R57.reuse, 0x20 ;  /* 0x0000002039037836 */ /* 0x045fe40000000000 */
[C---:B------:R-:W-:Y:S01]  /*2110*/  VIADD R45, R57.reuse, 0x40 ;  /* 0x00000040392d7836 */ /* 0x040fe20000000000 */
[CC--:B------:R-:W-:Y:S01]  /*2120*/  ISETP.GE.AND P5, PT, R57.reuse, R54.reuse, PT ;  /* 0x000000363900720c */ /* 0x0c0fe20003fa6270 */
[----:B------:R-:W-:Y:S01]  /*2130*/  VIADD R47, R57, 0x80 ;  /* 0x00000080392f7836 */ /* 0x000fe20000000000 */
[-C--:B------:R-:W-:Y:S01]  /*2140*/  ISETP.GE.AND P4, PT, R3, R54.reuse, PT ;  /* 0x000000360300720c */ /* 0x080fe20003f86270 */
[----:B------:R-:W-:Y:S01]  /*2150*/  VIADD R3, R57, 0x60 ;  /* 0x0000006039037836 */ /* 0x000fe20000000000 */
[-C--:B------:R-:W-:Y:S01]  /*2160*/  ISETP.GE.AND P3, PT, R45, R54.reuse, PT ;  /* 0x000000362d00720c */ /* 0x080fe20003f66270 */
[----:B------:R-:W-:Y:S01]  /*2170*/  VIADD R45, R57, 0xa0 ;  /* 0x000000a0392d7836 */ /* 0x000fe20000000000 */
[----:B------:R-:W-:-:S02]  /*2180*/  ISETP.GE.AND P1, PT, R47, R54, PT ;  /* 0x000000362f00720c */ /* 0x000fc40003f26270 */
[-C--:B------:R-:W-:Y:S01]  /*2190*/  ISETP.GE.AND P2, PT, R3, R54.reuse, PT ;  /* 0x000000360300720c */ /* 0x080fe20003f46270 */
[----:B------:R-:W-:Y:S01]  /*21a0*/  VIADD R3, R57, 0xc0 ;  /* 0x000000c039037836 */ /* 0x000fe20000000000 */
[-C--:B------:R-:W-:Y:S01]  /*21b0*/  ISETP.GE.AND P6, PT, R45, R54.reuse, PT ;  /* 0x000000362d00720c */ /* 0x080fe20003fc6270 */
[----:B------:R-:W-:Y:S02]  /*21c0*/  VIADD R45, R57, 0xe0 ;  /* 0x000000e0392d7836 */ /* 0x000fe40000000000 */
[----:B------:R0:W5:Y:S01]  /*21d0*/  @!P5 LDG.E R11, desc[UR6][R8.64] ;  /* 0x00000006080bd981 */ /* 0x000162000c1e1900 */
[-C--:B------:R-:W-:Y:S01]  /*21e0*/  ISETP.GE.AND P5, PT, R3, R54.reuse, PT ;  /* 0x000000360300720c */ /* 0x080fe20003fa6270 */
[----:B------:R-:W-:Y:S02]  /*21f0*/  VIADD R3, R57, 0x100 ;  /* 0x0000010039037836 */ /* 0x000fe40000000000 */
[----:B-1----:R0:W5:Y:S01]  /*2200*/  @!P4 LDG.E R13, desc[UR6][R8.64+0x80] ;  /* 0x00008006080dc981 */ /* 0x002162000c1e1900 */
[----:B------:R-:W-:Y:S01]  /*2210*/  ISETP.GE.AND P4, PT, R45, R54, PT ;  /* 0x000000362d00720c */ /* 0x000fe20003f86270 */
[----:B------:R-:W-:-:S02]  /*2220*/  VIADD R45, R57, 0x120 ;  /* 0x00000120392d7836 */ /* 0x000fc40000000000 */
[----:B------:R0:W5:Y:S01]  /*2230*/  @!P3 LDG.E R15, desc[UR6][R8.64+0x100] ;  /* 0x00010006080fb981 */ /* 0x000162000c1e1900 */
[-C--:B------:R-:W-:Y:S01]  /*2240*/  ISETP.GE.AND P3, PT, R3, R54.reuse, PT ;  /* 0x000000360300720c */ /* 0x080fe20003f66270 */
[----:B------:R-:W-:Y:S02]  /*2250*/  VIADD R3, R57, 0x140 ;  /* 0x0000014039037836 */ /* 0x000fe40000000000 */
[----:B------:R0:W5:Y:S01]  /*2260*/  @!P2 LDG.E R17, desc[UR6][R8.64+0x180] ;  /* 0x000180060811a981 */ /* 0x000162000c1e1900 */
[-C--:B------:R-:W-:Y:S01]  /*2270*/  ISETP.GE.AND P2, PT, R45, R54.reuse, PT ;  /* 0x000000362d00720c */ /* 0x080fe20003f46270 */
[----:B------:R-:W-:Y:S02]  /*2280*/  VIADD R45, R57, 0x160 ;  /* 0x00000160392d7836 */ /* 0x000fe40000000000 */
[----:B------:R0:W5:Y:S01]  /*2290*/  @!P1 LDG.E R19, desc[UR6][R8.64+0x200] ;  /* 0x0002000608139981 */ /* 0x000162000c1e1900 */
        /* <DEDUP_REMOVED lines=15> */
[----:B------:R-:W-:-:S03]  /*2390*/  ISETP.GE.AND P2, PT, R45, R54, PT ;  /* 0x000000362d00720c */ /* 0x000fc60003f46270 */
[----:B------:R0:W5:Y:S01]  /*23a0*/  @!P1 LDG.E R31, desc[UR6][R8.64+0x500] ;  /* 0x00050006081f9981 */ /* 0x000162000c1e1900 */
[----:B------:R-:W-:-:S03]  /*23b0*/  ISETP.GE.AND P1, PT, R3, R54, PT ;  /* 0x000000360300720c */ /* 0x000fc60003f26270 */
[----:B------:R0:W5:Y:S04]  /*23c0*/  @!P6 LDG.E R33, desc[UR6][R8.64+0x580] ;  /* 0x000580060821e981 */ /* 0x000168000c1e1900 */
[----:B------:R0:W5:Y:S04]  /*23d0*/  @!P5 LDG.E R35, desc[UR6][R8.64+0x600] ;  /* 0x000600060823d981 */ /* 0x000168000c1e1900 */
[----:B------:R0:W5:Y:S04]  /*23e0*/  @!P4 LDG.E R37, desc[UR6][R8.64+0x680] ;  /* 0x000680060825c981 */ /* 0x000168000c1e1900 */
[----:B------:R0:W5:Y:S04]  /*23f0*/  @!P3 LDG.E R39, desc[UR6][R8.64+0x700] ;  /* 0x000700060827b981 */ /* 0x000168000c1e1900 */
[----:B------:R0:W5:Y:S04]  /*2400*/  @!P2 LDG.E R41, desc[UR6][R8.64+0x780] ;  /* 0x000780060829a981 */ /* 0x000168000c1e1900 */
[----:B------:R0:W5:Y:S02]  /*2410*/  @!P1 LDG.E R43, desc[UR6][R8.64+0x800] ;  /* 0x00080006082b9981 */ /* 0x000164000c1e1900 */
.L_x_27:
[----:B------:R-:W-:Y:S05]  /*2420*/  @P0 BRA `(.L_x_28) ;  /* 0x0000000000540947 */ /* 0x000fea0003800000 */
[----:B------:R-:W1:Y:S02]  /*2430*/  LDCU.64 UR4, c[0x0][0x3b0] ;  /* 0x00007600ff0477ac */ /* 0x000e640008000a00 */
[----:B-1----:R-:W-:-:S04]  /*2440*/  LEA R2, P0, R0, UR4, 0x2 ;  /* 0x0000000400027c11 */ /* 0x002fc8000f8010ff */
[----:B------:R-:W-:-:S05]  /*2450*/  LEA.HI.X R3, R0, UR5, R7, 0x2, P0 ;  /* 0x0000000500037c11 */ /* 0x000fca00080f1407 */
[----:B-----5:R-:W-:Y:S04]  /*2460*/  STG.E desc[UR6][R2.64], R11 ;  /* 0x0000000b02007986 */ /* 0x020fe8000c101906 */
[----:B------:R-:W-:Y:S04]  /*2470*/  STG.E desc[UR6][R2.64+0x80], R13 ;  /* 0x0000800d02007986 */ /* 0x000fe8000c101906 */
        /* <DEDUP_REMOVED lines=14> */
[----:B------:R-:W-:Y:S01]  /*2560*/  STG.E desc[UR6][R2.64+0x800], R43 ;  /* 0x0008002b02007986 */ /* 0x000fe2000c101906 */
[----:B------:R-:W-:Y:S05]  /*2570*/  EXIT ;  /* 0x000000000000794d */ /* 0x000fea0003800000 */
.L_x_28:
[----:B------:R-:W1:Y:S01]  /*2580*/  LDCU.64 UR4, c[0x0][0x3b0] ;  /* 0x00007600ff0477ac */ /* 0x000e620008000a00 */
[----:B------:R-:W-:Y:S02]  /*2590*/  IMAD R42, R42, -0x1980, R5 ;  /* 0xffffe6802a2a7824 */ /* 0x000fe400078e0205 */
[C---:B------:R-:W-:Y:S02]  /*25a0*/  VIADD R5, R57.reuse, 0x40 ;  /* 0x0000004039057836 */ /* 0x040fe40000000000 */
[C---:B------:R-:W-:Y:S01]  /*25b0*/  VIADD R3, R57.reuse, 0x20 ;  /* 0x0000002039037836 */ /* 0x040fe20000000000 */
[CC--:B------:R-:W-:Y:S01]  /*25c0*/  ISETP.GE.AND P3, PT, R57.reuse, R42.reuse, PT ;  /* 0x0000002a3900720c */ /* 0x0c0fe20003f66270 */
[----:B0--3--:R-:W-:Y:S01]  /*25d0*/  VIADD R9, R57, 0x60 ;  /* 0x0000006039097836 */ /* 0x009fe20000000000 */
[-C--:B------:R-:W-:Y:S01]  /*25e0*/  ISETP.GE.AND P1, PT, R5, R42.reuse, PT ;  /* 0x0000002a0500720c */ /* 0x080fe20003f26270 */
[----:B------:R-:W-:Y:S01]  /*25f0*/  VIADD R5, R57, 0x80 ;  /* 0x0000008039057836 */ /* 0x000fe20000000000 */
[-C--:B------:R-:W-:Y:S01]  /*2600*/  ISETP.GE.AND P2, PT, R3, R42.reuse, PT ;  /* 0x0000002a0300720c */ /* 0x080fe20003f46270 */
[----:B------:R-:W-:Y:S01]  /*2610*/  VIADD R45, R57, 0xc0 ;  /* 0x000000c0392d7836 */ /* 0x000fe20000000000 */
[-C--:B------:R-:W-:Y:S01]  /*2620*/  ISETP.GE.AND P0, PT, R9, R42.reuse, PT ;  /* 0x0000002a0900720c */ /* 0x080fe20003f06270 */
[----:B------:R-:W-:Y:S01]  /*2630*/  VIADD R9, R57, 0xa0 ;  /* 0x000000a039097836 */ /* 0x000fe20000000000 */
[----:B------:R-:W-:Y:S01]  /*2640*/  ISETP.GE.AND P6, PT, R5, R42, PT ;  /* 0x0000002a0500720c */ /* 0x000fe20003fc6270 */
[----:B------:R-:W-:Y:S01]  /*2650*/  VIADD R5, R57, 0xe0 ;  /* 0x000000e039057836 */ /* 0x000fe20000000000 */
[----:B-1----:R-:W-:-:S02]  /*2660*/  LEA R2, P4, R0, UR4, 0x2 ;  /* 0x0000000400027c11 */ /* 0x002fc4000f8810ff */
[-C--:B------:R-:W-:Y:S02]  /*2670*/  ISETP.GE.AND P5, PT, R9, R42.reuse, PT ;  /* 0x0000002a0900720c */ /* 0x080fe40003fa6270 */
[----:B------:R-:W-:Y:S01]  /*2680*/  LEA.HI.X R3, R0, UR5, R7, 0x2, P4 ;  /* 0x0000000500037c11 */ /* 0x000fe2000a0f1407 */
[----:B------:R-:W-:Y:S01]  /*2690*/  VIADD R7, R57, 0x100 ;  /* 0x0000010039077836 */ /* 0x000fe20000000000 */
[----:B------:R-:W-:-:S03]  /*26a0*/  ISETP.GE.AND P4, PT, R45, R42, PT ;  /* 0x0000002a2d00720c */ /* 0x000fc60003f86270 */
[----:B-----5:R0:W-:Y:S01]  /*26b0*/  @!P3 STG.E desc[UR6][R2.64], R11 ;  /* 0x0000000b0200b986 */ /* 0x0201e2000c101906 */
        /* <DEDUP_REMOVED lines=19> */
[C---:B------:R-:W-:Y:S02]  /*27f0*/  VIADD R5, R57.reuse, 0x1e0 ;  /* 0x000001e039057836 */ /* 0x040fe40000000000 */
[----:B------:R-:W-:Y:S01]  /*2800*/  VIADD R57, R57, 0x200 ;  /* 0x0000020039397836 */ /* 0x000fe20000000000 */
[----:B------:R0:W-:Y:S01]  /*2810*/  @!P3 STG.E desc[UR6][R2.64+0x380], R25 ;  /* 0x000380190200b986 */ /* 0x0001e2000c101906 */
[----:B------:R-:W-:-:S03]  /*2820*/  ISETP.GE.AND P3, PT, R7, R42, PT ;  /* 0x0000002a0700720c */ /* 0x000fc60003f66270 */
        /* <DEDUP_REMOVED lines=9> */
[----:B------:R0:W-:Y:S01]  /*28c0*/  @!P2 STG.E desc[UR6][R2.64+0x780], R41 ;  /* 0x000780290200a986 */ /* 0x0001e2000c101906 */
[----:B------:R-:W-:Y:S05]  /*28d0*/  @P1 EXIT ;  /* 0x000000000000194d */ /* 0x000fea0003800000 */
[----:B------:R-:W-:Y:S01]  /*28e0*/  STG.E desc[UR6][R2.64+0x800], R43 ;  /* 0x0008002b02007986 */ /* 0x000fe2000c101906 */
[----:B------:R-:W-:Y:S05]  /*28f0*/  EXIT ;  /* 0x000000000000794d */ /* 0x000fea0003800000 */
.L_x_14:
[----:B------:R-:W-:Y:S01]  /*2900*/  IMAD.MOV.U32 R2, RZ, RZ, RZ ;  /* 0x000000ffff027224 */ /* 0x000fe200078e00ff */
[C---:B------:R-:W-:Y:S01]  /*2910*/  ISETP.GT.U32.AND P0, PT, R3.reuse, 0x1f, PT ;  /* 0x0000001f0300780c */ /* 0x040fe20003f04070 */
[----:B------:R-:W-:Y:S05]  /*2920*/  WARPSYNC.ALL ;  /* 0x0000000000007948 */ /* 0x000fea0003800000 */
[----:B------:R-:W-:-:S04]  /*2930*/  IMAD.HI.U32 R14, R3, 0x15555556, R2 ;  /* 0x15555556030e7827 */ /* 0x000fc800078e0002 */
[----:B------:R-:W-:-:S05]  /*2940*/  IMAD R15, R14, 0x4, R7 ;  /* 0x000000040e0f7824 */ /* 0x000fca00078e0207 */
[----:B------:R0:W-:Y:S01]  /*2950*/  STS [R15+0x3410], R0 ;  /* 0x003410000f007388 */ /* 0x0001e20000000800 */
[----:B------:R-:W-:Y:S06]  /*2960*/  BAR.SYNC.DEFER_BLOCKING 0x0 ;  /* 0x0000000000007b1d */ /* 0x000fec0000010000 */
[----:B------:R-:W-:Y:S05]  /*2970*/  @P0 BRA `(.L_x_29) ;  /* 0x0000000000dc0947 */ /* 0x000fea0003800000 */
[----:B------:R-:W-:Y:S01]  /*2980*/  IMAD R14, R3, 0x34, R7 ;  /* 0x00000034030e7824 */ /* 0x000fe200078e0207 */
[----:B------:R-:W-:-:S04]  /*2990*/  UMOV UR8, 0xffffffff ;  /* 0xffffffff00087882 */ /* 0x000fc80000000000 */
[----:B------:R-:W-:Y:S04]  /*29a0*/  LDS R28, [R14+0x3410] ;  /* 0x003410000e1c7984 */ /* 0x000fe80000000800 */
[----:B------:R-:W-:Y:S04]  /*29b0*/  LDS R29, [R14+0x3414] ;  /* 0x003414000e1d7984 */ /* 0x000fe80000000800 */
[----:B------:R-:W1:Y:S04]  /*29c0*/  LDS R30, [R14+0x3418] ;  /* 0x003418000e1e7984 */ /* 0x000e680000000800 */
[----:B------:R-:W-:Y:S04]  /*29d0*/  LDS R31, [R14+0x341c] ;  /* 0x00341c000e1f7984 */ /* 0x000fe80000000800 */
[----:B------:R-:W2:Y:S04]  /*29e0*/  LDS R32, [R14+0x3420] ;  /* 0x003420000e207984 */ /* 0x000ea80000000800 */
[----:B------:R-:W-:Y:S04]  /*29f0*/  LDS R33, [R14+0x3424] ;  /* 0x003424000e217984 */ /* 0x000fe80000000800 */
[----:B------:R-:W3:Y:S04]  /*2a00*/  LDS R34, [R14+0x3428] ;  /* 0x003428000e227984 */ /* 0x000ee80000000800 */
[----:B------:R-:W-:Y:S04]  /*2a10*/  LDS R35, [R14+0x342c] ;  /* 0x00342c000e237984 */ /* 0x000fe80000000800 */
[----:B------:R-:W4:Y:S04]  /*2a20*/  LDS R36, [R14+0x3430] ;  /* 0x003430000e247984 */ /* 0x000f280000000800 */
[----:B------:R-:W-:Y:S04]  /*2a30*/  LDS R37, [R14+0x3434] ;  /* 0x003434000e257984 */ /* 0x000fe80000000800 */
[----:B------:R-:W5:Y:S04]  /*2a40*/  LDS R38, [R14+0x3438] ;  /* 0x003438000e267984 */ /* 0x000f680000000800 */
[----:B------:R-:W0:Y:S01]  /*2a50*/  LDS R39, [R14+0x343c] ;  /* 0x00343c000e277984 */ /* 0x000e220000000800 */
[----:B-1----:R-:W-:-:S04]  /*2a60*/  IADD3 R40, PT, PT, R30, R29, R28 ;  /* 0x0000001d1e287210 */ /* 0x002fc80007ffe01c */
[----:B--2---:R-:W-:-:S04]  /*2a70*/  IADD3 R40, PT, PT, R32, R40, R31 ;  /* 0x0000002820287210 */ /* 0x004fc80007ffe01f */
[----:B---3--:R-:W-:-:S04]  /*2a80*/  IADD3 R40, PT, PT, R34, R40, R33 ;  /* 0x0000002822287210 */ /* 0x008fc80007ffe021 */
[----:B----4-:R-:W-:-:S04]  /*2a90*/  IADD3 R40, PT, PT, R36, R40, R35 ;  /* 0x0000002824287210 */ /* 0x010fc80007ffe023 */
[----:B-----5:R-:W-:-:S05]  /*2aa0*/  IADD3 R40, PT, PT, R38, R40, R37 ;  /* 0x0000002826287210 */ /* 0x020fca0007ffe025 */
[----:B0-----:R-:W-:Y:S01]  /*2ab0*/  IMAD.IADD R39, R39, 0x1, R40 ;  /* 0x0000000127277824 */ /* 0x001fe200078e0228 */
[----:B------:R-:W-:Y:S06]  /*2ac0*/  BRA.DIV UR8, `(.L_x_30) ;  /* 0x0000007a08547947 */ /* 0x000fec000b800000 */
[----:B------:R-:W0:Y:S02]  /*2ad0*/  SHFL.UP P0, R40, R39, 0x1, RZ ;  /* 0x0420000027287989 */ /* 0x000e2400000000ff */
[----:B0-----:R-:W-:-:S05]  /*2ae0*/  @P0 IMAD.IADD R40, R39, 0x1, R40 ;  /* 0x0000000127280824 */ /* 0x001fca00078e0228 */
[----:B------:R-:W0:Y:S02]  /*2af0*/  SHFL.UP P0, R43, R40, 0x2, RZ ;  /* 0x04400000282b7989 */ /* 0x000e2400000000ff */
[----:B0-----:R-:W-:-:S05]  /*2b00*/  @P0 IMAD.IADD R43, R40, 0x1, R43 ;  /* 0x00000001282b0824 */ /* 0x001fca00078e022b */
[----:B------:R-:W0:Y:S02]  /*2b10*/  SHFL.UP P0, R44, R43, 0x4, RZ ;  /* 0x048000002b2c7989 */ /* 0x000e2400000000ff */
[----:B0-----:R-:W-:-:S05]  /*2b20*/  @P0 IMAD.IADD R44, R43, 0x1, R44 ;  /* 0x000000012b2c0824 */ /* 0x001fca00078e022c */
[----:B------:R-:W0:Y:S02]  /*2b30*/  SHFL.UP P0, R45, R44, 0x8, RZ ;  /* 0x050000002c2d7989 */ /* 0x000e2400000000ff */
[----:B0-----:R-:W-:-:S05]  /*2b40*/  @P0 IMAD.IADD R45, R44, 0x1, R45 ;  /* 0x000000012c2d0824 */ /* 0x001fca00078e022d */
[----:B------:R0:W1:Y:S02]  /*2b50*/  SHFL.UP P0, R46, R45, 0x10, RZ ;  /* 0x060000002d2e7989 */ /* 0x00006400000000ff */
.L_x_120:
[----:B-1----:R-:W-:-:S04]  /*2b60*/  @P0 IMAD.IADD R46, R45, 0x1, R46 ;  /* 0x000000012d2e0824 */ /* 0x002fc800078e022e */
[----:B------:R-:W-:-:S04]  /*2b70*/  IMAD.IADD R39, R46, 0x1, -R39 ;  /* 0x000000012e277824 */ /* 0x000fc800078e0a27 */
[----:B------:R-:W-:Y:S01]  /*2b80*/  IMAD.IADD R28, R28, 0x1, R39 ;  /* 0x000000011c1c7824 */ /* 0x000fe200078e0227 */
[----:B------:R1:W-:Y:S03]  /*2b90*/  STS [R14+0x3410], R39 ;  /* 0x003410270e007388 */ /* 0x0003e60000000800 */
        /* <DEDUP_REMOVED lines=19> */
[----:B------:R1:W-:Y:S04]  /*2cd0*/  STS [R14+0x3438], R37 ;  /* 0x003438250e007388 */ /* 0x0003e80000000800 */
[----:B------:R1:W-:Y:S02]  /*2ce0*/  STS [R14+0x343c], R43 ;  /* 0x00343c2b0e007388 */ /* 0x0003e40000000800 */
.L_x_29:
[----:B------:R-:W-:Y:S05]  /*2cf0*/  WARPSYNC.ALL ;  /* 0x0000000000007948 */ /* 0x000fea0003800000 */
[----:B------:R-:W-:Y:S01]  /*2d00*/  BAR.SYNC.DEFER_BLOCKING 0x0 ;  /* 0x0000000000007b1d */ /* 0x000fe20000010000 */
[----:B------:R-:W-:Y:S02]  /*2d10*/  ISETP.NE.AND P0, PT, R50, RZ, PT ;  /* 0x000000ff3200720c */ /* 0x000fe40003f05270 */
[----:B-1----:R-:W-:-:S03]  /*2d20*/  SHF.R.U32.HI R28, RZ, UR5, R27 ;  /* 0x00000005ff1c7c19 */ /* 0x002fc6000801161b */
[----:B------:R-:W-:Y:S01]  /*2d30*/  BSSY.RECONVERGENT B0, `(.L_x_31) ;  /* 0x0000028000007945 */ /* 0x000fe20003800200 */
[----:B------:R-:W-:Y:S01]  /*2d40*/  LOP3.LUT R28, R28, UR4, RZ, 0x30, !PT ;  /* 0x000000041c1c7c12 */ /* 0x000fe2000f8e30ff */
[----:B0-----:R-:W0:Y:S06]  /*2d50*/  LDS R15, [R15+0x3410] ;  /* 0x003410000f0f7984 */ /* 0x001e2c0000000800 */
[----:B------:R-:W-:Y:S05]  /*2d60*/  @P0 BRA `(.L_x_32) ;  /* 0x0000000000900947 */ /* 0x000fea0003800000 */
[----:B------:R-:W0:Y:S04]  /*2d70*/  LDS R14, [R51] ;  /* 0x00000000330e7984 */ /* 0x000e280000000800 */
[----:B------:R-:W1:Y:S04]  /*2d80*/  LDS R30, [R51+0x400] ;  /* 0x00040000331e7984 */ /* 0x000e680000000800 */
[----:B------:R-:W2:Y:S04]  /*2d90*/  LDS R32, [R51+0x800] ;  /* 0x0008000033207984 */ /* 0x000ea80000000800 */
[----:B------:R-:W3:Y:S04]  /*2da0*/  LDS R34, [R51+0xc00] ;  /* 0x000c000033227984 */ /* 0x000ee80000000800 */
[----:B------:R-:W4:Y:S04]  /*2db0*/  LDS R36, [R51+0x1000] ;  /* 0x0010000033247984 */ /* 0x000f280000000800 */
[----:B------:R-:W5:Y:S04]  /*2dc0*/  LDS R38, [R51+0x1400] ;  /* 0x0014000033267984 */ /* 0x000f680000000800 */
[----:B------:R-:W5:Y:S04]  /*2dd0*/  LDS R40, [R51+0x1800] ;  /* 0x0018000033287984 */ /* 0x000f680000000800 */
[----:B------:R-:W5:Y:S04]  /*2de0*/  LDS R44, [R51+0x1c00] ;  /* 0x001c0000332c7984 */ /* 0x000f680000000800 */
[----:B------:R-:W5:Y:S04]  /*2df0*/  LDS R46, [R51+0x2000] ;  /* 0x00200000332e7984 */ /* 0x000f680000000800 */
[----:B------:R-:W5:Y:S04]  /*2e00*/  LDS R58, [R51+0x2400] ;  /* 0x00240000333a7984 */ /* 0x000f680000000800 */
[----:B------:R-:W5:Y:S01]  /*2e10*/  LDS R60, [R51+0x2800] ;  /* 0x00280000333c7984 */ /* 0x000f620000000800 */
[----:B0-----:R-:W-:-:S03]  /*2e20*/  IMAD.IADD R14, R15, 0x1, R14 ;  /* 0x000000010f0e7824 */ /* 0x001fc600078e020e */
[----:B------:R-:W0:Y:S01]  /*2e30*/  LDS R62, [R51+0x2c00] ;  /* 0x002c0000333e7984 */ /* 0x000e220000000800 */
[C---:B-1----:R-:W-:Y:S02]  /*2e40*/  IMAD.IADD R30, R15.reuse, 0x1, R30 ;  /* 0x000000010f1e7824 */ /* 0x042fe400078e021e */
[C---:B--2---:R-:W-:Y:S01]  /*2e50*/  IMAD.IADD R32, R15.reuse, 0x1, R32 ;  /* 0x000000010f207824 */ /* 0x044fe200078e0220 */
[----:B------:R1:W-:Y:S01]  /*2e60*/  STS [R51], R14 ;  /* 0x0000000e33007388 */ /* 0x0003e20000000800 */
[----:B---3--:R-:W-:-:S03]  /*2e70*/  IMAD.IADD R34, R15, 0x1, R34 ;  /* 0x000000010f227824 */ /* 0x008fc600078e0222 */
[----:B------:R1:W-:Y:S01]  /*2e80*/  STS [R51+0x400], R30 ;  /* 0x0004001e33007388 */ /* 0x0003e20000000800 */
[----:B----4-:R-:W-:-:S03]  /*2e90*/  IMAD.IADD R36, R15, 0x1, R36 ;  /* 0x000000010f247824 */ /* 0x010fc600078e0224 */
[----:B------:R1:W-:Y:S01]  /*2ea0*/  STS [R51+0x800], R32 ;  /* 0x0008002033007388 */ /* 0x0003e20000000800 */
[----:B-----5:R-:W-:-:S03]  /*2eb0*/  IMAD.IADD R38, R15, 0x1, R38 ;  /* 0x000000010f267824 */ /* 0x020fc600078e0226 */
[----:B------:R1:W-:Y:S01]  /*2ec0*/  STS [R51+0xc00], R34 ;  /* 0x000c002233007388 */ /* 0x0003e20000000800 */
[----:B------:R-:W-:-:S03]  /*2ed0*/  IMAD.IADD R40, R15, 0x1, R40 ;  /* 0x000000010f287824 */ /* 0x000fc600078e0228 */
        /* <DEDUP_REMOVED lines=9> */
[----:B0-----:R-:W-:-:S03]  /*2f70*/  IMAD.IADD R62, R15, 0x1, R62 ;  /* 0x000000010f3e7824 */ /* 0x001fc600078e023e */
[----:B------:R1:W-:Y:S04]  /*2f80*/  STS [R51+0x2400], R58 ;  /* 0x0024003a33007388 */ /* 0x0003e80000000800 */
[----:B------:R1:W-:Y:S04]  /*2f90*/  STS [R51+0x2800], R60 ;  /* 0x0028003c33007388 */ /* 0x0003e80000000800 */
[----:B------:R1:W-:Y:S02]  /*2fa0*/  STS [R51+0x2c00], R62 ;  /* 0x002c003e33007388 */ /* 0x0003e40000000800 */
.L_x_32:
[----:B------:R-:W-:Y:S05]  /*2fb0*/  BSYNC.RECONVERGENT B0 ;  /* 0x0000000000007941 */ /* 0x000fea0003800200 */
.L_x_31:
[----:B------:R-:W-:Y:S01]  /*2fc0*/  BAR.SYNC.DEFER_BLOCKING 0x0 ;  /* 0x0000000000007b1d */ /* 0x000fe20000010000 */
[----:B------:R-:W-:Y:S01]  /*2fd0*/  R2P PR, R28, 0x7f ;  /* 0x0000007f1c007804 */ /* 0x000fe20000000000 */
[----:B------:R-:W-:-:S04]  /*2fe0*/  IMAD.MOV.U32 R47, RZ, RZ, RZ ;  /* 0x000000ffff2f7224 */ /* 0x000fc800078e00ff */
[----:B------:R-:W-:Y:S08]  /*2ff0*/  BSSY.RECONVERGENT B0, `(.L_x_33) ;  /* 0x0000024000007945 */ /* 0x000ff00003800200 */
[----:B-1----:R-:W-:Y:S02]  /*3000*/  VOTE.ANY R14, PT, P0 ;  /* 0x00000000000e7806 */ /* 0x002fe400000e0100 */
[----:B------:R-:W-:-:S02]  /*3010*/  VOTE.ANY R29, PT, P1 ;  /* 0x00000000001d7806 */ /* 0x000fc400008e0100 */
[----:B------:R-:W-:Y:S02]  /*3020*/  @!P0 LOP3.LUT R14, RZ, R14, RZ, 0x33, !PT ;  /* 0x0000000eff0e8212 */ /* 0x000fe400078e33ff */
[----:B------:R-:W-:Y:S02]  /*3030*/  VOTE.ANY R31, PT, P2 ;  /* 0x00000000001f7806 */ /* 0x000fe400010e0100 */
[----:B------:R-:W-:Y:S02]  /*3040*/  @!P1 LOP3.LUT R29, RZ, R29, RZ, 0x33, !PT ;  /* 0x0000001dff1d9212 */ /* 0x000fe400078e33ff */
[----:B------:R-:W-:Y:S02]  /*3050*/  VOTE.ANY R33, PT, P3 ;  /* 0x0000000000217806 */ /* 0x000fe400018e0100 */
[----:B------:R-:W-:Y:S02]  /*3060*/  @!P2 LOP3.LUT R31, RZ, R31, RZ, 0x33, !PT ;  /* 0x0000001fff1fa212 */ /* 0x000fe400078e33ff */
[----:B------:R-:W-:-:S02]  /*3070*/  LOP3.LUT R14, R29, R14, RZ, 0xc0, !PT ;  /* 0x0000000e1d0e7212 */ /* 0x000fc400078ec0ff */
[----:B------:R-:W-:Y:S02]  /*3080*/  @!P3 LOP3.LUT R33, RZ, R33, RZ, 0x33, !PT ;  /* 0x00000021ff21b212 */ /* 0x000fe400078e33ff */
[----:B------:R-:W-:Y:S02]  /*3090*/  LOP3.LUT R14, R31, R14, RZ, 0xc0, !PT ;  /* 0x0000000e1f0e7212 */ /* 0x000fe400078ec0ff */
[----:B------:R-:W-:Y:S02]  /*30a0*/  VOTE.ANY R29, PT, P4 ;  /* 0x00000000001d7806 */ /* 0x000fe400020e0100 */
[----:B------:R-:W-:Y:S02]  /*30b0*/  LOP3.LUT R14, R33, R14, RZ, 0xc0, !PT ;  /* 0x0000000e210e7212 */ /* 0x000fe400078ec0ff */
[----:B------:R-:W-:Y:S02]  /*30c0*/  @!P4 LOP3.LUT R29, RZ, R29, RZ, 0x33, !PT ;  /* 0x0000001dff1dc212 */ /* 0x000fe400078e33ff */
[----:B------:R-:W-:-:S02]  /*30d0*/  VOTE.ANY R31, PT, P5 ;  /* 0x00000000001f7806 */ /* 0x000fc400028e0100 */
[----:B------:R-:W-:Y:S01]  /*30e0*/  LOP3.LUT R14, R29, R14, RZ, 0xc0, !PT ;  /* 0x0000000e1d0e7212 */ /* 0x000fe200078ec0ff */
[----:B------:R-:W-:Y:S01]  /*30f0*/  IMAD.SHL.U32 R29, R3, 0x20, RZ ;  /* 0x00000020031d7824 */ /* 0x000fe200078e00ff */
[----:B------:R-:W-:Y:S02]  /*3100*/  LOP3.LUT P0, RZ, R28, 0x80, RZ, 0xc0, !PT ;  /* 0x000000801cff7812 */ /* 0x000fe4000780c0ff */
[----:B------:R-:W-:Y:S02]  /*3110*/  @!P5 LOP3.LUT R31, RZ, R31, RZ, 0x33, !PT ;  /* 0x0000001fff1fd212 */ /* 0x000fe400078e33ff */
[----:B------:R-:W-:Y:S02]  /*3120*/  VOTE.ANY R30, PT, P6 ;  /* 0x00000000001e7806 */ /* 0x000fe400030e0100 */
[----:B------:R-:W-:Y:S02]  /*3130*/  LOP3.LUT R31, R31, R14, RZ, 0xc0, !PT ;  /* 0x0000000e1f1f7212 */ /* 0x000fe400078ec0ff */
[----:B------:R-:W1:Y:S01]  /*3140*/  S2R R14, SR_LEMASK ;  /* 0x00000000000e7919 */ /* 0x000e620000003a00 */
[----:B------:R-:W-:-:S04]  /*3150*/  @!P6 LOP3.LUT R30, RZ, R30, RZ, 0x33, !PT ;  /* 0x0000001eff1ee212 */ /* 0x000fc800078e33ff */
[----:B------:R-:W-:Y:S02]  /*3160*/  VOTE.ANY R32, PT, P0 ;  /* 0x0000000000207806 */ /* 0x000fe400000e0100 */
[----:B------:R-:W-:Y:S02]  /*3170*/  LOP3.LUT R31, R30, R31, RZ, 0xc0, !PT ;  /* 0x0000001f1e1f7212 */ /* 0x000fe400078ec0ff */
[----:B------:R-:W-:Y:S02]  /*3180*/  @!P0 LOP3.LUT R32, RZ, R32, RZ, 0x33, !PT ;  /* 0x00000020ff208212 */ /* 0x000fe400078e33ff */
[----:B------:R-:W-:Y:S02]  /*3190*/  LOP3.LUT R30, R29, 0x7c00, RZ, 0xc0, !PT ;  /* 0x00007c001d1e7812 */ /* 0x000fe400078ec0ff */
[----:B------:R-:W-:-:S03]  /*31a0*/  LOP3.LUT R31, R32, R31, RZ, 0xc0, !PT ;  /* 0x0000001f201f7212 */ /* 0x000fc600078ec0ff */
[----:B------:R-:W-:Y:S01]  /*31b0*/  IMAD.IADD R29, R7, 0x1, R30 ;  /* 0x00000001071d7824 */ /* 0x000fe200078e021e */
[----:B------:R-:W2:Y:S01]  /*31c0*/  FLO.U32 R32, R31 ;  /* 0x0000001f00207300 */ /* 0x000ea200000e0000 */
[----:B-1----:R-:W-:Y:S02]  /*31d0*/  LOP3.LUT R44, R14, R31, RZ, 0xc0, !PT ;  /* 0x0000001f0e2c7212 */ /* 0x002fe400078ec0ff */
[----:B--2---:R-:W-:-:S05]  /*31e0*/  ISETP.NE.AND P0, PT, R24, R32, PT ;  /* 0x000000201800720c */ /* 0x004fca0003f05270 */
[----:B------:R-:W1:Y:S08]  /*31f0*/  POPC R44, R44 ;  /* 0x0000002c002c7309 */ /* 0x000e700000000000 */
[----:B------:R-:W-:Y:S05]  /*3200*/  @P0 BRA `(.L_x_34) ;  /* 0x0000000000080947 */ /* 0x000fea0003800000 */
[----:B------:R-:W-:-:S06]  /*3210*/  IMAD R47, R28, 0x4, R29 ;  /* 0x000000041c2f7824 */ /* 0x000fcc00078e021d */
[----:B-1----:R2:W3:Y:S02]  /*3220*/  ATOMS.ADD R47, [R47], R44 ;  /* 0x0000002c2f2f738c */ /* 0x0024e40000000000 */
.L_x_34:
[----:B------:R-:W-:Y:S05]  /*3230*/  BSYNC.RECONVERGENT B0 ;  /* 0x0000000000007941 */ /* 0x000fea0003800200 */
.L_x_33:
[----:B------:R-:W-:Y:S01]  /*3240*/  R2P PR, R52, 0x7f ;  /* 0x0000007f34007804 */ /* 0x000fe20000000000 */
[----:B---3--:R3:W4:Y:S01]  /*3250*/  SHFL.IDX PT, R47, R47, R32, 0x1f ;  /* 0x00001f202f2f7589 */ /* 0x00872200000e0000 */
[----:B------:R-:W-:Y:S01]  /*3260*/  BSSY.RECONVERGENT B0, `(.L_x_35) ;  /* 0x0000021000007945 */ /* 0x000fe20003800200 */
[----:B------:R-:W-:-:S10]  /*3270*/  IMAD.MOV.U32 R49, RZ, RZ, RZ ;  /* 0x000000ffff317224 */ /* 0x000fd400078e00ff */
[----:B------:R-:W-:Y:S02]  /*3280*/  VOTE.ANY R28, PT, P0 ;  /* 0x00000000001c7806 */ /* 0x000fe400000e0100 */
[----:B------:R-:W-:Y:S02]  /*3290*/  VOTE.ANY R31, PT, P1 ;  /* 0x00000000001f7806 */ /* 0x000fe400008e0100 */
[----:B------:R-:W-:Y:S02]  /*32a0*/  @!P0 LOP3.LUT R28, RZ, R28, RZ, 0x33, !PT ;  /* 0x0000001cff1c8212 */ /* 0x000fe400078e33ff */
[----:B------:R-:W-:Y:S02]  /*32b0*/  VOTE.ANY R33, PT, P2 ;  /* 0x0000000000217806 */ /* 0x000fe400010e0100 */
[----:B------:R-:W-:Y:S02]  /*32c0*/  @!P1 LOP3.LUT R31, RZ, R31, RZ, 0x33, !PT ;  /* 0x0000001fff1f9212 */ /* 0x000fe400078e33ff */
[----:B------:R-:W-:-:S02]  /*32d0*/  @!P2 LOP3.LUT R33, RZ, R33, RZ, 0x33, !PT ;  /* 0x00000021ff21a212 */ /* 0x000fc400078e33ff */
[----:B------:R-:W-:Y:S02]  /*32e0*/  LOP3.LUT R28, R31, R28, RZ, 0xc0, !PT ;  /* 0x0000001c1f1c7212 */ /* 0x000fe400078ec0ff */
[----:B------:R-:W-:Y:S02]  /*32f0*/  VOTE.ANY R31, PT, P3 ;  /* 0x00000000001f7806 */ /* 0x000fe400018e0100 */
[----:B------:R-:W-:Y:S02]  /*3300*/  LOP3.LUT R28, R33, R28, RZ, 0xc0, !PT ;  /* 0x0000001c211c7212 */ /* 0x000fe400078ec0ff */
[----:B------:R-:W-:Y:S02]  /*3310*/  LOP3.LUT P0, RZ, R52, 0x80, RZ, 0xc0, !PT ;  /* 0x0000008034ff7812 */ /* 0x000fe4000780c0ff */
[----:B------:R-:W-:Y:S02]  /*3320*/  VOTE.ANY R33, PT, P4 ;  /* 0x0000000000217806 */ /* 0x000fe400020e0100 */
[----:B------:R-:W-:-:S02]  /*3330*/  @!P3 LOP3.LUT R31, RZ, R31, RZ, 0x33, !PT ;  /* 0x0000001fff1fb212 */ /* 0x000fc400078e33ff */
[----:B------:R-:W-:Y:S02]  /*3340*/  @!P4 LOP3.LUT R33, RZ, R33, RZ, 0x33, !PT ;  /* 0x00000021ff21c212 */ /* 0x000fe400078e33ff */
[----:B------:R-:W-:Y:S02]  /*3350*/  LOP3.LUT R28, R31, R28, RZ, 0xc0, !PT ;  /* 0x0000001c1f1c7212 */ /* 0x000fe400078ec0ff */
[----:B------:R-:W-:Y:S02]  /*3360*/  VOTE.ANY R31, PT, P5 ;  /* 0x00000000001f7806 */ /* 0x000fe400028e0100 */
[----:B------:R-:W-:Y:S02]  /*3370*/  LOP3.LUT R28, R33, R28, RZ, 0xc0, !PT ;  /* 0x0000001c211c7212 */ /* 0x000fe400078ec0ff */
[----:B------:R-:W-:Y:S02]  /*3380*/  VOTE.ANY R33, PT, P6 ;  /* 0x0000000000217806 */ /* 0x000fe400030e0100 */
[----:B------:R-:W-:-:S02]  /*3390*/  @!P5 LOP3.LUT R31, RZ, R31, RZ, 0x33, !PT ;  /* 0x0000001fff1fd212 */ /* 0x000fc400078e33ff */
[----:B------:R-:W-:Y:S02]  /*33a0*/  VOTE.ANY R35, PT, P0 ;  /* 0x0000000000237806 */ /* 0x000fe400000e0100 */
[----:B------:R-:W-:Y:S02]  /*33b0*/  @!P6 LOP3.LUT R33, RZ, R33, RZ, 0x33, !PT ;  /* 0x00000021ff21e212 */ /* 0x000fe400078e33ff */
[----:B------:R-:W-:Y:S02]  /*33c0*/  LOP3.LUT R28, R31, R28, RZ, 0xc0, !PT ;  /* 0x0000001c1f1c7212 */ /* 0x000fe400078ec0ff */
[----:B------:R-:W-:Y:S02]  /*33d0*/  @!P0 LOP3.LUT R35, RZ, R35, RZ, 0x33, !PT ;  /* 0x00000023ff238212 */ /* 0x000fe400078e33ff */
[----:B------:R-:W-:-:S04]  /*33e0*/  LOP3.LUT R28, R33, R28, RZ, 0xc0, !PT ;  /* 0x0000001c211c7212 */ /* 0x000fc800078ec0ff */
[----:B------:R-:W-:-:S04]  /*33f0*/  LOP3.LUT R35, R35, R28, RZ, 0xc0, !PT ;  /* 0x0000001c23237212 */ /* 0x000fc800078ec0ff */
[----:B------:R-:W5:Y:S01]  /*3400*/  FLO.U32 R30, R35 ;  /* 0x00000023001e7300 */ /* 0x000f6200000e0000 */
[----:B------:R-:W-:-:S07]  /*3410*/  LOP3.LUT R46, R14, R35, RZ, 0xc0, !PT ;  /* 0x000000230e2e7212 */ /* 0x000fce00078ec0ff */
[----:B------:R-:W0:Y:S01]  /*3420*/  POPC R46, R46 ;  /* 0x0000002e002e7309 */ /* 0x000e220000000000 */
[----:B-----5:R-:W-:-:S13]  /*3430*/  ISETP.NE.AND P0, PT, R24, R30, PT ;  /* 0x0000001e1800720c */ /* 0x020fda0003f05270 */
[----:B0--34-:R-:W-:Y:S05]  /*3440*/  @P0 BRA `(.L_x_36) ;  /* 0x0000000000080947 */ /* 0x019fea0003800000 */
[----:B------:R-:W-:-:S06]  /*3450*/  IMAD R49, R52, 0x4, R29 ;  /* 0x0000000434317824 */ /* 0x000fcc00078e021d */
[----:B------:R0:W3:Y:S02]  /*3460*/  ATOMS.ADD R49, [R49], R46 ;  /* 0x0000002e3131738c */ /* 0x0000e40000000000 */
.L_x_36:
[----:B------:R-:W-:Y:S05]  /*3470*/  BSYNC.RECONVERGENT B0 ;  /* 0x0000000000007941 */ /* 0x000fea0003800200 */
.L_x_35:
        /* <DEDUP_REMOVED lines=35> */
.L_x_38:
[----:B------:R-:W-:Y:S05]  /*36b0*/  BSYNC.RECONVERGENT B0 ;  /* 0x0000000000007941 */ /* 0x000fea0003800200 */
.L_x_37:
        /* <DEDUP_REMOVED lines=27> */
[----:B------:R-:W-:Y:S02]  /*3870*/  LOP3.LUT R35, R35, R28, RZ, 0xc0, !PT ;  /* 0x0000001c23237212 */ /* 0x000fe400078ec0ff */
[----:B------:R-:W-:Y:S02]  /*3880*/  SHF.R.U32.HI R28, RZ, UR5, R23 ;  /* 0x00000005ff1c7c19 */ /* 0x000fe40008011617 */
[----:B------:R-:W5:Y:S01]  /*3890*/  FLO.U32 R39, R35 ;  /* 0x0000002300277300 */ /* 0x000f6200000e0000 */
[----:B------:R-:W-:Y:S02]  /*38a0*/  LOP3.LUT R53, R14, R35, RZ, 0xc0, !PT ;  /* 0x000000230e357212 */ /* 0x000fe400078ec0ff */
[----:B------:R-:W-:-:S05]  /*38b0*/  LOP3.LUT R30, R28, UR4, RZ, 0x30, !PT ;  /* 0x000000041c1e7c12 */ /* 0x000fca000f8e30ff */
[----:B------:R-:W0:Y:S01]  /*38c0*/  POPC R53, R53 ;  /* 0x0000003500357309 */ /* 0x000e220000000000 */
[----:B-----5:R-:W-:-:S13]  /*38d0*/  ISETP.NE.AND P0, PT, R24, R39, PT ;  /* 0x000000271800720c */ /* 0x020fda0003f05270 */
[----:B0--34-:R-:W-:Y:S05]  /*38e0*/  @P0 BRA `(.L_x_40) ;  /* 0x0000000000080947 */ /* 0x019fea0003800000 */
[----:B------:R-:W-:-:S05]  /*38f0*/  IMAD R48, R48, 0x4, R29 ;  /* 0x0000000430307824 */ /* 0x000fca00078e021d */
[----:B------:R0:W3:Y:S02]  /*3900*/  ATOMS.ADD R56, [R48], R53 ;  /* 0x000000353038738c */ /* 0x0000e40000000000 */
.L_x_40:
[----:B------:R-:W-:Y:S05]  /*3910*/  BSYNC.RECONVERGENT B0 ;  /* 0x0000000000007941 */ /* 0x000fea0003800200 */
.L_x_39:
        /* <DEDUP_REMOVED lines=30> */
[----:B0-----:R-:W-:Y:S02]  /*3b00*/  LOP3.LUT R48, R14, R35, RZ, 0xc0, !PT ;  /* 0x000000230e307212 */ /* 0x001fe400078ec0ff */
[----:B------:R-:W-:-:S05]  /*3b10*/  LOP3.LUT R34, R28, UR4, RZ, 0x30, !PT ;  /* 0x000000041c227c12 */ /* 0x000fca000f8e30ff */
[----:B------:R-:W0:Y:S01]  /*3b20*/  POPC R48, R48 ;  /* 0x0000003000307309 */ /* 0x000e220000000000 */
[----:B-----5:R-:W-:-:S13]  /*3b30*/  ISETP.NE.AND P0, PT, R24, R32, PT ;  /* 0x000000201800720c */ /* 0x020fda0003f05270 */
[----:B0--34-:R-:W-:Y:S05]  /*3b40*/  @P0 BRA `(.L_x_42) ;  /* 0x0000000000080947 */ /* 0x019fea0003800000 */
[----:B------:R-:W-:-:S06]  /*3b50*/  IMAD R45, R30, 0x4, R29 ;  /* 0x000000041e2d7824 */ /* 0x000fcc00078e021d */
[----:B------:R0:W3:Y:S02]  /*3b60*/  ATOMS.ADD R45, [R45], R48 ;  /* 0x000000302d2d738c */ /* 0x0000e40000000000 */
.L_x_42:
[----:B------:R-:W-:Y:S05]  /*3b70*/  BSYNC.RECONVERGENT B0 ;  /* 0x0000000000007941 */ /* 0x000fea0003800200 */
.L_x_41:
        /* <DEDUP_REMOVED lines=35> */
[----:B------:R-:W-:-:S06]  /*3db0*/  IMAD R36, R34, 0x4, R29 ;  /* 0x0000000422247824 */ /* 0x000fcc00078e021d */
[----:B------:R0:W3:Y:S02]  /*3dc0*/  ATOMS.ADD R36, [R36], R37 ;  /* 0x000000252424738c */ /* 0x0000e40000000000 */
.L_x_44:
[----:B------:R-:W-:Y:S05]  /*3dd0*/  BSYNC.RECONVERGENT B0 ;  /* 0x0000000000007941 */ /* 0x000fea0003800200 */
.L_x_43:
        /* <DEDUP_REMOVED lines=37> */
.L_x_46:
[----:B------:R-:W-:Y:S05]  /*4030*/  BSYNC.RECONVERGENT B0 ;  /* 0x0000000000007941 */ /* 0x000fea0003800200 */
.L_x_45:
        /* <DEDUP_REMOVED lines=37> */
.L_x_48:
[----:B------:R-:W-:Y:S05]  /*4290*/  BSYNC.RECONVERGENT B0 ;  /* 0x0000000000007941 */ /* 0x000fea0003800200 */
.L_x_47:
[----:B------:R-:W-:Y:S01]  /*42a0*/  R2P PR, R40, 0x7f ;  /* 0x0000007f28007804 */ /* 0x000fe20000000000 */
[----:B---3--:R3:W4:Y:S01]  /*42b0*/  SHFL.IDX PT, R32, R32, R55, 0x1f ;  /* 0x00001f3720207589 */ /* 0x00872200000e0000 */
[----:B------:R-:W-:Y:S01]  /*42c0*/  SHF.R.U32.HI R38, RZ, UR5, R12 ;  /* 0x00000005ff267c19 */ /* 0x000fe2000801160c */
[----:B------:R-:W-:Y:S01]  /*42d0*/  BSSY.RECONVERGENT B0, `(.L_x_49) ;  /* 0x0000022000007945 */ /* 0x000fe20003800200 */
[----:B------:R-:W-:Y:S02]  /*42e0*/  IMAD.MOV.U32 R30, RZ, RZ, RZ ;  /* 0x000000ffff1e7224 */ /* 0x000fe400078e00ff */
[----:B------:R-:W-:-:S07]  /*42f0*/  LOP3.LUT R38, R38, UR4, RZ, 0x30, !PT ;  /* 0x0000000426267c12 */ /* 0x000fce000f8e30ff */
        /* <DEDUP_REMOVED lines=31> */
.L_x_50:
[----:B------:R-:W-:Y:S05]  /*44f0*/  BSYNC.RECONVERGENT B0 ;  /* 0x0000000000007941 */ /* 0x000fea0003800200 */
.L_x_49:
        /* <DEDUP_REMOVED lines=9> */
[----:B------:R-:W-:Y:S02]  /*4590*/  @!P1 LOP3.LUT R39, RZ, R39, RZ, 0x33, !PT ;  /* 0x00000027ff279212 */ /* 0x000fe400078e33ff */
[----:B------:R-:W-:Y:S02]  /*45a0*/  VOTE.ANY R55, PT, P2 ;  /* 0x0000000000377806 */ /* 0x000fe400010e0100 */
[----:B------:R-:W-:-:S02]  /*45b0*/  LOP3.LUT R28, R39, R28, RZ, 0xc0, !PT ;  /* 0x0000001c271c7212 */ /* 0x000fc400078ec0ff */
[----:B------:R-:W-:Y:S02]  /*45c0*/  VOTE.ANY R39, PT, P3 ;  /* 0x0000000000277806 */ /* 0x000fe400018e0100 */
[----:B------:R-:W-:Y:S02]  /*45d0*/  @!P2 LOP3.LUT R55, RZ, R55, RZ, 0x33, !PT ;  /* 0x00000037ff37a212 */ /* 0x000fe400078e33ff */
[----:B------:R-:W-:Y:S02]  /*45e0*/  @!P3 LOP3.LUT R39, RZ, R39, RZ, 0x33, !PT ;  /* 0x00000027ff27b212 */ /* 0x000fe400078e33ff */
[----:B------:R-:W-:Y:S02]  /*45f0*/  LOP3.LUT R28, R55, R28, RZ, 0xc0, !PT ;  /* 0x0000001c371c7212 */ /* 0x000fe400078ec0ff */
[----:B------:R-:W-:Y:S02]  /*4600*/  LOP3.LUT P0, RZ, R38, 0x80, RZ, 0xc0, !PT ;  /* 0x0000008026ff7812 */ /* 0x000fe4000780c0ff */
[----:B------:R-:W-:-:S02]  /*4610*/  VOTE.ANY R55, PT, P4 ;  /* 0x0000000000377806 */ /* 0x000fc400020e0100 */
[----:B------:R-:W-:Y:S02]  /*4620*/  LOP3.LUT R28, R39, R28, RZ, 0xc0, !PT ;  /* 0x0000001c271c7212 */ /* 0x000fe400078ec0ff */
[----:B------:R-:W-:Y:S02]  /*4630*/  VOTE.ANY R39, PT, P5 ;  /* 0x0000000000277806 */ /* 0x000fe400028e0100 */
[----:B------:R-:W-:Y:S02]  /*4640*/  @!P4 LOP3.LUT R55, RZ, R55, RZ, 0x33, !PT ;  /* 0x00000037ff37c212 */ /* 0x000fe400078e33ff */
[----:B------:R-:W-:Y:S02]  /*4650*/  @!P5 LOP3.LUT R39, RZ, R39, RZ, 0x33, !PT ;  /* 0x00000027ff27d212 */ /* 0x000fe400078e33ff */
[----:B------:R-:W-:Y:S02]  /*4660*/  LOP3.LUT R28, R55, R28, RZ, 0xc0, !PT ;  /* 0x0000001c371c7212 */ /* 0x000fe400078ec0ff */
[----:B------:R-:W-:-:S02]  /*4670*/  VOTE.ANY R55, PT, P6 ;  /* 0x0000000000377806 */ /* 0x000fc400030e0100 */
[----:B------:R-:W-:Y:S02]  /*4680*/  LOP3.LUT R28, R39, R28, RZ, 0xc0, !PT ;  /* 0x0000001c271c7212 */ /* 0x000fe400078ec0ff */
[----:B------:R-:W-:Y:S02]  /*4690*/  VOTE.ANY R39, PT, P0 ;  /* 0x0000000000277806 */ /* 0x000fe400000e0100 */
[----:B------:R-:W-:Y:S02]  /*46a0*/  @!P6 LOP3.LUT R55, RZ, R55, RZ, 0x33, !PT ;  /* 0x00000037ff37e212 */ /* 0x000fe400078e33ff */
        /* <DEDUP_REMOVED lines=8> */
[----:B------:R-:W-:-:S05]  /*4730*/  IMAD R43, R38, 0x4, R29 ;  /* 0x00000004262b7824 */ /* 0x000fca00078e021d */
[----:B------:R0:W3:Y:S02]  /*4740*/  ATOMS.ADD R60, [R43], R28 ;  /* 0x0000001c2b3c738c */ /* 0x0000e40000000000 */
.L_x_52:
[----:B------:R-:W-:Y:S05]  /*4750*/  BSYNC.RECONVERGENT B0 ;  /* 0x0000000000007941 */ /* 0x000fea0003800200 */
.L_x_51:
[----:B------:R-:W-:Y:S01]  /*4760*/  R2P PR, R40, 0x7f ;  /* 0x0000007f28007804 */ /* 0x000fe20000000000 */
[----:B---3--:R3:W4:Y:S01]  /*4770*/  SHFL.IDX PT, R39, R60, R39, 0x1f ;  /* 0x00001f273c277589 */ /* 0x00872200000e0000 */
[----:B------:R-:W-:Y:S01]  /*4780*/  SHF.R.U32.HI R58, RZ, UR5, R16 ;  /* 0x00000005ff3a7c19 */ /* 0x000fe20008011610 */
[----:B------:R-:W-:Y:S01]  /*4790*/  BSSY.RECONVERGENT B0, `(.L_x_53) ;  /* 0x0000022000007945 */ /* 0x000fe20003800200 */
[----:B------:R-:W-:Y:S02]  /*47a0*/  IMAD.MOV.U32 R64, RZ, RZ, RZ ;  /* 0x000000ffff407224 */ /* 0x000fe400078e00ff */
[----:B------:R-:W-:-:S07]  /*47b0*/  LOP3.LUT R58, R58, UR4, RZ, 0x30, !PT ;  /* 0x000000043a3a7c12 */ /* 0x000fce000f8e30ff */
[----:B------:R-:W-:Y:S02]  /*47c0*/  VOTE.ANY R38, PT, P0 ;  /* 0x0000000000267806 */ /* 0x000fe400000e0100 */
[----:B0-----:R-:W-:Y:S02]  /*47d0*/  VOTE.ANY R43, PT, P1 ;  /* 0x00000000002b7806 */ /* 0x001fe400008e0100 */
[----:B------:R-:W-:Y:S02]  /*47e0*/  @!P0 LOP3.LUT R38, RZ, R38, RZ, 0x33, !PT ;  /* 0x00000026ff268212 */ /* 0x000fe400078e33ff */
[----:B------:R-:W-:Y:S02]  /*47f0*/  @!P1 LOP3.LUT R43, RZ, R43, RZ, 0x33, !PT ;  /* 0x0000002bff2b9212 */ /* 0x000fe400078e33ff */
[----:B------:R-:W-:Y:S02]  /*4800*/  LOP3.LUT P0, RZ, R40, 0x80, RZ, 0xc0, !PT ;  /* 0x0000008028ff7812 */ /* 0x000fe4000780c0ff */
[----:B------:R-:W-:-:S02]  /*4810*/  LOP3.LUT R38, R43, R38, RZ, 0xc0, !PT ;  /* 0x000000262b267212 */ /* 0x000fc400078ec0ff */
[----:B------:R-:W-:-:S04]  /*4820*/  VOTE.ANY R43, PT, P2 ;  /* 0x00000000002b7806 */ /* 0x000fc800010e0100 */
[----:B------:R-:W-:-:S04]  /*4830*/  @!P2 LOP3.LUT R43, RZ, R43, RZ, 0x33, !PT ;  /* 0x0000002bff2ba212 */ /* 0x000fc800078e33ff */
[----:B------:R-:W-:Y:S02]  /*4840*/  LOP3.LUT R38, R43, R38, RZ, 0xc0, !PT ;  /* 0x000000262b267212 */ /* 0x000fe400078ec0ff */
        /* <DEDUP_REMOVED lines=14> */
[----:B------:R-:W-:-:S04]  /*4930*/  LOP3.LUT R55, R43, R38, RZ, 0xc0, !PT ;  /* 0x000000262b377212 */ /* 0x000fc800078ec0ff */
[----:B------:R-:W0:Y:S01]  /*4940*/  FLO.U32 R43, R55 ;  /* 0x00000037002b7300 */ /* 0x000e2200000e0000 */
[----:B------:R-:W-:-:S07]  /*4950*/  LOP3.LUT R38, R14, R55, RZ, 0xc0, !PT ;  /* 0x000000370e267212 */ /* 0x000fce00078ec0ff */
[----:B------:R-:W1:Y:S01]  /*4960*/  POPC R38, R38 ;  /* 0x0000002600267309 */ /* 0x000e620000000000 */
[----:B0-----:R-:W-:-:S13]  /*4970*/  ISETP.NE.AND P0, PT, R24, R43, PT ;  /* 0x0000002b1800720c */ /* 0x001fda0003f05270 */
[----:B-1-34-:R-:W-:Y:S05]  /*4980*/  @P0 BRA `(.L_x_54) ;  /* 0x0000000000080947 */ /* 0x01afea0003800000 */
[----:B------:R-:W-:-:S05]  /*4990*/  IMAD R55, R40, 0x4, R29 ;  /* 0x0000000428377824 */ /* 0x000fca00078e021d */
[----:B------:R0:W1:Y:S02]  /*49a0*/  ATOMS.ADD R64, [R55], R38 ;  /* 0x000000263740738c */ /* 0x0000640000000000 */
.L_x_54:
[----:B------:R-:W-:Y:S05]  /*49b0*/  BSYNC.RECONVERGENT B0 ;  /* 0x0000000000007941 */ /* 0x000fea0003800200 */
.L_x_53:
[----:B------:R-:W-:Y:S01]  /*49c0*/  R2P PR, R58, 0x7f ;  /* 0x0000007f3a007804 */ /* 0x000fe20000000000 */
[----:B-1----:R1:W3:Y:S01]  /*49d0*/  SHFL.IDX PT, R43, R64, R43, 0x1f ;  /* 0x00001f2b402b7589 */ /* 0x0022e200000e0000 */
        /* <DEDUP_REMOVED lines=30> */
[----:B------:R-:W4:Y:S01]  /*4bc0*/  POPC R40, R40 ;  /* 0x0000002800287309 */ /* 0x000f220000000000 */
[----:B0-----:R-:W-:-:S13]  /*4bd0*/  ISETP.NE.AND P0, PT, R24, R55, PT ;  /* 0x000000371800720c */ /* 0x001fda0003f05270 */
[----:B-1-34-:R-:W-:Y:S05]  /*4be0*/  @P0 BRA `(.L_x_56) ;  /* 0x0000000000080947 */ /* 0x01afea0003800000 */
[----:B------:R-:W-:-:S05]  /*4bf0*/  IMAD R59, R58, 0x4, R29 ;  /* 0x000000043a3b7824 */ /* 0x000fca00078e021d */
[----:B------:R0:W1:Y:S02]  /*4c00*/  ATOMS.ADD R62, [R59], R40 ;  /* 0x000000283b3e738c */ /* 0x0000640000000000 */
.L_x_56:
[----:B------:R-:W-:Y:S05]  /*4c10*/  BSYNC.RECONVERGENT B0 ;  /* 0x0000000000007941 */ /* 0x000fea0003800200 */
.L_x_55:
[----:B------:R-:W-:Y:S01]  /*4c20*/  R2P PR, R60, 0x7f ;  /* 0x0000007f3c007804 */ /* 0x000fe20000000000 */
[----:B--2---:R-:W-:Y:S01]  /*4c30*/  IMAD.IADD R44, R44, 0x1, R47 ;  /* 0x000000012c2c7824 */ /* 0x004fe200078e022f */
[----:B------:R-:W-:Y:S01]  /*4c40*/  BSSY.RECONVERGENT B0, `(.L_x_57) ;  /* 0x0000025000007945 */ /* 0x000fe20003800200 */
[----:B------:R-:W-:Y:S02]  /*4c50*/  IMAD.IADD R46, R46, 0x1, R49 ;  /* 0x000000012e2e7824 */ /* 0x000fe400078e0231 */
[----:B-1----:R1:W2:Y:S01]  /*4c60*/  SHFL.IDX PT, R49, R62, R55, 0x1f ;  /* 0x00001f373e317589 */ /* 0x0022a200000e0000 */
[----:B------:R-:W-:-:S07]  /*4c70*/  IMAD.MOV.U32 R64, RZ, RZ, RZ ;  /* 0x000000ffff407224 */ /* 0x000fce00078e00ff */
[----:B------:R-:W-:Y:S02]  /*4c80*/  VOTE.ANY R58, PT, P0 ;  /* 0x00000000003a7806 */ /* 0x000fe400000e0100 */
[----:B------:R-:W-:Y:S02]  /*4c90*/  VOTE.ANY R47, PT, P1 ;  /* 0x00000000002f7806 */ /* 0x000fe400008e0100 */
        /* <DEDUP_REMOVED lines=22> */
[----:B------:R-:W-:Y:S02]  /*4e00*/  SHF.R.U32.HI R58, RZ, UR5, R6 ;  /* 0x00000005ff3a7c19 */ /* 0x000fe40008011606 */
[----:B0-----:R-:W0:Y:S01]  /*4e10*/  FLO.U32 R59, R61 ;  /* 0x0000003d003b7300 */ /* 0x001e2200000e0000 */
[----:B------:R-:W-:Y:S02]  /*4e20*/  LOP3.LUT R47, R14, R61, RZ, 0xc0, !PT ;  /* 0x0000003d0e2f7212 */ /* 0x000fe400078ec0ff */
[----:B------:R-:W-:-:S05]  /*4e30*/  LOP3.LUT R58, R58, UR4, RZ, 0x30, !PT ;  /* 0x000000043a3a7c12 */ /* 0x000fca000f8e30ff */
[----:B------:R-:W3:Y:S01]  /*4e40*/  POPC R47, R47 ;  /* 0x0000002f002f7309 */ /* 0x000ee20000000000 */
[----:B0-----:R-:W-:-:S13]  /*4e50*/  ISETP.NE.AND P0, PT, R24, R59, PT ;  /* 0x0000003b1800720c */ /* 0x001fda0003f05270 */
[----:B-123--:R-:W-:Y:S05]  /*4e60*/  @P0 BRA `(.L_x_58) ;  /* 0x0000000000080947 */ /* 0x00efea0003800000 */
[----:B------:R-:W-:-:S05]  /*4e70*/  IMAD R60, R60, 0x4, R29 ;  /* 0x000000043c3c7824 */ /* 0x000fca00078e021d */
[----:B------:R0:W1:Y:S02]  /*4e80*/  ATOMS.ADD R64, [R60], R47 ;  /* 0x0000002f3c40738c */ /* 0x0000640000000000 */
.L_x_58:
[----:B------:R-:W-:Y:S05]  /*4e90*/  BSYNC.RECONVERGENT B0 ;  /* 0x0000000000007941 */ /* 0x000fea0003800200 */
.L_x_57:
[----:B------:R-:W-:Y:S01]  /*4ea0*/  R2P PR, R58, 0x7f ;  /* 0x0000007f3a007804 */ /* 0x000fe20000000000 */
[----:B------:R-:W-:Y:S01]  /*4eb0*/  IMAD.IADD R52, R51, 0x1, R52 ;  /* 0x0000000133347824 */ /* 0x000fe200078e0234 */
[----:B-1----:R1:W2:Y:S01]  /*4ec0*/  SHFL.IDX PT, R64, R64, R59, 0x1f ;  /* 0x00001f3b40407589 */ /* 0x0022a200000e0000 */
[----:B------:R-:W-:Y:S01]  /*4ed0*/  BSSY.RECONVERGENT B0, `(.L_x_59) ;  /* 0x0000024000007945 */ /* 0x000fe20003800200 */
[----:B------:R-:W-:Y:S02]  /*4ee0*/  IMAD.IADD R56, R53, 0x1, R56 ;  /* 0x0000000135387824 */ /* 0x000fe400078e0238 */
[----:B------:R-:W-:-:S07]  /*4ef0*/  IMAD.MOV.U32 R62, RZ, RZ, RZ ;  /* 0x000000ffff3e7224 */ /* 0x000fce00078e00ff */
        /* <DEDUP_REMOVED lines=25> */
[----:B------:R-:W0:Y:S01]  /*5090*/  FLO.U32 R55, R61 ;  /* 0x0000003d00377300 */ /* 0x000e2200000e0000 */
[----:B------:R-:W-:Y:S02]  /*50a0*/  LOP3.LUT R51, R14, R61, RZ, 0xc0, !PT ;  /* 0x0000003d0e337212 */ /* 0x000fe400078ec0ff */
[----:B------:R-:W-:-:S05]  /*50b0*/  LOP3.LUT R60, R60, UR4, RZ, 0x30, !PT ;  /* 0x000000043c3c7c12 */ /* 0x000fca000f8e30ff */
[----:B------:R-:W3:Y:S01]  /*50c0*/  POPC R51, R51 ;  /* 0x0000003300337309 */ /* 0x000ee20000000000 */
[----:B0-----:R-:W-:-:S13]  /*50d0*/  ISETP.NE.AND P0, PT, R24, R55, PT ;  /* 0x000000371800720c */ /* 0x001fda0003f05270 */
[----:B-123--:R-:W-:Y:S05]  /*50e0*/  @P0 BRA `(.L_x_60) ;  /* 0x0000000000080947 */ /* 0x00efea0003800000 */
[----:B------:R-:W-:-:S05]  /*50f0*/  IMAD R58, R58, 0x4, R29 ;  /* 0x000000043a3a7824 */ /* 0x000fca00078e021d */
[----:B------:R0:W1:Y:S02]  /*5100*/  ATOMS.ADD R62, [R58], R51 ;  /* 0x000000333a3e738c */ /* 0x0000640000000000 */
.L_x_60:
[----:B------:R-:W-:Y:S05]  /*5110*/  BSYNC.RECONVERGENT B0 ;  /* 0x0000000000007941 */ /* 0x000fea0003800200 */
.L_x_59:
[----:B------:R-:W-:Y:S01]  /*5120*/  R2P PR, R60, 0x7f ;  /* 0x0000007f3c007804 */ /* 0x000fe20000000000 */
[----:B------:R-:W-:Y:S01]  /*5130*/  IMAD.IADD R48, R48, 0x1, R45 ;  /* 0x0000000130307824 */ /* 0x000fe200078e022d */
[----:B-1----:R1:W2:Y:S01]  /*5140*/  SHFL.IDX PT, R62, R62, R55, 0x1f ;  /* 0x00001f373e3e7589 */ /* 0x0022a200000e0000 */
[----:B------:R-:W-:Y:S01]  /*5150*/  BSSY.RECONVERGENT B0, `(.L_x_61) ;  /* 0x0000024000007945 */ /* 0x000fe20003800200 */
[----:B------:R-:W-:-:S09]  /*5160*/  IMAD.MOV.U32 R66, RZ, RZ, RZ ;  /* 0x000000ffff427224 */ /* 0x000fd200078e00ff */
        /* <DEDUP_REMOVED lines=23> */
[----:B------:R-:W-:Y:S01]  /*52e0*/  LOP3.LUT R53, R58, R53, RZ, 0xc0, !PT ;  /* 0x000000353a357212 */ /* 0x000fe200078ec0ff */
[----:B------:R-:W-:Y:S01]  /*52f0*/  IMAD.IADD R58, R37, 0x1, R36 ;  /* 0x00000001253a7824 */ /* 0x000fe200078e0224 */
        /* <DEDUP_REMOVED lines=9> */
.L_x_62:
[----:B------:R-:W-:Y:S05]  /*5390*/  BSYNC.RECONVERGENT B0 ;  /* 0x0000000000007941 */ /* 0x000fea0003800200 */
.L_x_61:
[----:B------:R-:W-:Y:S01]  /*53a0*/  R2P PR, R36, 0x7f ;  /* 0x0000007f24007804 */ /* 0x000fe20000000000 */
[----:B------:R-:W-:Y:S01]  /*53b0*/  IMAD.IADD R34, R35, 0x1, R34 ;  /* 0x0000000123227824 */ /* 0x000fe200078e0222 */
[----:B------:R-:W-:Y:S01]  /*53c0*/  BSSY.RECONVERGENT B0, `(.L_x_63) ;  /* 0x0000022000007945 */ /* 0x000fe20003800200 */
[----:B------:R-:W-:-:S10]  /*53d0*/  IMAD.MOV.U32 R55, RZ, RZ, RZ ;  /* 0x000000ffff377224 */ /* 0x000fd400078e00ff */
        /* <DEDUP_REMOVED lines=24> */
[----:B-1----:R0:W1:Y:S02]  /*5560*/  SHFL.IDX PT, R60, R66, R45, 0x1f ;  /* 0x00001f2d423c7589 */ /* 0x00206400000e0000 */
[----:B------:R-:W2:Y:S01]  /*5570*/  FLO.U32 R59, R53 ;  /* 0x00000035003b7300 */ /* 0x000ea200000e0000 */
[----:B------:R-:W-:-:S07]  /*5580*/  LOP3.LUT R35, R14, R53, RZ, 0xc0, !PT ;  /* 0x000000350e237212 */ /* 0x000fce00078ec0ff */
[----:B------:R-:W3:Y:S01]  /*5590*/  POPC R35, R35 ;  /* 0x0000002300237309 */ /* 0x000ee20000000000 */
[----:B--2---:R-:W-:-:S13]  /*55a0*/  ISETP.NE.AND P0, PT, R24, R59, PT ;  /* 0x0000003b1800720c */ /* 0x004fda0003f05270 */
[----:B01-3--:R-:W-:Y:S05]  /*55b0*/  @P0 BRA `(.L_x_64) ;  /* 0x0000000000080947 */ /* 0x00bfea0003800000 */
[----:B------:R-:W-:-:S05]  /*55c0*/  IMAD R36, R36, 0x4, R29 ;  /* 0x0000000424247824 */ /* 0x000fca00078e021d */
[----:B------:R0:W1:Y:S02]  /*55d0*/  ATOMS.ADD R55, [R36], R35 ;  /* 0x000000232437738c */ /* 0x0000640000000000 */
.L_x_64:
[----:B------:R-:W-:Y:S05]  /*55e0*/  BSYNC.RECONVERGENT B0 ;  /* 0x0000000000007941 */ /* 0x000fea0003800200 */
.L_x_63:
[----:B------:R-:W-:Y:S01]  /*55f0*/  R2P PR, R26, 0x7f ;  /* 0x0000007f1a007804 */ /* 0x000fe20000000000 */
[----:B01----:R0:W1:Y:S01]  /*5600*/  SHFL.IDX PT, R36, R55, R59, 0x1f ;  /* 0x00001f3b37247589 */ /* 0x00306200000e0000 */
[----:B------:R-:W-:Y:S11]  /*5610*/  BSSY.RECONVERGENT B0, `(.L_x_65) ;  /* 0x0000021000007945 */ /* 0x000ff60003800200 */
[----:B------:R-:W-:-:S02]  /*5620*/  VOTE.ANY R45, PT, P0 ;  /* 0x00000000002d7806 */ /* 0x000fc400000e0100 */
[----:B------:R-:W-:Y:S02]  /*5630*/  VOTE.ANY R66, PT, P1 ;  /* 0x0000000000427806 */ /* 0x000fe400008e0100 */
[----:B------:R-:W-:Y:S02]  /*5640*/  @!P0 LOP3.LUT R45, RZ, R45, RZ, 0x33, !PT ;  /* 0x0000002dff2d8212 */ /* 0x000fe400078e33ff */
[----:B------:R-:W-:Y:S02]  /*5650*/  @!P1 LOP3.LUT R66, RZ, R66, RZ, 0x33, !PT ;  /* 0x00000042ff429212 */ /* 0x000fe400078e33ff */
[----:B------:R-:W-:Y:S02]  /*5660*/  LOP3.LUT P0, RZ, R26, 0x80, RZ, 0xc0, !PT ;  /* 0x000000801aff7812 */ /* 0x000fe4000780c0ff */
        /* <DEDUP_REMOVED lines=19> */
[----:B------:R-:W2:Y:S01]  /*57a0*/  FLO.U32 R53, R45 ;  /* 0x0000002d00357300 */ /* 0x000ea200000e0000 */
[----:B------:R-:W-:-:S07]  /*57b0*/  LOP3.LUT R14, R14, R45, RZ, 0xc0, !PT ;  /* 0x0000002d0e0e7212 */ /* 0x000fce00078ec0ff */
[----:B0-----:R0:W3:Y:S01]  /*57c0*/  POPC R55, R14 ;  /* 0x0000000e00377309 */ /* 0x0010e20000000000 */
[----:B--2---:R-:W-:Y:S01]  /*57d0*/  ISETP.NE.AND P0, PT, R24, R53, PT ;  /* 0x000000351800720c */ /* 0x004fe20003f05270 */
[----:B------:R-:W-:-:S12]  /*57e0*/  IMAD.MOV.U32 R24, RZ, RZ, RZ ;  /* 0x000000ffff187224 */ /* 0x000fd800078e00ff */
[----:B01-3--:R-:W-:Y:S05]  /*57f0*/  @P0 BRA `(.L_x_66) ;  /* 0x0000000000080947 */ /* 0x00bfea0003800000 */
[----:B------:R-:W-:-:S06]  /*5800*/  IMAD R24, R26, 0x4, R29 ;  /* 0x000000041a187824 */ /* 0x000fcc00078e021d */
[----:B------:R0:W1:Y:S02]  /*5810*/  ATOMS.ADD R24, [R24], R55 ;  /* 0x000000371818738c */ /* 0x0000640000000000 */
.L_x_66:
[----:B------:R-:W-:Y:S05]  /*5820*/  BSYNC.RECONVERGENT B0 ;  /* 0x0000000000007941 */ /* 0x000fea0003800200 */
.L_x_65:
[----:B------:R-:W-:Y:S01]  /*5830*/  BAR.SYNC.DEFER_BLOCKING 0x0 ;  /* 0x0000000000007b1d */ /* 0x000fe20000010000 */
[----:B------:R-:W-:Y:S01]  /*5840*/  IMAD.IADD R26, R40, 0x1, R49 ;  /* 0x00000001281a7824 */ /* 0x000fe200078e0231 */
[----:B------:R-:W-:Y:S01]  /*5850*/  ISETP.NE.AND P0, PT, R50, RZ, PT ;  /* 0x000000ff3200720c */ /* 0x000fe20003f05270 */
[----:B------:R-:W-:Y:S02]  /*5860*/  IMAD.IADD R28, R28, 0x1, R39 ;  /* 0x000000011c1c7824 */ /* 0x000fe400078e0227 */
[----:B------:R-:W-:Y:S01]  /*5870*/  IMAD R40, R44, 0x4, R7 ;  /* 0x000000042c287824 */ /* 0x000fe200078e0207 */
[----:B------:R-:W-:Y:S01]  /*5880*/  BSSY B1, `(.L_x_67) ;  /* 0x000005c000017945 */ /* 0x000fe20003800000 */
[----:B------:R-:W-:Y:S01]  /*5890*/  IMAD.IADD R14, R38, 0x1, R43 ;  /* 0x00000001260e7824 */ /* 0x000fe200078e022b */
[----:B-1----:R-:W1:Y:S01]  /*58a0*/  SHFL.IDX PT, R24, R24, R53, 0x1f ;  /* 0x00001f3518187589 */ /* 0x002e6200000e0000 */
[----:B------:R-:W-:Y:S02]  /*58b0*/  IMAD R39, R46, 0x4, R7 ;  /* 0x000000042e277824 */ /* 0x000fe400078e0207 */
[----:B------:R-:W-:-:S02]  /*58c0*/  IMAD.IADD R60, R37, 0x1, R60 ;  /* 0x00000001253c7824 */ /* 0x000fc400078e023c */
[--C-:B------:R-:W-:Y:S02]  /*58d0*/  IMAD R38, R52, 0x4, R7.reuse ;  /* 0x0000000434267824 */ /* 0x100fe400078e0207 */
[----:B------:R-:W-:Y:S02]  /*58e0*/  IMAD.IADD R32, R33, 0x1, R32 ;  /* 0x0000000121207824 */ /* 0x000fe400078e0220 */
[----:B------:R-:W-:Y:S02]  /*58f0*/  IMAD.IADD R44, R35, 0x1, R36 ;  /* 0x00000001232c7824 */ /* 0x000fe400078e0224 */
[--C-:B------:R-:W-:Y:S02]  /*5900*/  IMAD R37, R56, 0x4, R7.reuse ;  /* 0x0000000438257824 */ /* 0x100fe400078e0207 */
[----:B------:R-:W-:Y:S02]  /*5910*/  IMAD.IADD R30, R31, 0x1, R30 ;  /* 0x000000011f1e7824 */ /* 0x000fe400078e021e */
[--C-:B------:R-:W-:Y:S01]  /*5920*/  IMAD R36, R48, 0x4, R7.reuse ;  /* 0x0000000430247824 */ /* 0x100fe200078e0207 */
[----:B------:R2:W-:Y:S01]  /*5930*/  STS [R40+-0x4], R27 ;  /* 0xfffffc1b28007388 */ /* 0x0005e20000000800 */
[----:B------:R-:W-:-:S02]  /*5940*/  IMAD R35, R58, 0x4, R7 ;  /* 0x000000043a237824 */ /* 0x000fc400078e0207 */
[--C-:B------:R-:W-:Y:S01]  /*5950*/  IMAD R34, R34, 0x4, R7.reuse ;  /* 0x0000000422227824 */ /* 0x100fe200078e0207 */
[----:B------:R-:W-:Y:S01]  /*5960*/  STS [R39+-0x4], R22 ;  /* 0xfffffc1627007388 */ /* 0x000fe20000000800 */
[--C-:B------:R-:W-:Y:S02]  /*5970*/  IMAD R33, R32, 0x4, R7.reuse ;  /* 0x0000000420217824 */ /* 0x100fe400078e0207 */
[----:B------:R-:W-:Y:S01]  /*5980*/  IMAD.IADD R64, R47, 0x1, R64 ;  /* 0x000000012f407824 */ /* 0x000fe200078e0240 */
[----:B------:R-:W-:Y:S01]  /*5990*/  STS [R38+-0x4], R21 ;  /* 0xfffffc1526007388 */ /* 0x000fe20000000800 */
[--C-:B------:R-:W-:Y:S02]  /*59a0*/  IMAD R32, R30, 0x4, R7.reuse ;  /* 0x000000041e207824 */ /* 0x100fe400078e0207 */
[----:B------:R-:W-:Y:S01]  /*59b0*/  IMAD.IADD R62, R51, 0x1, R62 ;  /* 0x00000001333e7824 */ /* 0x000fe200078e023e */
[----:B------:R-:W-:Y:S01]  /*59c0*/  STS [R37+-0x4], R18 ;  /* 0xfffffc1225007388 */ /* 0x000fe20000000800 */
[----:B------:R-:W-:-:S02]  /*59d0*/  IMAD R31, R28, 0x4, R7 ;  /* 0x000000041c1f7824 */ /* 0x000fc400078e0207 */
[--C-:B------:R-:W-:Y:S01]  /*59e0*/  IMAD R30, R14, 0x4, R7.reuse ;  /* 0x000000040e1e7824 */ /* 0x100fe200078e0207 */
[----:B------:R-:W-:Y:S01]  /*59f0*/  STS [R36+-0x4], R23 ;  /* 0xfffffc1724007388 */ /* 0x000fe20000000800 */
[--C-:B------:R-:W-:Y:S02]  /*5a00*/  IMAD R29, R26, 0x4, R7.reuse ;  /* 0x000000041a1d7824 */ /* 0x100fe400078e0207 */
[----:B-1----:R-:W-:Y:S01]  /*5a10*/  IMAD.IADD R24, R55, 0x1, R24 ;  /* 0x0000000137187824 */ /* 0x002fe200078e0218 */
[----:B------:R-:W-:Y:S01]  /*5a20*/  STS [R35+-0x4], R20 ;  /* 0xfffffc1423007388 */ /* 0x000fe20000000800 */
[--C-:B------:R-:W-:Y:S02]  /*5a30*/  IMAD R28, R64, 0x4, R7.reuse ;  /* 0x00000004401c7824 */ /* 0x100fe400078e0207 */
[--C-:B--2---:R-:W-:Y:S01]  /*5a40*/  IMAD R27, R62, 0x4, R7.reuse ;  /* 0x000000043e1b7824 */ /* 0x104fe200078e0207 */
[----:B------:R1:W-:Y:S01]  /*5a50*/  STS [R34+-0x4], R25 ;  /* 0xfffffc1922007388 */ /* 0x0003e20000000800 */
[----:B------:R-:W-:-:S02]  /*5a60*/  IMAD R26, R60, 0x4, R7 ;  /* 0x000000043c1a7824 */ /* 0x000fc400078e0207 */
[--C-:B------:R-:W-:Y:S01]  /*5a70*/  IMAD R24, R24, 0x4, R7.reuse ;  /* 0x0000000418187824 */ /* 0x100fe200078e0207 */
[----:B------:R-:W-:Y:S04]  /*5a80*/  STS [R33+-0x4], R10 ;  /* 0xfffffc0a21007388 */ /* 0x000fe80000000800 */
[----:B------:R-:W-:Y:S01]  /*5a90*/  STS [R32+-0x4], R17 ;  /* 0xfffffc1120007388 */ /* 0x000fe20000000800 */
[----:B-1----:R-:W-:-:S03]  /*5aa0*/  IMAD R25, R44, 0x4, R7 ;  /* 0x000000042c197824 */ /* 0x002fc600078e0207 */
[----:B------:R-:W-:Y:S04]  /*5ab0*/  STS [R31+-0x4], R12 ;  /* 0xfffffc0c1f007388 */ /* 0x000fe80000000800 */
[----:B------:R1:W-:Y:S04]  /*5ac0*/  STS [R30+-0x4], R19 ;  /* 0xfffffc131e007388 */ /* 0x0003e80000000800 */
[----:B------:R2:W-:Y:S04]  /*5ad0*/  STS [R29+-0x4], R16 ;  /* 0xfffffc101d007388 */ /* 0x0005e80000000800 */
[----:B------:R2:W-:Y:S01]  /*5ae0*/  STS [R28+-0x4], R9 ;  /* 0xfffffc091c007388 */ /* 0x0005e20000000800 */
[----:B-1----:R-:W-:-:S03]  /*5af0*/  IMAD R19, R3, 0x8, R7 ;  /* 0x0000000803137824 */ /* 0x002fc600078e0207 */
[----:B------:R2:W-:Y:S04]  /*5b00*/  STS [R27+-0x4], R6 ;  /* 0xfffffc061b007388 */ /* 0x0005e80000000800 */
[----:B------:R2:W-:Y:S04]  /*5b10*/  STS [R26+-0x4], R11 ;  /* 0xfffffc0b1a007388 */ /* 0x0005e80000000800 */
[----:B------:R2:W-:Y:S04]  /*5b20*/  STS [R25+-0x4], R8 ;  /* 0xfffffc0819007388 */ /* 0x0005e80000000800 */
[----:B------:R2:W-:Y:S01]  /*5b30*/  STS [R24+-0x4], R13 ;  /* 0xfffffc0d18007388 */ /* 0x0005e20000000800 */
[----:B------:R-:W-:Y:S05]  /*5b40*/  @P0 BRA `(.L_x_68) ;  /* 0x0000000000bc0947 */ /* 0x000fea0003800000 */
[----:B------:R-:W1:Y:S02]  /*5b50*/  LDCU.64 UR8, c[0x0][0x398] ;  /* 0x00007300ff0877ac */ /* 0x000e640008000a00 */
[----:B-1----:R-:W-:-:S04]  /*5b60*/  LEA R10, P0, R3, UR8, 0x3 ;  /* 0x00000008030a7c11 */ /* 0x002fc8000f8018ff */
[----:B--2---:R-:W-:-:S05]  /*5b70*/  LEA.HI.X R11, R3, UR9, RZ, 0x3, P0 ;  /* 0x00000009030b7c11 */ /* 0x004fca00080f1cff */
[----:B------:R-:W2:Y:S01]  /*5b80*/  LDG.E.64 R8, desc[UR6][R10.64] ;  /* 0x000000060a087981 */ /* 0x000ea2000c1e1b00 */
[----:B------:R-:W-:Y:S02]  /*5b90*/  SHF.R.S32.HI R13, RZ, 0x1f, R15 ;  /* 0x0000001fff0d7819 */ /* 0x000fe4000001140f */
[----:B--2---:R-:W-:-:S05]  /*5ba0*/  IADD3 R8, P0, PT, -R15, R8, RZ ;  /* 0x000000080f087210 */ /* 0x004fca0007f1e1ff */
[----:B------:R-:W-:Y:S01]  /*5bb0*/  IMAD.X R9, R9, 0x1, ~R13, P0 ;  /* 0x0000000109097824 */ /* 0x000fe200000e0e0d */
[----:B------:R-:W-:Y:S01]  /*5bc0*/  ISETP.GE.AND P0, PT, R42, 0x1, PT ;  /* 0x000000012a00780c */ /* 0x000fe20003f06270 */
[----:B------:R-:W-:-:S03]  /*5bd0*/  IMAD.MOV.U32 R13, RZ, RZ, R0 ;  /* 0x000000ffff0d7224 */ /* 0x000fc600078e0000 */
[----:B------:R1:W-:Y:S09]  /*5be0*/  STS.64 [R19+0x6600], R8 ;  /* 0x0066000813007388 */ /* 0x0003f20000000a00 */
[----:B------:R-:W-:Y:S05]  /*5bf0*/  @!P0 BRA `(.L_x_69) ;  /* 0x00000000006c8947 */ /* 0x000fea0003800000 */
[----:B------:R-:W-:Y:S01]  /*5c00*/  BSSY B0, `(.L_x_70) ;  /* 0x0000019000007945 */ /* 0x000fe20003800000 */
[----:B------:R-:W-:Y:S02]  /*5c10*/  IMAD.MOV.U32 R6, RZ, RZ, -0x1 ;  /* 0xffffffffff067424 */ /* 0x000fe400078e00ff */
[----:B------:R-:W-:Y:S02]  /*5c20*/  IMAD.MOV.U32 R10, RZ, RZ, R42 ;  /* 0x000000ffff0a7224 */ /* 0x000fe400078e002a */
[----:B------:R-:W-:-:S07]  /*5c30*/  IMAD.MOV.U32 R13, RZ, RZ, R0 ;  /* 0x000000ffff0d7224 */ /* 0x000fce00078e0000 */
.L_x_74:
[----:B-1----:R-:W1:Y:S01]  /*5c40*/  LDC.64 R8, c[0x0][0x380] ;  /* 0x0000e000ff087b82 */ /* 0x002e620000000a00 */
[----:B------:R-:W-:Y:S01]  /*5c50*/  VIADD R17, R10, 0xffffffff ;  /* 0xffffffff0a117836 */ /* 0x000fe20000000000 */
[----:B------:R-:W-:Y:S03]  /*5c60*/  BSSY B2, `(.L_x_71) ;  /* 0x0000008000027945 */ /* 0x000fe60003800000 */
[----:B------:R-:W-:-:S04]  /*5c70*/  IMAD R11, R17, 0x100, R3 ;  /* 0x00000100110b7824 */ /* 0x000fc800078e0203 */
[----:B-1----:R-:W-:-:S07]  /*5c80*/  IMAD.WIDE R8, R11, 0x4, R8 ;  /* 0x000000040b087825 */ /* 0x002fce00078e0208 */
.L_x_72:
[----:B------:R-:W-:Y:S05]  /*5c90*/  YIELD ;  /* 0x0000000000007946 */ /* 0x000fea0003800000 */
[----:B------:R1:W-:Y:S06]  /*5ca0*/  MEMBAR.SC.CTA ;  /* 0x0000000000007992 */ /* 0x0003ec0000000000 */
[----:B-1----:R-:W2:Y:S02]  /*5cb0*/  LDG.E.STRONG.SYS R11, desc[UR6][R8.64] ;  /* 0x00000006080b7981 */ /* 0x002ea4000c1f5900 */
[----:B--2---:R-:W-:-:S13]  /*5cc0*/  ISETP.NE.AND P0, PT, R11, RZ, PT ;  /* 0x000000ff0b00720c */ /* 0x004fda0003f05270 */
[----:B------:R-:W-:Y:S05]  /*5cd0*/  @!P0 BRA `(.L_x_72) ;  /* 0xfffffffc00ec8947 */ /* 0x000fea000383ffff */
[----:B------:R-:W-:Y:S05]  /*5ce0*/  BSYNC B2 ;  /* 0x0000000000027941 */ /* 0x000fea0003800000 */
.L_x_71:
[----:B------:R-:W-:Y:S01]  /*5cf0*/  BSSY.RECONVERGENT B2, `(.L_x_73) ;  /* 0x0000006000027945 */ /* 0x000fe20003800200 */
[C---:B------:R-:W-:Y:S02]  /*5d00*/  ISETP.GT.AND P0, PT, R11.reuse, -0x1, PT ;  /* 0xffffffff0b00780c */ /* 0x040fe40003f04270 */
[----:B------:R-:W-:Y:S01]  /*5d10*/  LOP3.LUT R8, R11, 0x3fffffff, RZ, 0xc0, !PT ;  /* 0x3fffffff0b087812 */ /* 0x000fe200078ec0ff */
[----:B------:R-:W-:Y:S05]  /*5d20*/  WARPSYNC.EXCLUSIVE R6 ;  /* 0x0000000006007348 */ /* 0x000fea0003a00000 */
[----:B------:R-:W-:-:S05]  /*5d30*/  IMAD.IADD R13, R8, 0x1, R13 ;  /* 0x00000001080d7824 */ /* 0x000fca00078e020d */
[----:B------:R-:W-:-:S07]  /*5d40*/  VOTE.ANY R6, PT, P0 ;  /* 0x0000000000067806 */ /* 0x000fce00000e0100 */
[----:B------:R-:W-:Y:S05]  /*5d50*/  BSYNC.RECONVERGENT B2 ;  /* 0x0000000000027941 */ /* 0x000fea0003800200 */
.L_x_73:
[----:B------:R-:W-:Y:S01]  /*5d60*/  ISETP.GT.U32.AND P1, PT, R10, 0x1, PT ;  /* 0x000000010a00780c */ /* 0x000fe20003f24070 */
[----:B------:R-:W-:-:S12]  /*5d70*/  IMAD.MOV.U32 R10, RZ, RZ, R17 ;  /* 0x000000ffff0a7224 */ /* 0x000fd800078e0011 */
[----:B------:R-:W-:Y:S05]  /*5d80*/  @P0 BRA P1, `(.L_x_74) ;  /* 0xfffffffc00ac0947 */ /* 0x000fea000083ffff */
[----:B------:R-:W-:Y:S05]  /*5d90*/  BSYNC B0 ;  /* 0x0000000000007941 */ /* 0x000fea0003800000 */
.L_x_70:
[----:B------:R2:W3:Y:S02]  /*5da0*/  LDS.64 R8, [R19+0x6600] ;  /* 0x0066000013087984 */ /* 0x0004e40000000a00 */
.L_x_69:
[----:B------:R-:W4:Y:S01]  /*5db0*/  LDC.64 R10, c[0x0][0x380] ;  /* 0x0000e000ff0a7b82 */ /* 0x000f220000000a00 */
[C---:B------:R-:W-:Y:S01]  /*5dc0*/  IMAD.IADD R17, R13.reuse, 0x1, -R0 ;  /* 0x000000010d117824 */ /* 0x040fe200078e0a00 */
[----:B------:R-:W-:Y:S01]  /*5dd0*/  LOP3.LUT R13, R13, 0x80000000, RZ, 0xfc, !PT ;  /* 0x800000000d0d7812 */ /* 0x000fe200078efcff */
[----:B------:R-:W-:-:S03]  /*5de0*/  IMAD R21, R42, 0x100, R3 ;  /* 0x000001002a157824 */ /* 0x000fc600078e0203 */
[----:B-1-3--:R-:W-:-:S04]  /*5df0*/  IADD3 R8, P0, PT, R17, R8, RZ ;  /* 0x0000000811087210 */ /* 0x00afc80007f1e0ff */
[----:B------:R-:W-:-:S05]  /*5e00*/  LEA.HI.X.SX32 R9, R17, R9, 0x1, P0 ;  /* 0x0000000911097211 */ /* 0x000fca00000f0eff */
[----:B------:R1:W-:Y:S01]  /*5e10*/  STS.64 [R19+0x6600], R8 ;  /* 0x0066000813007388 */ /* 0x0003e20000000a00 */
[----:B----4-:R-:W-:-:S05]  /*5e20*/  IMAD.WIDE R10, R21, 0x4, R10 ;  /* 0x00000004150a7825 */ /* 0x010fca00078e020a */
[----:B------:R1:W-:Y:S02]  /*5e30*/  STG.E.STRONG.SYS desc[UR6][R10.64], R13 ;  /* 0x0000000d0a007986 */ /* 0x0003e4000c115906 */
.L_x_68:
[----:B------:R-:W-:Y:S05]  /*5e40*/  BSYNC B1 ;  /* 0x0000000000017941 */ /* 0x000fea0003800000 */
.L_x_67:
[----:B------:R-:W3:Y:S01]  /*5e50*/  LDC R23, c[0x0][0x3c0] ;  /* 0x0000f000ff177b82 */ /* 0x000ee20000000800 */
[----:B--2---:R-:W-:-:S07]  /*5e60*/  VIADD R6, R54, 0x1980 ;  /* 0x0000198036067836 */ /* 0x004fce0000000000 */
[----:B-1----:R-:W1:Y:S01]  /*5e70*/  LDC.64 R10, c[0x0][0x390] ;  /* 0x0000e400ff0a7b82 */ /* 0x002e620000000a00 */
[----:B---3--:R-:W-:Y:S02]  /*5e80*/  ISETP.GE.AND P0, PT, R6, R23, PT ;  /* 0x000000170600720c */ /* 0x008fe40003f06270 */
[----:B-1----:R-:W-:-:S04]  /*5e90*/  ISETP.EQ.U32.AND P1, PT, R10, RZ, PT ;  /* 0x000000ff0a00720c */ /* 0x002fc80003f22070 */
[----:B------:R-:W-:-:S04]  /*5ea0*/  ISETP.EQ.OR.EX P0, PT, R11, RZ, !P0, P1 ;  /* 0x000000ff0b00720c */ /* 0x000fc80004702710 */
[----:B------:R-:W-:-:S13]  /*5eb0*/  ISETP.GT.U32.OR P0, PT, R3, 0xff, P0 ;  /* 0x000000ff0300780c */ /* 0x000fda0000704470 */
[----:B------:R-:W-:Y:S05]  /*5ec0*/  @P0 BRA `(.L_x_75) ;  /* 0x0000000000200947 */ /* 0x000fea0003800000 */
[----:B------:R-:W1:Y:S01]  /*5ed0*/  LDS.64 R8, [R19+0x6600] ;  /* 0x0066000013087984 */ /* 0x000e620000000a00 */
[C---:B------:R-:W-:Y:S02]  /*5ee0*/  LEA R10, P2, R3.reuse, R10, 0x3 ;  /* 0x0000000a030a7211 */ /* 0x040fe400078418ff */
[--C-:B------:R-:W-:Y:S02]  /*5ef0*/  SHF.R.S32.HI R13, RZ, 0x1f, R0.reuse ;  /* 0x0000001fff0d7819 */ /* 0x100fe40000011400 */
[----:B------:R-:W-:Y:S02]  /*5f00*/  LEA.HI.X R11, R3, R11, RZ, 0x3, P2 ;  /* 0x0000000b030b7211 */ /* 0x000fe400010f1cff */
[----:B-1----:R-:W-:Y:S02]  /*5f10*/  IADD3 R8, P0, P1, R8, R15, R0 ;  /* 0x0000000f08087210 */ /* 0x002fe4000791e000 */
[----:B------:R-:W-:-:S04]  /*5f20*/  SHF.R.S32.HI R15, RZ, 0x1f, R15 ;  /* 0x0000001fff0f7819 */ /* 0x000fc8000001140f */
[----:B------:R-:W-:-:S05]  /*5f30*/  IADD3.X R9, PT, PT, R9, R15, R13, P0, P1 ;  /* 0x0000000f09097210 */ /* 0x000fca00007e240d */
[----:B------:R1:W-:Y:S02]  /*5f40*/  STG.E.64 desc[UR6][R10.64], R8 ;  /* 0x000000080a007986 */ /* 0x0003e4000c101b06 */
.L_x_75:
[----:B------:R-:W-:Y:S01]  /*5f50*/  ISETP.GT.AND P0, PT, R6, R23, PT ;  /* 0x000000170600720c */ /* 0x000fe20003f04270 */
[----:B------:R-:W-:Y:S05]  /*5f60*/  WARPSYNC.ALL ;  /* 0x0000000000007948 */ /* 0x000fea0003800000 */
[----:B------:R-:W-:Y:S01]  /*5f70*/  BAR.SYNC.DEFER_BLOCKING 0x0 ;  /* 0x0000000000007b1d */ /* 0x000fe20000010000 */
[----:B------:R-:W-:-:S06]  /*5f80*/  IMAD R22, R3, 0x4, R7 ;  /* 0x0000000403167824 */ /* 0x000fcc00078e0207 */
[----:B------:R-:W-:Y:S05]  /*5f90*/  @P0 BRA `(.L_x_76) ;  /* 0x0000000c003c0947 */ /* 0x000fea0003800000 */
[----:B------:R-:W2:Y:S01]  /*5fa0*/  LDS R0, [R22] ;  /* 0x0000000016007984 */ /* 0x000ea20000000800 */
[----:B------:R-:W2:Y:S01]  /*5fb0*/  LDCU UR5, c[0x0][0x3c4] ;  /* 0x00007880ff0577ac */ /* 0x000ea20008000800 */
[----:B------:R-:W3:Y:S01]  /*5fc0*/  LDCU.64 UR8, c[0x0][0x3a0] ;  /* 0x00007400ff0877ac */ /* 0x000ee20008000a00 */
[----:B--2---:R-:W-:Y:S02]  /*5fd0*/  SHF.R.U32.HI R6, RZ, UR5, R0 ;  /* 0x00000005ff067c19 */ /* 0x004fe40008011600 */
[----:B------:R-:W-:Y:S02]  /*5fe0*/  LOP3.LUT R15, R0, 0x80000000, RZ, 0x3c, !PT ;  /* 0x80000000000f7812 */ /* 0x000fe400078e3cff */
[----:B------:R-:W-:-:S05]  /*5ff0*/  LOP3.LUT R6, R6, UR4, RZ, 0x30, !PT ;  /* 0x0000000406067c12 */ /* 0x000fca000f8e30ff */
[----:B-1----:R-:W-:-:S06]  /*6000*/  IMAD R8, R6, 0x8, R7 ;  /* 0x0000000806087824 */ /* 0x002fcc00078e0207 */
[----:B------:R-:W1:Y:S02]  /*6010*/  LDS.64 R8, [R8+0x6600] ;  /* 0x0066000008087984 */ /* 0x000e640000000a00 */
[----:B-1----:R-:W-:-:S05]  /*6020*/  IADD3 R6, P1, PT, R8, R3, RZ ;  /* 0x0000000308067210 */ /* 0x002fca0007f3e0ff */
[----:B------:R-:W-:Y:S01]  /*6030*/  IMAD.X R9, RZ, RZ, R9, P1 ;  /* 0x000000ffff097224 */ /* 0x000fe200008e0609 */
[----:B---3--:R-:W-:-:S04]  /*6040*/  LEA R10, P1, R6, UR8, 0x2 ;  /* 0x00000008060a7c11 */ /* 0x008fc8000f8210ff */
[----:B------:R-:W-:-:S05]  /*6050*/  LEA.HI.X R11, R6, UR9, R9, 0x2, P1 ;  /* 0x00000009060b7c11 */ /* 0x000fca00088f1409 */
[----:B------:R-:W-:Y:S01]  /*6060*/  STG.E desc[UR6][R10.64], R15 ;  /* 0x0000000f0a007986 */ /* 0x000fe2000c101906 */
[----:B------:R-:W-:-:S03]  /*6070*/  NOP ;  /* 0x0000000000007918 */ /* 0x000fc60000000000 */
[----:B------:R-:W1:Y:S02]  /*6080*/  LDS R0, [R22+0x600] ;  /* 0x0006000016007984 */ /* 0x000e640000000800 */
[----:B-1----:R-:W-:Y:S02]  /*6090*/  SHF.R.U32.HI R6, RZ, UR5, R0 ;  /* 0x00000005ff067c19 */ /* 0x002fe40008011600 */
[----:B------:R-:W-:Y:S02]  /*60a0*/  LOP3.LUT R15, R0, 0x80000000, RZ, 0x3c, !PT ;  /* 0x80000000000f7812 */ /* 0x000fe400078e3cff */
[----:B------:R-:W-:-:S05]  /*60b0*/  LOP3.LUT R6, R6, UR4, RZ, 0x30, !PT ;  /* 0x0000000406067c12 */ /* 0x000fca000f8e30ff */
[----:B------:R-:W-:-:S06]  /*60c0*/  IMAD R8, R6, 0x8, R7 ;  /* 0x0000000806087824 */ /* 0x000fcc00078e0207 */
[----:B------:R-:W1:Y:S02]  /*60d0*/  LDS.64 R8, [R8+0x6600] ;  /* 0x0066000008087984 */ /* 0x000e640000000a00 */
[----:B-1----:R-:W-:-:S05]  /*60e0*/  IADD3 R6, P1, PT, R8, R3, RZ ;  /* 0x0000000308067210 */ /* 0x002fca0007f3e0ff */
[----:B------:R-:W-:Y:S01]  /*60f0*/  IMAD.X R9, RZ, RZ, R9, P1 ;  /* 0x000000ffff097224 */ /* 0x000fe200008e0609 */
[----:B------:R-:W-:-:S04]  /*6100*/  LEA R12, P1, R6, UR8, 0x2 ;  /* 0x00000008060c7c11 */ /* 0x000fc8000f8210ff */
        /* <DEDUP_REMOVED lines=163> */
[----:B------:R-:W-:-:S05]  /*6b40*/  IMAD R12, R6, 0x8, R7 ;  /* 0x00000008060c7824 */ /* 0x000fca00078e0207 */
        /* <DEDUP_REMOVED lines=17> */
[----:B------:R1:W-:Y:S01]  /*6c60*/  STG.E desc[UR6][R6.64+0x6000], R9 ;  /* 0x0060000906007986 */ /* 0x0003e2000c101906 */
[----:B------:R-:W-:Y:S01]  /*6c70*/  NOP ;  /* 0x0000000000007918 */ /* 0x000fe20000000000 */
[----:B------:R-:W-:Y:S05]  /*6c80*/  BRA `(.L_x_77) ;  /* 0x00000014000c7947 */ /* 0x000fea0003800000 */
.L_x_76:
[----:B-1----:R-:W-:Y:S01]  /*6c90*/  IMAD R9, R42, -0x1980, R23 ;  /* 0xffffe6802a097824 */ /* 0x002fe200078e0217 */
[----:B------:R-:W-:Y:S01]  /*6ca0*/  BSSY.RECONVERGENT B0, `(.L_x_78) ;  /* 0x000001b000007945 */ /* 0x000fe20003800200 */
[C---:B------:R-:W-:Y:S02]  /*6cb0*/  VIADD R0, R3.reuse, 0x180 ;  /* 0x0000018003007836 */ /* 0x040fe40000000000 */
[C---:B------:R-:W-:Y:S01]  /*6cc0*/  VIADD R6, R3.reuse, 0x300 ;  /* 0x0000030003067836 */ /* 0x040fe20000000000 */
[CC--:B------:R-:W-:Y:S01]  /*6cd0*/  ISETP.GE.AND P1, PT, R3.reuse, R9.reuse, PT ;  /* 0x000000090300720c */ /* 0x0c0fe20003f26270 */
[C---:B------:R-:W-:Y:S01]  /*6ce0*/  VIADD R8, R3.reuse, 0x480 ;  /* 0x0000048003087836 */ /* 0x040fe20000000000 */
[-C--:B------:R-:W-:Y:S01]  /*6cf0*/  ISETP.GE.AND P2, PT, R0, R9.reuse, PT ;  /* 0x000000090000720c */ /* 0x080fe20003f46270 */
[C---:B------:R-:W-:Y:S01]  /*6d00*/  VIADD R0, R3.reuse, 0x600 ;  /* 0x0000060003007836 */ /* 0x040fe20000000000 */
[-C--:B------:R-:W-:Y:S01]  /*6d10*/  ISETP.GE.AND P3, PT, R6, R9.reuse, PT ;  /* 0x000000090600720c */ /* 0x080fe20003f66270 */
[C---:B------:R-:W-:Y:S01]  /*6d20*/  VIADD R6, R3.reuse, 0x780 ;  /* 0x0000078003067836 */ /* 0x040fe20000000000 */
[-C--:B------:R-:W-:Y:S01]  /*6d30*/  ISETP.GE.AND P4, PT, R8, R9.reuse, PT ;  /* 0x000000090800720c */ /* 0x080fe20003f86270 */
[----:B------:R-:W-:Y:S01]  /*6d40*/  VIADD R8, R3, 0x900 ;  /* 0x0000090003087836 */ /* 0x000fe20000000000 */
[----:B------:R-:W-:-:S02]  /*6d50*/  ISETP.GE.AND P5, PT, R0, R9, PT ;  /* 0x000000090000720c */ /* 0x000fc40003fa6270 */
[----:B------:R-:W-:-:S03]  /*6d60*/  ISETP.GE.AND P6, PT, R6, R9, PT ;  /* 0x000000090600720c */ /* 0x000fc60003fc6270 */
[----:B------:R-:W-:Y:S10]  /*6d70*/  @P1 BRA `(.L_x_79) ;  /* 0x0000000000341947 */ /* 0x000ff40003800000 */
[----:B------:R-:W1:Y:S01]  /*6d80*/  LDS R0, [R22] ;  /* 0x0000000016007984 */ /* 0x000e620000000800 */
[----:B------:R-:W1:Y:S01]  /*6d90*/  LDCU UR5, c[0x0][0x3c4] ;  /* 0x00007880ff0577ac */ /* 0x000e620008000800 */
[----:B------:R-:W2:Y:S01]  /*6da0*/  LDCU.64 UR8, c[0x0][0x3a0] ;  /* 0x00007400ff0877ac */ /* 0x000ea20008000a00 */
[----:B-1----:R-:W-:Y:S02]  /*6db0*/  SHF.R.U32.HI R6, RZ, UR5, R0 ;  /* 0x00000005ff067c19 */ /* 0x002fe40008011600 */
[----:B------:R-:W-:Y:S02]  /*6dc0*/  LOP3.LUT R13, R0, 0x80000000, RZ, 0x3c, !PT ;  /* 0x80000000000d7812 */ /* 0x000fe400078e3cff */
[----:B------:R-:W-:-:S05]  /*6dd0*/  LOP3.LUT R6, R6, UR4, RZ, 0x30, !PT ;  /* 0x0000000406067c12 */ /* 0x000fca000f8e30ff */
[----:B------:R-:W-:-:S05]  /*6de0*/  IMAD R6, R6, 0x8, R7 ;  /* 0x0000000806067824 */ /* 0x000fca00078e0207 */
[----:B------:R-:W1:Y:S02]  /*6df0*/  LDS.64 R10, [R6+0x6600] ;  /* 0x00660000060a7984 */ /* 0x000e640000000a00 */
[----:B-1----:R-:W-:-:S05]  /*6e00*/  IADD3 R12, P1, PT, R10, R3, RZ ;  /* 0x000000030a0c7210 */ /* 0x002fca0007f3e0ff */
[----:B------:R-:W-:Y:S01]  /*6e10*/  IMAD.X R11, RZ, RZ, R11, P1 ;  /* 0x000000ffff0b7224 */ /* 0x000fe200008e060b */
[----:B--2---:R-:W-:-:S04]  /*6e20*/  LEA R10, P1, R12, UR8, 0x2 ;  /* 0x000000080c0a7c11 */ /* 0x004fc8000f8210ff */
[----:B------:R-:W-:-:S05]  /*6e30*/  LEA.HI.X R11, R12, UR9, R11, 0x2, P1 ;  /* 0x000000090c0b7c11 */ /* 0x000fca00088f140b */
[----:B------:R1:W-:Y:S04]  /*6e40*/  STG.E desc[UR6][R10.64], R13 ;  /* 0x0000000d0a007986 */ /* 0x0003e8000c101906 */
.L_x_79:
[----:B------:R-:W-:Y:S05]  /*6e50*/  BSYNC.RECONVERGENT B0 ;  /* 0x0000000000007941 */ /* 0x000fea0003800200 */
.L_x_78:
[----:B------:R-:W-:Y:S01]  /*6e60*/  NOP ;  /* 0x0000000000007918 */ /* 0x000fe20000000000 */
[----:B------:R-:W-:Y:S01]  /*6e70*/  BSSY.RECONVERGENT B0, `(.L_x_80) ;  /* 0x0000011000007945 */ /* 0x000fe20003800200 */
[----:B------:R-:W-:Y:S01]  /*6e80*/  ISETP.GE.AND P1, PT, R8, R9, PT ;  /* 0x000000090800720c */ /* 0x000fe20003f26270 */
[----:B------:R-:W-:Y:S02]  /*6e90*/  VIADD R8, R3, 0xa80 ;  /* 0x00000a8003087836 */ /* 0x000fe40000000000 */
[----:B------:R-:W-:Y:S10]  /*6ea0*/  @P2 BRA `(.L_x_81) ;  /* 0x0000000000342947 */ /* 0x000ff40003800000 */
[----:B------:R-:W2:Y:S01]  /*6eb0*/  LDS R0, [R22+0x600] ;  /* 0x0006000016007984 */ /* 0x000ea20000000800 */
[----:B------:R-:W2:Y:S01]  /*6ec0*/  LDCU UR5, c[0x0][0x3c4] ;  /* 0x00007880ff0577ac */ /* 0x000ea20008000800 */
[----:B------:R-:W3:Y:S01]  /*6ed0*/  LDCU.64 UR8, c[0x0][0x3a0] ;  /* 0x00007400ff0877ac */ /* 0x000ee20008000a00 */
[----:B--2---:R-:W-:Y:S02]  /*6ee0*/  SHF.R.U32.HI R6, RZ, UR5, R0 ;  /* 0x00000005ff067c19 */ /* 0x004fe40008011600 */
[----:B-1----:R-:W-:Y:S02]  /*6ef0*/  LOP3.LUT R13, R0, 0x80000000, RZ, 0x3c, !PT ;  /* 0x80000000000d7812 */ /* 0x002fe400078e3cff */
[----:B------:R-:W-:-:S05]  /*6f00*/  LOP3.LUT R6, R6, UR4, RZ, 0x30, !PT ;  /* 0x0000000406067c12 */ /* 0x000fca000f8e30ff */
[----:B------:R-:W-:-:S05]  /*6f10*/  IMAD R6, R6, 0x8, R7 ;  /* 0x0000000806067824 */ /* 0x000fca00078e0207 */
[----:B------:R-:W1:Y:S02]  /*6f20*/  LDS.64 R10, [R6+0x6600] ;  /* 0x00660000060a7984 */ /* 0x000e640000000a00 */
[----:B-1----:R-:W-:-:S05]  /*6f30*/  IADD3 R12, P2, PT, R10, R3, RZ ;  /* 0x000000030a0c7210 */ /* 0x002fca0007f5e0ff */
[----:B------:R-:W-:Y:S01]  /*6f40*/  IMAD.X R11, RZ, RZ, R11, P2 ;  /* 0x000000ffff0b7224 */ /* 0x000fe200010e060b */
[----:B---3--:R-:W-:-:S04]  /*6f50*/  LEA R10, P2, R12, UR8, 0x2 ;  /* 0x000000080c0a7c11 */ /* 0x008fc8000f8410ff */
[----:B------:R-:W-:-:S05]  /*6f60*/  LEA.HI.X R11, R12, UR9, R11, 0x2, P2 ;  /* 0x000000090c0b7c11 */ /* 0x000fca00090f140b */
[----:B------:R2:W-:Y:S04]  /*6f70*/  STG.E desc[UR6][R10.64+0x600], R13 ;  /* 0x0006000d0a007986 */ /* 0x0005e8000c101906 */
.L_x_81:
[----:B------:R-:W-:Y:S05]  /*6f80*/  BSYNC.RECONVERGENT B0 ;  /* 0x0000000000007941 */ /* 0x000fea0003800200 */
.L_x_80:
[----:B------:R-:W-:Y:S01]  /*6f90*/  NOP ;  /* 0x0000000000007918 */ /* 0x000fe20000000000 */
[----:B------:R-:W-:Y:S01]  /*6fa0*/  BSSY.RECONVERGENT B0, `(.L_x_82) ;  /* 0x0000011000007945 */ /* 0x000fe20003800200 */
[----:B------:R-:W-:Y:S02]  /*6fb0*/  ISETP.GE.AND P2, PT, R8, R9, PT ;  /* 0x000000090800720c */ /* 0x000fe40003f46270 */
[----:B------:R-:W-:Y:S01]  /*6fc0*/  LOP3.LUT R8, R3, 0xc00, RZ, 0xfc, !PT ;  /* 0x00000c0003087812 */ /* 0x000fe200078efcff */
[----:B------:R-:W-:Y:S10]  /*6fd0*/  @P3 BRA `(.L_x_83) ;  /* 0x0000000000343947 */ /* 0x000ff40003800000 */
[----:B------:R-:W3:Y:S01]  /*6fe0*/  LDS R0, [R22+0xc00] ;  /* 0x000c000016007984 */ /* 0x000ee20000000800 */
[----:B------:R-:W3:Y:S01]  /*6ff0*/  LDCU UR5, c[0x0][0x3c4] ;  /* 0x00007880ff0577ac */ /* 0x000ee20008000800 */
[----:B------:R-:W4:Y:S01]  /*7000*/  LDCU.64 UR8, c[0x0][0x3a0] ;  /* 0x00007400ff0877ac */ /* 0x000f220008000a00 */
[----:B---3--:R-:W-:Y:S02]  /*7010*/  SHF.R.U32.HI R6, RZ, UR5, R0 ;  /* 0x00000005ff067c19 */ /* 0x008fe40008011600 */
[----:B-12---:R-:W-:Y:S02]  /*7020*/  LOP3.LUT R13, R0, 0x80000000, RZ, 0x3c, !PT ;  /* 0x80000000000d7812 */ /* 0x006fe400078e3cff */
[----:B------:R-:W-:-:S05]  /*7030*/  LOP3.LUT R6, R6, UR4, RZ, 0x30, !PT ;  /* 0x0000000406067c12 */ /* 0x000fca000f8e30ff */
[----:B------:R-:W-:-:S05]  /*7040*/  IMAD R6, R6, 0x8, R7 ;  /* 0x0000000806067824 */ /* 0x000fca00078e0207 */
[----:B------:R-:W1:Y:S02]  /*7050*/  LDS.64 R10, [R6+0x6600] ;  /* 0x00660000060a7984 */ /* 0x000e640000000a00 */
[----:B-1----:R-:W-:-:S05]  /*7060*/  IADD3 R12, P3, PT, R10, R3, RZ ;  /* 0x000000030a0c7210 */ /* 0x002fca0007f7e0ff */
[----:B------:R-:W-:Y:S01]  /*7070*/  IMAD.X R11, RZ, RZ, R11, P3 ;  /* 0x000000ffff0b7224 */ /* 0x000fe200018e060b */
[----:B----4-:R-:W-:-:S04]  /*7080*/  LEA R10, P3, R12, UR8, 0x2 ;  /* 0x000000080c0a7c11 */ /* 0x010fc8000f8610ff */
[----:B------:R-:W-:-:S05]  /*7090*/  LEA.HI.X R11, R12, UR9, R11, 0x2, P3 ;  /* 0x000000090c0b7c11 */ /* 0x000fca00098f140b */
[----:B------:R3:W-:Y:S04]  /*70a0*/  STG.E desc[UR6][R10.64+0xc00], R13 ;  /* 0x000c000d0a007986 */ /* 0x0007e8000c101906 */
.L_x_83:
[----:B------:R-:W-:Y:S05]  /*70b0*/  BSYNC.RECONVERGENT B0 ;  /* 0x0000000000007941 */ /* 0x000fea0003800200 */
.L_x_82:
[----:B------:R-:W-:Y:S01]  /*70c0*/  NOP ;  /* 0x0000000000007918 */ /* 0x000fe20000000000 */
[----:B------:R-:W-:Y:S01]  /*70d0*/  BSSY.RECONVERGENT B0, `(.L_x_84) ;  /* 0x0000011000007945 */ /* 0x000fe20003800200 */
[----:B------:R-:W-:Y:S01]  /*70e0*/  ISETP.GE.AND P3, PT, R8, R9, PT ;  /* 0x000000090800720c */ /* 0x000fe20003f66270 */
[----:B------:R-:W-:Y:S02]  /*70f0*/  VIADD R8, R3, 0xd80 ;  /* 0x00000d8003087836 */ /* 0x000fe40000000000 */
[----:B------:R-:W-:Y:S10]  /*7100*/  @P4 BRA `(.L_x_85) ;  /* 0x0000000000344947 */ /* 0x000ff40003800000 */
[----:B------:R-:W4:Y:S01]  /*7110*/  LDS R0, [R22+0x1200] ;  /* 0x0012000016007984 */ /* 0x000f220000000800 */
[----:B------:R-:W4:Y:S01]  /*7120*/  LDCU UR5, c[0x0][0x3c4] ;  /* 0x00007880ff0577ac */ /* 0x000f220008000800 */
[----:B------:R-:W5:Y:S01]  /*7130*/  LDCU.64 UR8, c[0x0][0x3a0] ;  /* 0x00007400ff0877ac */ /* 0x000f620008000a00 */
[----:B----4-:R-:W-:Y:S02]  /*7140*/  SHF.R.U32.HI R6, RZ, UR5, R0 ;  /* 0x00000005ff067c19 */ /* 0x010fe40008011600 */
[----:B-123--:R-:W-:Y:S02]  /*7150*/  LOP3.LUT R13, R0, 0x80000000, RZ, 0x3c, !PT ;  /* 0x80000000000d7812 */ /* 0x00efe400078e3cff */
[----:B------:R-:W-:-:S05]  /*7160*/  LOP3.LUT R6, R6, UR4, RZ, 0x30, !PT ;  /* 0x0000000406067c12 */ /* 0x000fca000f8e30ff */
[----:B------:R-:W-:-:S05]  /*7170*/  IMAD R6, R6, 0x8, R7 ;  /* 0x0000000806067824 */ /* 0x000fca00078e0207 */
[----:B------:R-:W1:Y:S02]  /*7180*/  LDS.64 R10, [R6+0x6600] ;  /* 0x00660000060a7984 */ /* 0x000e640000000a00 */
[----:B-1----:R-:W-:-:S05]  /*7190*/  IADD3 R12, P4, PT, R10, R3, RZ ;  /* 0x000000030a0c7210 */ /* 0x002fca0007f9e0ff */
[----:B------:R-:W-:Y:S01]  /*71a0*/  IMAD.X R11, RZ, RZ, R11, P4 ;  /* 0x000000ffff0b7224 */ /* 0x000fe200020e060b */
[----:B-----5:R-:W-:-:S04]  /*71b0*/  LEA R10, P4, R12, UR8, 0x2 ;  /* 0x000000080c0a7c11 */ /* 0x020fc8000f8810ff */
[----:B------:R-:W-:-:S05]  /*71c0*/  LEA.HI.X R11, R12, UR9, R11, 0x2, P4 ;  /* 0x000000090c0b7c11 */ /* 0x000fca000a0f140b */
[----:B------:R4:W-:Y:S04]  /*71d0*/  STG.E desc[UR6][R10.64+0x1200], R13 ;  /* 0x0012000d0a007986 */ /* 0x0009e8000c101906 */
.L_x_85:
[----:B------:R-:W-:Y:S05]  /*71e0*/  BSYNC.RECONVERGENT B0 ;  /* 0x0000000000007941 */ /* 0x000fea0003800200 */
.L_x_84:
[----:B------:R-:W-:Y:S01]  /*71f0*/  NOP ;  /* 0x0000000000007918 */ /* 0x000fe20000000000 */
[----:B------:R-:W-:Y:S01]  /*7200*/  BSSY.RECONVERGENT B0, `(.L_x_86) ;  /* 0x0000011000007945 */ /* 0x000fe20003800200 */
[----:B------:R-:W-:Y:S01]  /*7210*/  ISETP.GE.AND P4, PT, R8, R9, PT ;  /* 0x000000090800720c */ /* 0x000fe20003f86270 */
[----:B------:R-:W-:Y:S02]  /*7220*/  VIADD R8, R3, 0xf00 ;  /* 0x00000f0003087836 */ /* 0x000fe40000000000 */
[----:B------:R-:W-:Y:S10]  /*7230*/  @P5 BRA `(.L_x_87) ;  /* 0x0000000000345947 */ /* 0x000ff40003800000 */
[----:B------:R-:W5:Y:S01]  /*7240*/  LDS R0, [R22+0x1800] ;  /* 0x0018000016007984 */ /* 0x000f620000000800 */
[----:B------:R-:W5:Y:S01]  /*7250*/  LDCU UR5, c[0x0][0x3c4] ;  /* 0x00007880ff0577ac */ /* 0x000f620008000800 */
[----:B------:R-:W0:Y:S01]  /*7260*/  LDCU.64 UR8, c[0x0][0x3a0] ;  /* 0x00007400ff0877ac */ /* 0x000e220008000a00 */
[----:B-----5:R-:W-:Y:S02]  /*7270*/  SHF.R.U32.HI R6, RZ, UR5, R0 ;  /* 0x00000005ff067c19 */ /* 0x020fe40008011600 */
[----:B-1234-:R-:W-:Y:S02]  /*7280*/  LOP3.LUT R13, R0, 0x80000000, RZ, 0x3c, !PT ;  /* 0x80000000000d7812 */ /* 0x01efe400078e3cff */
[----:B------:R-:W-:-:S05]  /*7290*/  LOP3.LUT R6, R6, UR4, RZ, 0x30, !PT ;  /* 0x0000000406067c12 */ /* 0x000fca000f8e30ff */
[----:B------:R-:W-:-:S05]  /*72a0*/  IMAD R6, R6, 0x8, R7 ;  /* 0x0000000806067824 */ /* 0x000fca00078e0207 */
[----:B------:R-:W1:Y:S02]  /*72b0*/  LDS.64 R10, [R6+0x6600] ;  /* 0x00660000060a7984 */ /* 0x000e640000000a00 */
[----:B-1----:R-:W-:-:S05]  /*72c0*/  IADD3 R12, P5, PT, R10, R3, RZ ;  /* 0x000000030a0c7210 */ /* 0x002fca0007fbe0ff */
[----:B------:R-:W-:Y:S01]  /*72d0*/  IMAD.X R11, RZ, RZ, R11, P5 ;  /* 0x000000ffff0b7224 */ /* 0x000fe200028e060b */
[----:B0-----:R-:W-:-:S04]  /*72e0*/  LEA R10, P5, R12, UR8, 0x2 ;  /* 0x000000080c0a7c11 */ /* 0x001fc8000f8a10ff */
[----:B------:R-:W-:-:S05]  /*72f0*/  LEA.HI.X R11, R12, UR9, R11, 0x2, P5 ;  /* 0x000000090c0b7c11 */ /* 0x000fca000a8f140b */
[----:B------:R0:W-:Y:S04]  /*7300*/  STG.E desc[UR6][R10.64+0x1800], R13 ;  /* 0x0018000d0a007986 */ /* 0x0001e8000c101906 */
.L_x_87:
[----:B------:R-:W-:Y:S05]  /*7310*/  BSYNC.RECONVERGENT B0 ;  /* 0x0000000000007941 */ /* 0x000fea0003800200 */
.L_x_86:
        /* <DEDUP_REMOVED lines=9> */
[----:B01234-:R-:W-:Y:S02]  /*73b0*/  LOP3.LUT R13, R0, 0x80000000, RZ, 0x3c, !PT ;  /* 0x80000000000d7812 */ /* 0x01ffe400078e3cff */
[----:B------:R-:W-:-:S05]  /*73c0*/  LOP3.LUT R6, R6, UR4, RZ, 0x30, !PT ;  /* 0x0000000406067c12 */ /* 0x000fca000f8e30ff */
[----:B------:R-:W-:-:S05]  /*73d0*/  IMAD R6, R6, 0x8, R7 ;  /* 0x0000000806067824 */ /* 0x000fca00078e0207 */
[----:B------:R-:W0:Y:S02]  /*73e0*/  LDS.64 R10, [R6+0x6600] ;  /* 0x00660000060a7984 */ /* 0x000e240000000a00 */
[----:B0-----:R-:W-:-:S05]  /*73f0*/  IADD3 R12, P6, PT, R10, R3, RZ ;  /* 0x000000030a0c7210 */ /* 0x001fca0007fde0ff */
[----:B------:R-:W-:Y:S01]  /*7400*/  IMAD.X R11, RZ, RZ, R11, P6 ;  /* 0x000000ffff0b7224 */ /* 0x000fe200030e060b */
[----:B------:R-:W-:-:S04]  /*7410*/  LEA R10, P6, R12, UR8, 0x2 ;  /* 0x000000080c0a7c11 */ /* 0x000fc8000f8c10ff */
[----:B------:R-:W-:-:S05]  /*7420*/  LEA.HI.X R11, R12, UR9, R11, 0x2, P6 ;  /* 0x000000090c0b7c11 */ /* 0x000fca000b0f140b */
[----:B------:R0:W-:Y:S04]  /*7430*/  STG.E desc[UR6][R10.64+0x1e00], R13 ;  /* 0x001e000d0a007986 */ /* 0x0001e8000c101906 */
.L_x_89:
[----:B------:R-:W-:Y:S05]  /*7440*/  BSYNC.RECONVERGENT B0 ;  /* 0x0000000000007941 */ /* 0x000fea0003800200 */
.L_x_88:
        /* <DEDUP_REMOVED lines=18> */
.L_x_91:
[----:B------:R-:W-:Y:S05]  /*7570*/  BSYNC.RECONVERGENT B0 ;  /* 0x0000000000007941 */ /* 0x000fea0003800200 */
.L_x_90:
        /* <DEDUP_REMOVED lines=18> */
.L_x_93:
[----:B------:R-:W-:Y:S05]  /*76a0*/  BSYNC.RECONVERGENT B0 ;  /* 0x0000000000007941 */ /* 0x000fea0003800200 */
.L_x_92:
        /* <DEDUP_REMOVED lines=18> */
.L_x_95:
[----:B------:R-:W-:Y:S05]  /*77d0*/  BSYNC.RECONVERGENT B0 ;  /* 0x0000000000007941 */ /* 0x000fea0003800200 */
.L_x_94:
        /* <DEDUP_REMOVED lines=18> */
.L_x_97:
[----:B------:R-:W-:Y:S05]  /*7900*/  BSYNC.RECONVERGENT B0 ;  /* 0x0000000000007941 */ /* 0x000fea0003800200 */
.L_x_96:
[----:B------:R-:W-:Y:S01]  /*7910*/  NOP ;  /* 0x0000000000007918 */ /* 0x000fe20000000000 */
[----:B------:R-:W-:Y:S01]  /*7920*/  BSSY.RECONVERGENT B0, `(.L_x_98) ;  /* 0x0000011000007945 */ /* 0x000fe20003800200 */
[----:B------:R-:W-:Y:S02]  /*7930*/  ISETP.GE.AND P4, PT, R8, R9, PT ;  /* 0x000000090800720c */ /* 0x000fe40003f86270 */
[----:B------:R-:W-:Y:S01]  /*7940*/  LOP3.LUT R8, R3, 0x1800, RZ, 0xfc, !PT ;  /* 0x0000180003087812 */ /* 0x000fe200078efcff */
        /* <DEDUP_REMOVED lines=14> */
.L_x_99:
[----:B------:R-:W-:Y:S05]  /*7a30*/  BSYNC.RECONVERGENT B0 ;  /* 0x0000000000007941 */ /* 0x000fea0003800200 */
.L_x_98:
[----:B------:R-:W-:Y:S01]  /*7a40*/  NOP ;  /* 0x0000000000007918 */ /* 0x000fe20000000000 */
[----:B------:R-:W-:Y:S01]  /*7a50*/  BSSY.RECONVERGENT B0, `(.L_x_100) ;  /* 0x0000010000007945 */ /* 0x000fe20003800200 */
[----:B------:R-:W-:-:S03]  /*7a60*/  ISETP.GE.AND P5, PT, R8, R9, PT ;  /* 0x000000090800720c */ /* 0x000fc60003fa6270 */
        /* <DEDUP_REMOVED lines=14> */
.L_x_101:
[----:B------:R-:W-:Y:S05]  /*7b50*/  BSYNC.RECONVERGENT B0 ;  /* 0x0000000000007941 */ /* 0x000fea0003800200 */
.L_x_100:
[----:B------:R-:W-:Y:S01]  /*7b60*/  NOP ;  /* 0x0000000000007918 */ /* 0x000fe20000000000 */
[----:B------:R-:W-:Y:S04]  /*7b70*/  BSSY.RECONVERGENT B0, `(.L_x_102) ;  /* 0x000000f000007945 */ /* 0x000fe80003800200 */
[----:B------:R-:W-:Y:S05]  /*7b80*/  @P1 BRA `(.L_x_103) ;  /* 0x0000000000341947 */ /* 0x000fea0003800000 */
        /* <DEDUP_REMOVED lines=13> */
.L_x_103:
[----:B------:R-:W-:Y:S05]  /*7c60*/  BSYNC.RECONVERGENT B0 ;  /* 0x0000000000007941 */ /* 0x000fea0003800200 */
.L_x_102:
        /* <DEDUP_REMOVED lines=16> */
.L_x_105:
[----:B------:R-:W-:Y:S05]  /*7d70*/  BSYNC.RECONVERGENT B0 ;  /* 0x0000000000007941 */ /* 0x000fea0003800200 */
.L_x_104:
        /* <DEDUP_REMOVED lines=16> */
.L_x_107:
[----:B------:R-:W-:Y:S05]  /*7e80*/  BSYNC.RECONVERGENT B0 ;  /* 0x0000000000007941 */ /* 0x000fea0003800200 */
.L_x_106:
        /* <DEDUP_REMOVED lines=16> */
.L_x_109:
[----:B------:R-:W-:Y:S05]  /*7f90*/  BSYNC.RECONVERGENT B0 ;  /* 0x0000000000007941 */ /* 0x000fea0003800200 */
.L_x_108:
[----:B------:R-:W-:Y:S01]  /*7fa0*/  NOP ;  /* 0x0000000000007918 */ /* 0x000fe20000000000 */
[----:B------:R-:W-:Y:S04]  /*7fb0*/  BSSY.RECONVERGENT B0, `(.L_x_110) ;  /* 0x000000f000007945 */ /* 0x000fe80003800200 */
[----:B------:R-:W-:Y:S05]  /*7fc0*/  @P5 BRA `(.L_x_111) ;  /* 0x0000000000345947 */ /* 0x000fea0003800000 */
[----:B------:R-:W5:Y:S01]  /*7fd0*/  LDS R0, [R22+0x6000] ;  /* 0x0060000016007984 */ /* 0x000f620000000800 */
[----:B------:R-:W5:Y:S01]  /*7fe0*/  LDCU UR5, c[0x0][0x3c4] ;  /* 0x00007880ff0577ac */ /* 0x000f620008000800 */
[----:B------:R-:W1:Y:S01]  /*7ff0*/  LDCU.64 UR8, c[0x0][0x3a0] ;  /* 0x00007400ff0877ac */ /* 0x000e620008000a00 */
[----:B-----5:R-:W-:-:S04]  /*8000*/  SHF.R.U32.HI R6, RZ, UR5, R0 ;  /* 0x00000005ff067c19 */ /* 0x020fc80008011600 */
[----:B------:R-:W-:-:S05]  /*8010*/  LOP3.LUT R6, R6, UR4, RZ, 0x30, !PT ;  /* 0x0000000406067c12 */ /* 0x000fca000f8e30ff */
[----:B0-----:R-:W-:-:S05]  /*8020*/  IMAD R8, R6, 0x8, R7 ;  /* 0x0000000806087824 */ /* 0x001fca00078e0207 */
[----:B------:R-:W0:Y:S02]  /*8030*/  LDS.64 R6, [R8+0x6600] ;  /* 0x0066000008067984 */ /* 0x000e240000000a00 */
[----:B0-----:R-:W-:-:S05]  /*8040*/  IADD3 R9, P1, PT, R6, R3, RZ ;  /* 0x0000000306097210 */ /* 0x001fca0007f3e0ff */
[----:B-1234-:R-:W-:Y:S01]  /*8050*/  IMAD.X R10, RZ, RZ, R7, P1 ;  /* 0x000000ffff0a7224 */ /* 0x01efe200008e0607 */
[----:B------:R-:W-:-:S04]  /*8060*/  LEA R6, P1, R9, UR8, 0x2 ;  /* 0x0000000809067c11 */ /* 0x000fc8000f8210ff */
[----:B------:R-:W-:Y:S02]  /*8070*/  LEA.HI.X R7, R9, UR9, R10, 0x2, P1 ;  /* 0x0000000909077c11 */ /* 0x000fe400088f140a */
[----:B------:R-:W-:-:S05]  /*8080*/  LOP3.LUT R9, R0, 0x80000000, RZ, 0x3c, !PT ;  /* 0x8000000000097812 */ /* 0x000fca00078e3cff */
[----:B------:R0:W-:Y:S02]  /*8090*/  STG.E desc[UR6][R6.64+0x6000], R9 ;  /* 0x0060000906007986 */ /* 0x0001e4000c101906 */
.L_x_111:
[----:B------:R-:W-:Y:S05]  /*80a0*/  BSYNC.RECONVERGENT B0 ;  /* 0x0000000000007941 */ /* 0x000fea0003800200 */
.L_x_110:
[----:B------:R-:W-:Y:S01]  /*80b0*/  NOP ;  /* 0x0000000000007918 */ /* 0x000fe20000000000 */
.L_x_77:
[----:B------:R-:W5:Y:S01]  /*80c0*/  LDS R0, [R22] ;  /* 0x0000000016007984 */ /* 0x000f620000000800 */
[----:B------:R-:W5:Y:S03]  /*80d0*/  LDCU UR5, c[0x0][0x3c4] ;  /* 0x00007880ff0577ac */ /* 0x000f660008000800 */
[----:B01----:R-:W0:Y:S04]  /*80e0*/  LDS R6, [R22+0x600] ;  /* 0x0006000016067984 */ /* 0x003e280000000800 */
[----:B------:R-:W1:Y:S04]  /*80f0*/  LDS R7, [R22+0xc00] ;  /* 0x000c000016077984 */ /* 0x000e680000000800 */
[----:B------:R-:W1:Y:S04]  /*8100*/  LDS R8, [R22+0x1200] ;  /* 0x0012000016087984 */ /* 0x000e680000000800 */
[----:B------:R-:W1:Y:S04]  /*8110*/  LDS R9, [R22+0x1800] ;  /* 0x0018000016097984 */ /* 0x000e680000000800 */
[----:B--234-:R-:W2:Y:S04]  /*8120*/  LDS R10, [R22+0x1e00] ;  /* 0x001e0000160a7984 */ /* 0x01cea80000000800 */
[----:B------:R-:W3:Y:S04]  /*8130*/  LDS R11, [R22+0x2400] ;  /* 0x00240000160b7984 */ /* 0x000ee80000000800 */
[----:B------:R-:W4:Y:S04]  /*8140*/  LDS R12, [R22+0x2a00] ;  /* 0x002a0000160c7984 */ /* 0x000f280000000800 */
[----:B------:R-:W4:Y:S04]  /*8150*/  LDS R13, [R22+0x3000] ;  /* 0x00300000160d7984 */ /* 0x000f280000000800 */
[----:B------:R-:W4:Y:S04]  /*8160*/  LDS R14, [R22+0x3600] ;  /* 0x00360000160e7984 */ /* 0x000f280000000800 */
[----:B------:R-:W4:Y:S01]  /*8170*/  LDS R15, [R22+0x3c00] ;  /* 0x003c0000160f7984 */ /* 0x000f220000000800 */
[----:B-----5:R-:W-:-:S03]  /*8180*/  SHF.R.U32.HI R0, RZ, UR5, R0 ;  /* 0x00000005ff007c19 */ /* 0x020fc60008011600 */
[----:B------:R-:W5:Y:S01]  /*8190*/  LDS R16, [R22+0x4200] ;  /* 0x0042000016107984 */ /* 0x000f620000000800 */
[----:B0-----:R-:W-:-:S03]  /*81a0*/  SHF.R.U32.HI R6, RZ, UR5, R6 ;  /* 0x00000005ff067c19 */ /* 0x001fc60008011606 */
[----:B------:R-:W0:Y:S01]  /*81b0*/  LDS R17, [R22+0x4800] ;  /* 0x0048000016117984 */ /* 0x000e220000000800 */
[----:B-1----:R-:W-:-:S03]  /*81c0*/  SHF.R.U32.HI R7, RZ, UR5, R7 ;  /* 0x00000005ff077c19 */ /* 0x002fc60008011607 */
[----:B------:R-:W1:Y:S01]  /*81d0*/  LDS R18, [R22+0x4e00] ;  /* 0x004e000016127984 */ /* 0x000e620000000800 */
[----:B------:R-:W-:-:S03]  /*81e0*/  SHF.R.U32.HI R8, RZ, UR5, R8 ;  /* 0x00000005ff087c19 */ /* 0x000fc60008011608 */
[----:B------:R-:W1:Y:S01]  /*81f0*/  LDS R19, [R22+0x5400] ;  /* 0x0054000016137984 */ /* 0x000e620000000800 */
[----:B------:R-:W-:-:S03]  /*8200*/  SHF.R.U32.HI R9, RZ, UR5, R9 ;  /* 0x00000005ff097c19 */ /* 0x000fc60008011609 */
[----:B------:R-:W1:Y:S01]  /*8210*/  LDS R20, [R22+0x5a00] ;  /* 0x005a000016147984 */ /* 0x000e620000000800 */
[----:B--2---:R-:W-:-:S03]  /*8220*/  SHF.R.U32.HI R10, RZ, UR5, R10 ;  /* 0x00000005ff0a7c19 */ /* 0x004fc6000801160a */
[----:B------:R-:W2:Y:S01]  /*8230*/  LDS R21, [R22+0x6000] ;  /* 0x0060000016157984 */ /* 0x000ea20000000800 */
[----:B---3--:R-:W-:Y:S02]  /*8240*/  SHF.R.U32.HI R11, RZ, UR5, R11 ;  /* 0x00000005ff0b7c19 */ /* 0x008fe4000801160b */
[----:B----4-:R-:W-:Y:S02]  /*8250*/  SHF.R.U32.HI R12, RZ, UR5, R12 ;  /* 0x00000005ff0c7c19 */ /* 0x010fe4000801160c */
[----:B------:R-:W-:Y:S02]  /*8260*/  SHF.R.U32.HI R13, RZ, UR5, R13 ;  /* 0x00000005ff0d7c19 */ /* 0x000fe4000801160d */
[----:B------:R-:W-:Y:S02]  /*8270*/  SHF.R.U32.HI R43, RZ, UR5, R14 ;  /* 0x00000005ff2b7c19 */ /* 0x000fe4000801160e */
[----:B------:R-:W-:Y:S02]  /*8280*/  LOP3.LUT R14, R12, UR4, RZ, 0x30, !PT ;  /* 0x000000040c0e7c12 */ /* 0x000fe4000f8e30ff */
[----:B------:R-:W-:-:S02]  /*8290*/  SHF.R.U32.HI R44, RZ, UR5, R15 ;  /* 0x00000005ff2c7c19 */ /* 0x000fc4000801160f */
[----:B------:R-:W-:Y:S02]  /*82a0*/  LOP3.LUT R15, R11, UR4, RZ, 0x30, !PT ;  /* 0x000000040b0f7c12 */ /* 0x000fe4000f8e30ff */
[----:B-----5:R-:W-:Y:S02]  /*82b0*/  SHF.R.U32.HI R45, RZ, UR5, R16 ;  /* 0x00000005ff2d7c19 */ /* 0x020fe40008011610 */
[----:B------:R-:W-:Y:S02]  /*82c0*/  LOP3.LUT R16, R10, UR4, RZ, 0x30, !PT ;  /* 0x000000040a107c12 */ /* 0x000fe4000f8e30ff */
[----:B0-----:R-:W-:Y:S02]  /*82d0*/  SHF.R.U32.HI R46, RZ, UR5, R17 ;  /* 0x00000005ff2e7c19 */ /* 0x001fe40008011611 */
[----:B------:R-:W-:Y:S02]  /*82e0*/  LOP3.LUT R17, R9, UR4, RZ, 0x30, !PT ;  /* 0x0000000409117c12 */ /* 0x000fe4000f8e30ff */
[----:B-1----:R-:W-:-:S02]  /*82f0*/  SHF.R.U32.HI R47, RZ, UR5, R18 ;  /* 0x00000005ff2f7c19 */ /* 0x002fc40008011612 */
[----:B------:R-:W-:Y:S02]  /*8300*/  LOP3.LUT R18, R8, UR4, RZ, 0x30, !PT ;  /* 0x0000000408127c12 */ /* 0x000fe4000f8e30ff */
[----:B------:R-:W-:Y:S02]  /*8310*/  SHF.R.U32.HI R48, RZ, UR5, R19 ;  /* 0x00000005ff307c19 */ /* 0x000fe40008011613 */
[----:B------:R-:W-:Y:S02]  /*8320*/  LOP3.LUT R19, R7, UR4, RZ, 0x30, !PT ;  /* 0x0000000407137c12 */ /* 0x000fe4000f8e30ff */
[----:B------:R-:W-:Y:S02]  /*8330*/  SHF.R.U32.HI R49, RZ, UR5, R20 ;  /* 0x00000005ff317c19 */ /* 0x000fe40008011614 */
[----:B------:R-:W-:Y:S02]  /*8340*/  LOP3.LUT R20, R6, UR4, RZ, 0x30, !PT ;  /* 0x0000000406147c12 */ /* 0x000fe4000f8e30ff */
[----:B--2---:R-:W-:-:S02]  /*8350*/  SHF.R.U32.HI R50, RZ, UR5, R21 ;  /* 0x00000005ff327c19 */ /* 0x004fc40008011615 */
[----:B------:R-:W-:Y:S02]  /*8360*/  LOP3.LUT R21, R0, UR4, RZ, 0x30, !PT ;  /* 0x0000000400157c12 */ /* 0x000fe4000f8e30ff */
[----:B------:R-:W-:Y:S02]  /*8370*/  LOP3.LUT R13, R13, UR4, RZ, 0x30, !PT ;  /* 0x000000040d0d7c12 */ /* 0x000fe4000f8e30ff */
[----:B------:R-:W-:Y:S02]  /*8380*/  LOP3.LUT R12, R43, UR4, RZ, 0x30, !PT ;  /* 0x000000042b0c7c12 */ /* 0x000fe4000f8e30ff */
[----:B------:R-:W-:Y:S02]  /*8390*/  LOP3.LUT R11, R44, UR4, RZ, 0x30, !PT ;  /* 0x000000042c0b7c12 */ /* 0x000fe4000f8e30ff */
[----:B------:R-:W-:Y:S02]  /*83a0*/  LOP3.LUT R10, R45, UR4, RZ, 0x30, !PT ;  /* 0x000000042d0a7c12 */ /* 0x000fe4000f8e30ff */
[----:B------:R-:W-:-:S02]  /*83b0*/  LOP3.LUT R9, R46, UR4, RZ, 0x30, !PT ;  /* 0x000000042e097c12 */ /* 0x000fc4000f8e30ff */
[----:B------:R-:W-:Y:S02]  /*83c0*/  LOP3.LUT R8, R47, UR4, RZ, 0x30, !PT ;  /* 0x000000042f087c12 */ /* 0x000fe4000f8e30ff */
[----:B------:R-:W-:Y:S02]  /*83d0*/  LOP3.LUT R7, R48, UR4, RZ, 0x30, !PT ;  /* 0x0000000430077c12 */ /* 0x000fe4000f8e30ff */
[----:B------:R-:W-:Y:S02]  /*83e0*/  LOP3.LUT R6, R49, UR4, RZ, 0x30, !PT ;  /* 0x0000000431067c12 */ /* 0x000fe4000f8e30ff */
[----:B------:R-:W-:Y:S01]  /*83f0*/  LOP3.LUT R0, R50, UR4, RZ, 0x30, !PT ;  /* 0x0000000432007c12 */ /* 0x000fe2000f8e30ff */
[----:B------:R-:W-:Y:S06]  /*8400*/  @P0 BRA `(.L_x_112) ;  /* 0x0000000000640947 */ /* 0x000fec0003800000 */
[----:B------:R-:W0:Y:S01]  /*8410*/  LDCU.64 UR4, c[0x0][0x3b8] ;  /* 0x00007700ff0477ac */ /* 0x000e220008000a00 */
[----:B------:R-:W-:Y:S01]  /*8420*/  IMAD R5, R42, 0x1980, RZ ;  /* 0x000019802a057824 */ /* 0x000fe200078e02ff */
[----:B------:R-:W-:-:S04]  /*8430*/  LOP3.LUT R2, R41, 0x1f, R3, 0xf8, !PT ;  /* 0x0000001f29027812 */ /* 0x000fc800078ef803 */
[----:B------:R-:W-:-:S04]  /*8440*/  IADD3 R3, P1, PT, R5, R2, RZ ;  /* 0x0000000205037210 */ /* 0x000fc80007f3e0ff */
[----:B------:R-:W-:Y:S02]  /*8450*/  LEA.HI.X.SX32 R4, R5, RZ, 0x1, P1 ;  /* 0x000000ff05047211 */ /* 0x000fe400008f0eff */
[----:B0-----:R-:W-:-:S04]  /*8460*/  LEA R2, P1, R3, UR4, 0x2 ;  /* 0x0000000403027c11 */ /* 0x001fc8000f8210ff */
        /* <DEDUP_REMOVED lines=19> */
.L_x_112:
[----:B------:R-:W-:Y:S01]  /*85a0*/  IMAD.IADD R60, R23, 0x1, -R54 ;  /* 0x00000001173c7824 */ /* 0x000fe200078e0a36 */
[----:B------:R-:W0:Y:S01]  /*85b0*/  LDCU.64 UR4, c[0x0][0x3b8] ;  /* 0x00007700ff0477ac */ /* 0x000e220008000a00 */
[----:B------:R-:W-:-:S03]  /*85c0*/  VIADD R3, R57, 0x20 ;  /* 0x0000002039037836 */ /* 0x000fc60000000000 */
[-C--:B------:R-:W-:Y:S02]  /*85d0*/  ISETP.GE.AND P2, PT, R57, R60.reuse, PT ;  /* 0x0000003c3900720c */ /* 0x080fe40003f46270 */
[----:B------:R-:W-:Y:S01]  /*85e0*/  ISETP.GE.AND P1, PT, R3, R60, PT ;  /* 0x0000003c0300720c */ /* 0x000fe20003f26270 */
[----:B------:R-:W-:-:S05]  /*85f0*/  VIADD R3, R57, 0x40 ;  /* 0x0000004039037836 */ /* 0x000fca0000000000 */
[----:B------:R-:W-:Y:S01]  /*8600*/  ISETP.GE.AND P5, PT, R3, R60, PT ;  /* 0x0000003c0300720c */ /* 0x000fe20003fa6270 */
[----:B------:R-:W-:-:S05]  /*8610*/  VIADD R3, R57, 0x60 ;  /* 0x0000006039037836 */ /* 0x000fca0000000000 */
[----:B------:R-:W-:Y:S01]  /*8620*/  ISETP.GE.AND P4, PT, R3, R60, PT ;  /* 0x0000003c0300720c */ /* 0x000fe20003f86270 */
[----:B------:R-:W-:Y:S01]  /*8630*/  VIADD R3, R57, 0x80 ;  /* 0x0000008039037836 */ /* 0x000fe20000000000 */
[----:B0-----:R-:W-:Y:S01]  /*8640*/  IADD3 R2, P6, PT, R5, UR4, RZ ;  /* 0x0000000405027c10 */ /* 0x001fe2000ffde0ff */
[----:B------:R-:W-:-:S03]  /*8650*/  VIADD R5, R57, 0xa0 ;  /* 0x000000a039057836 */ /* 0x000fc60000000000 */
[-C--:B------:R-:W-:Y:S02]  /*8660*/  ISETP.GE.AND P3, PT, R3, R60.reuse, PT ;  /* 0x0000003c0300720c */ /* 0x080fe40003f66270 */
[----:B------:R-:W-:Y:S02]  /*8670*/  IADD3.X R3, PT, PT, R4, UR5, RZ, P6, !PT ;  /* 0x0000000504037c10 */ /* 0x000fe4000b7fe4ff */
[-C--:B------:R-:W-:Y:S01]  /*8680*/  ISETP.GE.AND P6, PT, R5, R60.reuse, PT ;  /* 0x0000003c0500720c */ /* 0x080fe20003fc6270 */
[----:B------:R-:W-:Y:S02]  /*8690*/  VIADD R5, R57, 0xc0 ;  /* 0x000000c039057836 */ /* 0x000fe40000000000 */
[----:B------:R-:W5:Y:S03]  /*86a0*/  @!P2 LDG.E R41, desc[UR6][R2.64] ;  /* 0x000000060229a981 */ /* 0x000f66000c1e1900 */
[-C--:B------:R-:W-:Y:S01]  /*86b0*/  ISETP.GE.AND P2, PT, R5, R60.reuse, PT ;  /* 0x0000003c0500720c */ /* 0x080fe20003f46270 */
[----:B------:R-:W-:Y:S01]  /*86c0*/  VIADD R5, R57, 0xe0 ;  /* 0x000000e039057836 */ /* 0x000fe20000000000 */
[----:B------:R-:W5:Y:S04]  /*86d0*/  @!P1 LDG.E R44, desc[UR6][R2.64+0x80] ;  /* 0x00008006022c9981 */ /* 0x000f68000c1e1900 */
[----:B------:R-:W-:Y:S01]  /*86e0*/  ISETP.GE.AND P1, PT, R5, R60, PT ;  /* 0x0000003c0500720c */ /* 0x000fe20003f26270 */
[----:B------:R-:W-:Y:S01]  /*86f0*/  VIADD R59, R57, 0x100 ;  /* 0x00000100393b7836 */ /* 0x000fe20000000000 */
[----:B------:R-:W5:Y:S04]  /*8700*/  @!P5 LDG.E R43, desc[UR6][R2.64+0x100] ;  /* 0x00010006022bd981 */ /* 0x000f68000c1e1900 */
[----:B------:R-:W5:Y:S04]  /*8710*/  @!P4 LDG.E R46, desc[UR6][R2.64+0x180] ;  /* 0x00018006022ec981 */ /* 0x000f68000c1e1900 */
[----:B------:R-:W5:Y:S03]  /*8720*/  @!P2 LDG.E R47, desc[UR6][R2.64+0x300] ;  /* 0x00030006022fa981 */ /* 0x000f66000c1e1900 */
[C---:B------:R-:W-:Y:S01]  /*8730*/  @!P1 IADD3 R5, P2, PT, R54.reuse, R57, RZ ;  /* 0x0000003936059210 */ /* 0x040fe20007f5e0ff */
[----:B------:R-:W5:Y:S03]  /*8740*/  @!P3 LDG.E R45, desc[UR6][R2.64+0x200] ;  /* 0x00020006022db981 */ /* 0x000f66000c1e1900 */
[----:B------:R-:W-:Y:S01]  /*8750*/  @!P1 LEA.HI.X.SX32 R62, R54, RZ, 0x1, P2 ;  /* 0x000000ff363e9211 */ /* 0x000fe200010f0eff */
[----:B------:R0:W5:Y:S01]  /*8760*/  @!P6 LDG.E R48, desc[UR6][R2.64+0x280] ;  /* 0x000280060230e981 */ /* 0x000162000c1e1900 */
[----:B------:R-:W-:-:S04]  /*8770*/  @!P1 LEA R4, P2, R5, UR4, 0x2 ;  /* 0x0000000405049c11 */ /* 0x000fc8000f8410ff */
[----:B------:R-:W-:-:S05]  /*8780*/  @!P1 LEA.HI.X R5, R5, UR5, R62, 0x2, P2 ;  /* 0x0000000505059c11 */ /* 0x000fca00090f143e */
[----:B------:R1:W5:Y:S01]  /*8790*/  @!P1 LDG.E R50, desc[UR6][R4.64+0x380] ;  /* 0x0003800604329981 */ /* 0x000362000c1e1900 */
[----:B------:R-:W-:-:S13]  /*87a0*/  ISETP.GE.AND P1, PT, R59, R60, PT ;  /* 0x0000003c3b00720c */ /* 0x000fda0003f26270 */
[----:B------:R-:W-:-:S04]  /*87b0*/  @!P1 IADD3 R59, P2, PT, R54, R57, RZ ;  /* 0x00000039363b9210 */ /* 0x000fc80007f5e0ff */
[----:B------:R-:W-:Y:S02]  /*87c0*/  @!P1 LEA.HI.X.SX32 R62, R54, RZ, 0x1, P2 ;  /* 0x000000ff363e9211 */ /* 0x000fe400010f0eff */
[----:B0-----:R-:W-:-:S04]  /*87d0*/  @!P1 LEA R2, P2, R59, UR4, 0x2 ;  /* 0x000000043b029c11 */ /* 0x001fc8000f8410ff */
[----:B------:R-:W-:Y:S01]  /*87e0*/  @!P1 LEA.HI.X R3, R59, UR5, R62, 0x2, P2 ;  /* 0x000000053b039c11 */ /* 0x000fe200090f143e */
[----:B------:R-:W-:-:S04]  /*87f0*/  VIADD R59, R57, 0x120 ;  /* 0x00000120393b7836 */ /* 0x000fc80000000000 */
[----:B------:R0:W5:Y:S01]  /*8800*/  @!P1 LDG.E R49, desc[UR6][R2.64+0x400] ;  /* 0x0004000602319981 */ /* 0x000162000c1e1900 */
[----:B------:R-:W-:-:S13]  /*8810*/  ISETP.GE.AND P1, PT, R59, R60, PT ;  /* 0x0000003c3b00720c */ /* 0x000fda0003f26270 */
[----:B------:R-:W-:-:S04]  /*8820*/  @!P1 IADD3 R59, P2, PT, R54, R57, RZ ;  /* 0x00000039363b9210 */ /* 0x000fc80007f5e0ff */
[----:B------:R-:W-:Y:S02]  /*8830*/  @!P1 LEA.HI.X.SX32 R62, R54, RZ, 0x1, P2 ;  /* 0x000000ff363e9211 */ /* 0x000fe400010f0eff */
[----:B-1----:R-:W-:-:S04]  /*8840*/  @!P1 LEA R4, P2, R59, UR4, 0x2 ;  /* 0x000000043b049c11 */ /* 0x002fc8000f8410ff */
[----:B------:R-:W-:Y:S01]  /*8850*/  @!P1 LEA.HI.X R5, R59, UR5, R62, 0x2, P2 ;  /* 0x000000053b059c11 */ /* 0x000fe200090f143e */
[----:B------:R-:W-:-:S04]  /*8860*/  VIADD R59, R57, 0x140 ;  /* 0x00000140393b7836 */ /* 0x000fc80000000000 */
        /* <DEDUP_REMOVED lines=9> */
[----:B------:R-:W-:-:S05]  /*8900*/  @!P1 IMAD R62, R42, 0x1980, RZ ;  /* 0x000019802a3e9824 */ /* 0x000fca00078e02ff */
[----:B-1----:R-:W-:-:S04]  /*8910*/  @!P1 IADD3 R5, P2, PT, R62, R57, RZ ;  /* 0x000000393e059210 */ /* 0x002fc80007f5e0ff */
[----:B------:R-:W-:Y:S02]  /*8920*/  @!P1 LEA.HI.X.SX32 R62, R62, RZ, 0x1, P2 ;  /* 0x000000ff3e3e9211 */ /* 0x000fe400010f0eff */
[----:B------:R-:W-:Y:S01]  /*8930*/  @!P1 LEA R4, P2, R5, UR4, 0x2 ;  /* 0x0000000405049c11 */ /* 0x000fe2000f8410ff */
[----:B------:R-:W-:-:S03]  /*8940*/  VIADD R59, R57, 0x180 ;  /* 0x00000180393b7836 */ /* 0x000fc60000000000 */
[----:B------:R-:W-:-:S05]  /*8950*/  @!P1 LEA.HI.X R5, R5, UR5, R62, 0x2, P2 ;  /* 0x0000000505059c11 */ /* 0x000fca00090f143e */
[----:B------:R1:W5:Y:S01]  /*8960*/  @!P1 LDG.E R56, desc[UR6][R4.64+0x580] ;  /* 0x0005800604389981 */ /* 0x000362000c1e1900 */
[----:B------:R-:W-:-:S13]  /*8970*/  ISETP.GE.AND P1, PT, R59, R60, PT ;  /* 0x0000003c3b00720c */ /* 0x000fda0003f26270 */
[----:B0-----:R-:W-:-:S05]  /*8980*/  @!P1 IMAD R2, R42, 0x1980, RZ ;  /* 0x000019802a029824 */ /* 0x001fca00078e02ff */
[----:B------:R-:W-:-:S04]  /*8990*/  @!P1 IADD3 R3, P2, PT, R2, R57, RZ ;  /* 0x0000003902039210 */ /* 0x000fc80007f5e0ff */
[----:B------:R-:W-:Y:S02]  /*89a0*/  @!P1 LEA.HI.X.SX32 R62, R2, RZ, 0x1, P2 ;  /* 0x000000ff023e9211 */ /* 0x000fe400010f0eff */
[----:B------:R-:W-:Y:S01]  /*89b0*/  @!P1 LEA R2, P2, R3, UR4, 0x2 ;  /* 0x0000000403029c11 */ /* 0x000fe2000f8410ff */
[----:B------:R-:W-:-:S03]  /*89c0*/  VIADD R59, R57, 0x1a0 ;  /* 0x000001a0393b7836 */ /* 0x000fc60000000000 */
[----:B------:R-:W-:-:S05]  /*89d0*/  @!P1 LEA.HI.X R3, R3, UR5, R62, 0x2, P2 ;  /* 0x0000000503039c11 */ /* 0x000fca00090f143e */
[----:B------:R0:W5:Y:S01]  /*89e0*/  @!P1 LDG.E R53, desc[UR6][R2.64+0x600] ;  /* 0x0006000602359981 */ /* 0x000162000c1e1900 */
[----:B------:R-:W-:-:S13]  /*89f0*/  ISETP.GE.AND P1, PT, R59, R60, PT ;  /* 0x0000003c3b00720c */ /* 0x000fda0003f26270 */
[----:B-1----:R-:W-:-:S05]  /*8a00*/  @!P1 IMAD R4, R42, 0x1980, RZ ;  /* 0x000019802a049824 */ /* 0x002fca00078e02ff */
[----:B------:R-:W-:-:S04]  /*8a10*/  @!P1 IADD3 R5, P2, PT, R4, R57, RZ ;  /* 0x0000003904059210 */ /* 0x000fc80007f5e0ff */
[----:B------:R-:W-:Y:S02]  /*8a20*/  @!P1 LEA.HI.X.SX32 R62, R4, RZ, 0x1, P2 ;  /* 0x000000ff043e9211 */ /* 0x000fe400010f0eff */
[----:B------:R-:W-:Y:S01]  /*8a30*/  @!P1 LEA R4, P2, R5, UR4, 0x2 ;  /* 0x0000000405049c11 */ /* 0x000fe2000f8410ff */
[----:B------:R-:W-:-:S03]  /*8a40*/  VIADD R59, R57, 0x1c0 ;  /* 0x000001c0393b7836 */ /* 0x000fc60000000000 */
[----:B------:R-:W-:-:S05]  /*8a50*/  @!P1 LEA.HI.X R5, R5, UR5, R62, 0x2, P2 ;  /* 0x0000000505059c11 */ /* 0x000fca00090f143e */
[----:B------:R1:W5:Y:S01]  /*8a60*/  @!P1 LDG.E R54, desc[UR6][R4.64+0x680] ;  /* 0x0006800604369981 */ /* 0x000362000c1e1900 */
[----:B------:R-:W-:Y:S01]  /*8a70*/  ISETP.GE.AND P1, PT, R59, R60, PT ;  /* 0x0000003c3b00720c */ /* 0x000fe20003f26270 */
[----:B------:R-:W-:-:S05]  /*8a80*/  VIADD R59, R57, 0x200 ;  /* 0x00000200393b7836 */ /* 0x000fca0000000000 */
[----:B------:R-:W-:-:S07]  /*8a90*/  ISETP.GE.AND P3, PT, R59, R60, PT ;  /* 0x0000003c3b00720c */ /* 0x000fce0003f66270 */
[----:B0-----:R-:W-:-:S05]  /*8aa0*/  @!P1 IMAD R2, R42, 0x1980, RZ ;  /* 0x000019802a029824 */ /* 0x001fca00078e02ff */
[C---:B------:R-:W-:Y:S01]  /*8ab0*/  @!P1 IADD3 R3, P2, PT, R2.reuse, R57, RZ ;  /* 0x0000003902039210 */ /* 0x040fe20007f5e0ff */
[----:B------:R-:W0:Y:S03]  /*8ac0*/  @!P3 S2R R59, SR_TID.X ;  /* 0x00000000003bb919 */ /* 0x000e260000002100 */
[----:B------:R-:W-:Y:S02]  /*8ad0*/  @!P1 LEA.HI.X.SX32 R62, R2, RZ, 0x1, P2 ;  /* 0x000000ff023e9211 */ /* 0x000fe400010f0eff */
[----:B------:R-:W-:Y:S01]  /*8ae0*/  @!P1 LEA R2, P2, R3, UR4, 0x2 ;  /* 0x0000000403029c11 */ /* 0x000fe2000f8410ff */
[----:B-1----:R-:W-:-:S03]  /*8af0*/  VIADD R5, R57, 0x1e0 ;  /* 0x000001e039057836 */ /* 0x002fc60000000000 */
[----:B------:R-:W-:-:S05]  /*8b00*/  @!P1 LEA.HI.X R3, R3, UR5, R62, 0x2, P2 ;  /* 0x0000000503039c11 */ /* 0x000fca00090f143e */
[----:B------:R0:W5:Y:S01]  /*8b10*/  @!P1 LDG.E R51, desc[UR6][R2.64+0x700] ;  /* 0x0007000602339981 */ /* 0x000162000c1e1900 */
[----:B------:R-:W-:-:S13]  /*8b20*/  ISETP.GE.AND P1, PT, R5, R60, PT ;  /* 0x0000003c0500720c */ /* 0x000fda0003f26270 */
[----:B------:R-:W-:-:S05]  /*8b30*/  @!P1 IMAD R4, R42, 0x1980, RZ ;  /* 0x000019802a049824 */ /* 0x000fca00078e02ff */
[C---:B------:R-:W-:Y:S02]  /*8b40*/  @!P1 IADD3 R5, P2, PT, R4.reuse, R57, RZ ;  /* 0x0000003904059210 */ /* 0x040fe40007f5e0ff */
[----:B0-----:R-:W-:Y:S02]  /*8b50*/  @!P3 LOP3.LUT R2, R59, 0x3e0, RZ, 0xc0, !PT ;  /* 0x000003e03b02b812 */ /* 0x001fe400078ec0ff */
[----:B------:R-:W-:Y:S02]  /*8b60*/  @!P1 LEA.HI.X.SX32 R60, R4, RZ, 0x1, P2 ;  /* 0x000000ff043c9211 */ /* 0x000fe400010f0eff */
[----:B------:R-:W-:Y:S02]  /*8b70*/  @!P1 LEA R4, P2, R5, UR4, 0x2 ;  /* 0x0000000405049c11 */ /* 0x000fe4000f8410ff */
[----:B------:R-:W-:Y:S01]  /*8b80*/  @!P3 LOP3.LUT R59, R59, 0x1f, RZ, 0xc0, !PT ;  /* 0x0000001f3b3bb812 */ /* 0x000fe200078ec0ff */
[----:B------:R-:W-:Y:S01]  /*8b90*/  @!P3 IMAD R3, R42, 0x1980, RZ ;  /* 0x000019802a03b824 */ /* 0x000fe200078e02ff */
[----:B------:R-:W-:-:S03]  /*8ba0*/  @!P1 LEA.HI.X R5, R5, UR5, R60, 0x2, P2 ;  /* 0x0000000505059c11 */ /* 0x000fc600090f143c */
[----:B------:R-:W-:Y:S02]  /*8bb0*/  @!P3 IMAD R2, R2, 0x11, R59 ;  /* 0x000000110202b824 */ /* 0x000fe400078e023b */
[----:B------:R1:W5:Y:S03]  /*8bc0*/  @!P1 LDG.E R58, desc[UR6][R4.64+0x780] ;  /* 0x00078006043a9981 */ /* 0x000366000c1e1900 */
[----:B------:R-:W-:-:S04]  /*8bd0*/  @!P3 IADD3 R59, P1, PT, R3, R2, RZ ;  /* 0x00000002033bb210 */ /* 0x000fc80007f3e0ff */
[----:B------:R-:W-:Y:S02]  /*8be0*/  @!P3 LEA.HI.X.SX32 R60, R3, RZ, 0x1, P1 ;  /* 0x000000ff033cb211 */ /* 0x000fe400008f0eff */
[----:B------:R-:W-:-:S04]  /*8bf0*/  @!P3 LEA R2, P1, R59, UR4, 0x2 ;  /* 0x000000043b02bc11 */ /* 0x000fc8000f8210ff */
[----:B------:R-:W-:-:S05]  /*8c00*/  @!P3 LEA.HI.X R3, R59, UR5, R60, 0x2, P1 ;  /* 0x000000053b03bc11 */ /* 0x000fca00088f143c */
[----:B------:R1:W5:Y:S04]  /*8c10*/  @!P3 LDG.E R57, desc[UR6][R2.64+0x800] ;  /* 0x000800060239b981 */ /* 0x000368000c1e1900 */
.L_x_113:
[----:B------:R-:W-:Y:S08]  /*8c20*/  BAR.SYNC.DEFER_BLOCKING 0x0 ;  /* 0x0000000000007b1d */ /* 0x000ff00000010000 */
[----:B------:R-:W2:Y:S01]  /*8c30*/  S2UR UR5, SR_CgaCtaId ;  /* 0x00000000000579c3 */ /* 0x000ea20000008800 */
[----:B------:R-:W-:Y:S01]  /*8c40*/  UMOV UR4, 0x400 ;  /* 0x0000040000047882 */ /* 0x000fe20000000000 */
[----:B01----:R-:W0:Y:S01]  /*8c50*/  S2R R2, SR_TID.X ;  /* 0x0000000000027919 */ /* 0x003e220000002100 */
[----:B-----5:R1:W-:Y:S04]  /*8c60*/  STS [R40+-0x4], R41 ;  /* 0xfffffc2928007388 */ /* 0x0203e80000000800 */
[----:B------:R1:W-:Y:S01]  /*8c70*/  STS [R39+-0x4], R44 ;  /* 0xfffffc2c27007388 */ /* 0x0003e20000000800 */
[----:B--2---:R-:W-:-:S03]  /*8c80*/  ULEA UR4, UR5, UR4, 0x18 ;  /* 0x0000000405047291 */ /* 0x004fc6000f8ec0ff */
[----:B------:R1:W-:Y:S04]  /*8c90*/  STS [R38+-0x4], R43 ;  /* 0xfffffc2b26007388 */ /* 0x0003e80000000800 */
        /* <DEDUP_REMOVED lines=13> */
[----:B------:R1:W-:Y:S01]  /*8d70*/  STS [R24+-0x4], R57 ;  /* 0xfffffc3918007388 */ /* 0x0003e20000000800 */
[----:B------:R-:W-:Y:S06]  /*8d80*/  BAR.SYNC.DEFER_BLOCKING 0x0 ;  /* 0x0000000000007b1d */ /* 0x000fec0000010000 */
[----:B0-----:R-:W-:Y:S05]  /*8d90*/  @P0 BRA `(.L_x_114) ;  /* 0x00000008006c0947 */ /* 0x001fea0003800000 */
[----:B------:R-:W-:Y:S01]  /*8da0*/  LEA R21, R21, UR4, 0x3 ;  /* 0x0000000415157c11 */ /* 0x000fe2000f8e18ff */
[----:B------:R-:W-:Y:S01]  /*8db0*/  LDS R3, [R22] ;  /* 0x0000000016037984 */ /* 0x000fe20000000800 */
[----:B------:R-:W0:Y:S01]  /*8dc0*/  LDCU.64 UR8, c[0x0][0x3b0] ;  /* 0x00007600ff0877ac */ /* 0x000e220008000a00 */
[----:B-1----:R-:W-:Y:S02]  /*8dd0*/  LEA R26, R20, UR4, 0x3 ;  /* 0x00000004141a7c11 */ /* 0x002fe4000f8e18ff */
[----:B------:R-:W1:Y:S01]  /*8de0*/  LDS.64 R4, [R21+0x6600] ;  /* 0x0066000015047984 */ /* 0x000e620000000a00 */
[----:B------:R-:W-:Y:S02]  /*8df0*/  LEA R19, R19, UR4, 0x3 ;  /* 0x0000000413137c11 */ /* 0x000fe4000f8e18ff */
[----:B------:R-:W-:Y:S02]  /*8e00*/  LEA R17, R17, UR4, 0x3 ;  /* 0x0000000411117c11 */ /* 0x000fe4000f8e18ff */
[----:B------:R-:W-:-:S02]  /*8e10*/  LEA R15, R15, UR4, 0x3 ;  /* 0x000000040f0f7c11 */ /* 0x000fc4000f8e18ff */
[----:B------:R-:W-:Y:S02]  /*8e20*/  LEA R13, R13, UR4, 0x3 ;  /* 0x000000040d0d7c11 */ /* 0x000fe4000f8e18ff */
[----:B------:R-:W-:Y:S02]  /*8e30*/  LEA R11, R11, UR4, 0x3 ;  /* 0x000000040b0b7c11 */ /* 0x000fe4000f8e18ff */
[----:B------:R-:W-:Y:S02]  /*8e40*/  LEA R9, R9, UR4, 0x3 ;  /* 0x0000000409097c11 */ /* 0x000fe4000f8e18ff */
[----:B------:R-:W-:Y:S02]  /*8e50*/  LEA R7, R7, UR4, 0x3 ;  /* 0x0000000407077c11 */ /* 0x000fe4000f8e18ff */
[----:B-1----:R-:W-:-:S05]  /*8e60*/  IADD3 R4, P0, PT, R4, R2, RZ ;  /* 0x0000000204047210 */ /* 0x002fca0007f1e0ff */
[----:B------:R-:W-:Y:S01]  /*8e70*/  IMAD.X R5, RZ, RZ, R5, P0 ;  /* 0x000000ffff057224 */ /* 0x000fe200000e0605 */
[----:B0-----:R-:W-:-:S04]  /*8e80*/  LEA R24, P0, R4, UR8, 0x2 ;  /* 0x0000000804187c11 */ /* 0x001fc8000f8010ff */
[----:B------:R-:W-:-:S05]  /*8e90*/  LEA.HI.X R25, R4, UR9, R5, 0x2, P0 ;  /* 0x0000000904197c11 */ /* 0x000fca00080f1405 */
[----:B------:R-:W-:Y:S01]  /*8ea0*/  STG.E desc[UR6][R24.64], R3 ;  /* 0x0000000318007986 */ /* 0x000fe2000c101906 */
[----:B------:R-:W-:-:S03]  /*8eb0*/  NOP ;  /* 0x0000000000007918 */ /* 0x000fc60000000000 */
[----:B------:R0:W1:Y:S04]  /*8ec0*/  LDS.64 R4, [R26+0x6600] ;  /* 0x006600001a047984 */ /* 0x0000680000000a00 */
[----:B------:R-:W2:Y:S01]  /*8ed0*/  LDS R23, [R22+0x600] ;  /* 0x0006000016177984 */ /* 0x000ea20000000800 */
[----:B0-----:R-:W-:Y:S02]  /*8ee0*/  LEA R26, R18, UR4, 0x3 ;  /* 0x00000004121a7c11 */ /* 0x001fe4000f8e18ff */
[----:B-1----:R-:W-:-:S05]  /*8ef0*/  IADD3 R4, P0, PT, R4, R2, RZ ;  /* 0x0000000204047210 */ /* 0x002fca0007f1e0ff */
[----:B------:R-:W-:Y:S01]  /*8f00*/  IMAD.X R5, RZ, RZ, R5, P0 ;  /* 0x000000ffff057224 */ /* 0x000fe200000e0605 */
[----:B------:R-:W-:-:S04]  /*8f10*/  LEA R20, P0, R4, UR8, 0x2 ;  /* 0x0000000804147c11 */ /* 0x000fc8000f8010ff */
[----:B------:R-:W-:-:S05]  /*8f20*/  LEA.HI.X R21, R4, UR9, R5, 0x2, P0 ;  /* 0x0000000904157c11 */ /* 0x000fca00080f1405 */
[----:B--2---:R-:W-:Y:S01]  /*8f30*/  STG.E desc[UR6][R20.64+0x600], R23 ;  /* 0x0006001714007986 */ /* 0x004fe2000c101906 */
[----:B------:R-:W-:-:S03]  /*8f40*/  NOP ;  /* 0x0000000000007918 */ /* 0x000fc60000000000 */
[----:B------:R-:W0:Y:S04]  /*8f50*/  LDS.64 R4, [R19+0x6600] ;  /* 0x0066000013047984 */ /* 0x000e280000000a00 */
[----:B------:R-:W1:Y:S01]  /*8f60*/  LDS R3, [R22+0xc00] ;  /* 0x000c000016037984 */ /* 0x000e620000000800 */
[----:B0-----:R-:W-:-:S05]  /*8f70*/  IADD3 R4, P0, PT, R4, R2, RZ ;  /* 0x0000000204047210 */ /* 0x001fca0007f1e0ff */
[----:B------:R-:W-:Y:S01]  /*8f80*/  IMAD.X R5, RZ, RZ, R5, P0 ;  /* 0x000000ffff057224 */ /* 0x000fe200000e0605 */
[----:B------:R-:W-:-:S04]  /*8f90*/  LEA R24, P0, R4, UR8, 0x2 ;  /* 0x0000000804187c11 */ /* 0x000fc8000f8010ff */
[----:B------:R-:W-:-:S05]  /*8fa0*/  LEA.HI.X R25, R4, UR9, R5, 0x2, P0 ;  /* 0x0000000904197c11 */ /* 0x000fca00080f1405 */
[----:B-1----:R0:W-:Y:S01]  /*8fb0*/  STG.E desc[UR6][R24.64+0xc00], R3 ;  /* 0x000c000318007986 */ /* 0x0021e2000c101906 */
[----:B------:R-:W-:-:S03]  /*8fc0*/  NOP ;  /* 0x0000000000007918 */ /* 0x000fc60000000000 */
[----:B------:R-:W1:Y:S04]  /*8fd0*/  LDS.64 R4, [R26+0x6600] ;  /* 0x006600001a047984 */ /* 0x000e680000000a00 */
        /* <DEDUP_REMOVED lines=99> */
[----:B-1----:R-:W-:Y:S01]  /*9610*/  STG.E desc[UR6][R10.64+0x5400], R3 ;  /* 0x005400030a007986 */ /* 0x002fe2000c101906 */
[----:B------:R-:W-:-:S03]  /*9620*/  NOP ;  /* 0x0000000000007918 */ /* 0x000fc60000000000 */
[----:B------:R-:W0:Y:S04]  /*9630*/  LDS.64 R4, [R12+0x6600] ;  /* 0x006600000c047984 */ /* 0x000e280000000a00 */
[----:B------:R-:W1:Y:S01]  /*9640*/  LDS R9, [R22+0x5a00] ;  /* 0x005a000016097984 */ /* 0x000e620000000800 */
[----:B0-----:R-:W-:-:S05]  /*9650*/  IADD3 R4, P0, PT, R4, R2, RZ ;  /* 0x0000000204047210 */ /* 0x001fca0007f1e0ff */
[----:B------:R-:W-:Y:S01]  /*9660*/  IMAD.X R5, RZ, RZ, R5, P0 ;  /* 0x000000ffff057224 */ /* 0x000fe200000e0605 */
[----:B------:R-:W-:-:S04]  /*9670*/  LEA R6, P0, R4, UR8, 0x2 ;  /* 0x0000000804067c11 */ /* 0x000fc8000f8010ff */
[----:B------:R-:W-:Y:S02]  /*9680*/  LEA.HI.X R7, R4, UR9, R5, 0x2, P0 ;  /* 0x0000000904077c11 */ /* 0x000fe400080f1405 */
[----:B------:R-:W-:-:S03]  /*9690*/  LEA R4, R0, UR4, 0x3 ;  /* 0x0000000400047c11 */ /* 0x000fc6000f8e18ff */
[----:B-1----:R-:W-:Y:S01]  /*96a0*/  STG.E desc[UR6][R6.64+0x5a00], R9 ;  /* 0x005a000906007986 */ /* 0x002fe2000c101906 */
        /* <DEDUP_REMOVED lines=8> */
[----:B------:R-:W-:Y:S01]  /*9730*/  NOP ;  /* 0x0000000000007918 */ /* 0x000fe20000000000 */
[----:B------:R-:W-:Y:S05]  /*9740*/  EXIT ;  /* 0x000000000000794d */ /* 0x000fea0003800000 */
.L_x_114:
[----:B------:R-:W-:Y:S01]  /*9750*/  LEA R21, R21, UR4, 0x3 ;  /* 0x0000000415157c11 */ /* 0x000fe2000f8e18ff */
[----:B------:R-:W-:Y:S01]  /*9760*/  IMAD R23, R42, -0x1980, R23 ;  /* 0xffffe6802a177824 */ /* 0x000fe200078e0217 */
[----:B-1----:R-:W-:Y:S01]  /*9770*/  LEA R26, R20, UR4, 0x3 ;  /* 0x00000004141a7c11 */ /* 0x002fe2000f8e18ff */
[C---:B------:R-:W-:Y:S01]  /*9780*/  VIADD R20, R2.reuse, 0x180 ;  /* 0x0000018002147836 */ /* 0x040fe20000000000 */
[----:B------:R-:W-:Y:S01]  /*9790*/  LEA R19, R19, UR4, 0x3 ;  /* 0x0000000413137c11 */ /* 0x000fe2000f8e18ff */
[----:B------:R-:W0:Y:S01]  /*97a0*/  LDS.64 R4, [R21+0x6600] ;  /* 0x0066000015047984 */ /* 0x000e220000000a00 */
[----:B------:R-:W-:Y:S02]  /*97b0*/  ISETP.GE.AND P1, PT, R2, R23, PT ;  /* 0x000000170200720c */ /* 0x000fe40003f26270 */
[----:B------:R-:W-:Y:S02]  /*97c0*/  LEA R17, R17, UR4, 0x3 ;  /* 0x0000000411117c11 */ /* 0x000fe4000f8e18ff */
[----:B------:R-:W-:-:S02]  /*97d0*/  LEA R15, R15, UR4, 0x3 ;  /* 0x000000040f0f7c11 */ /* 0x000fc4000f8e18ff */
[----:B------:R-:W-:Y:S02]  /*97e0*/  LEA R13, R13, UR4, 0x3 ;  /* 0x000000040d0d7c11 */ /* 0x000fe4000f8e18ff */
[----:B------:R-:W-:Y:S02]  /*97f0*/  LEA R11, R11, UR4, 0x3 ;  /* 0x000000040b0b7c11 */ /* 0x000fe4000f8e18ff */
[----:B------:R-:W-:Y:S02]  /*9800*/  LEA R9, R9, UR4, 0x3 ;  /* 0x0000000409097c11 */ /* 0x000fe4000f8e18ff */
[----:B------:R-:W-:Y:S01]  /*9810*/  LEA R7, R7, UR4, 0x3 ;  /* 0x0000000407077c11 */ /* 0x000fe2000f8e18ff */
[----:B------:R-:W1:Y:S01]  /*9820*/  @!P1 LDS R3, [R22] ;  /* 0x0000000016039984 */ /* 0x000e620000000800 */
[----:B------:R-:W2:Y:S01]  /*9830*/  @!P1 LDC.64 R24, c[0x0][0x3b0] ;  /* 0x0000ec00ff189b82 */ /* 0x000ea20000000a00 */
[----:B0-----:R-:W-:-:S05]  /*9840*/  @!P1 IADD3 R4, P0, PT, R4, R2, RZ ;  /* 0x0000000204049210 */ /* 0x001fca0007f1e0ff */
[----:B------:R-:W-:Y:S01]  /*9850*/  @!P1 IMAD.X R5, RZ, RZ, R5, P0 ;  /* 0x000000ffff059224 */ /* 0x000fe200000e0605 */
[----:B--2---:R-:W-:-:S04]  /*9860*/  @!P1 LEA R24, P0, R4, R24, 0x2 ;  /* 0x0000001804189211 */ /* 0x004fc800078010ff */
[----:B------:R-:W-:-:S05]  /*9870*/  @!P1 LEA.HI.X R25, R4, R25, R5, 0x2, P0 ;  /* 0x0000001904199211 */ /* 0x000fca00000f1405 */
[----:B-1----:R0:W-:Y:S01]  /*9880*/  @!P1 STG.E desc[UR6][R24.64], R3 ;  /* 0x0000000318009986 */ /* 0x0021e2000c101906 */
[----:B------:R-:W-:-:S03]  /*9890*/  NOP ;  /* 0x0000000000007918 */ /* 0x000fc60000000000 */
[----:B------:R1:W2:Y:S01]  /*98a0*/  LDS.64 R4, [R26+0x6600] ;  /* 0x006600001a047984 */ /* 0x0002a20000000a00 */
[----:B------:R-:W-:Y:S01]  /*98b0*/  ISETP.GE.AND P1, PT, R20, R23, PT ;  /* 0x000000171400720c */ /* 0x000fe20003f26270 */
[----:B0-----:R-:W-:Y:S01]  /*98c0*/  VIADD R24, R2, 0x300 ;  /* 0x0000030002187836 */ /* 0x001fe20000000000 */
[----:B-1----:R-:W-:Y:S01]  /*98d0*/  LEA R26, R18, UR4, 0x3 ;  /* 0x00000004121a7c11 */ /* 0x002fe2000f8e18ff */
[----:B------:R-:W-:-:S10]  /*98e0*/  VIADD R18, R2, 0x480 ;  /* 0x0000048002127836 */ /* 0x000fd40000000000 */
[----:B------:R-:W0:Y:S01]  /*98f0*/  @!P1 LDS R27, [R22+0x600] ;  /* 0x00060000161b9984 */ /* 0x000e220000000800 */
[----:B------:R-:W1:Y:S01]  /*9900*/  @!P1 LDC.64 R20, c[0x0][0x3b0] ;  /* 0x0000ec00ff149b82 */ /* 0x000e620000000a00 */
[----:B--2---:R-:W-:-:S05]  /*9910*/  @!P1 IADD3 R4, P0, PT, R4, R2, RZ ;  /* 0x0000000204049210 */ /* 0x004fca0007f1e0ff */
[----:B------:R-:W-:Y:S01]  /*9920*/  @!P1 IMAD.X R5, RZ, RZ, R5, P0 ;  /* 0x000000ffff059224 */ /* 0x000fe200000e0605 */
[----:B-1----:R-:W-:-:S04]  /*9930*/  @!P1 LEA R20, P0, R4, R20, 0x2 ;  /* 0x0000001404149211 */ /* 0x002fc800078010ff */
[----:B------:R-:W-:-:S05]  /*9940*/  @!P1 LEA.HI.X R21, R4, R21, R5, 0x2, P0 ;  /* 0x0000001504159211 */ /* 0x000fca00000f1405 */
[----:B0-----:R0:W-:Y:S01]  /*9950*/  @!P1 STG.E desc[UR6][R20.64+0x600], R27 ;  /* 0x0006001b14009986 */ /* 0x0011e2000c101906 */
[----:B------:R-:W-:-:S03]  /*9960*/  NOP ;  /* 0x0000000000007918 */ /* 0x000fc60000000000 */
[----:B------:R-:W1:Y:S01]  /*9970*/  LDS.64 R4, [R19+0x6600] ;  /* 0x0066000013047984 */ /* 0x000e620000000a00 */
[----:B------:R-:W-:Y:S01]  /*9980*/  ISETP.GE.AND P1, PT, R24, R23, PT ;  /* 0x000000171800720c */ /* 0x000fe20003f26270 */
[----:B0-----:R-:W-:-:S12]  /*9990*/  VIADD R20, R2, 0x600 ;  /* 0x0000060002147836 */ /* 0x001fd80000000000 */
[----:B------:R-:W0:Y:S01]  /*99a0*/  @!P1 LDS R3, [R22+0xc00] ;  /* 0x000c000016039984 */ /* 0x000e220000000800 */
[----:B------:R-:W2:Y:S01]  /*99b0*/  @!P1 LDC.64 R24, c[0x0][0x3b0] ;  /* 0x0000ec00ff189b82 */ /* 0x000ea20000000a00 */
[----:B-1----:R-:W-:-:S05]  /*99c0*/  @!P1 IADD3 R4, P0, PT, R4, R2, RZ ;  /* 0x0000000204049210 */ /* 0x002fca0007f1e0ff */
[----:B------:R-:W-:Y:S01]  /*99d0*/  @!P1 IMAD.X R5, RZ, RZ, R5, P0 ;  /* 0x000000ffff059224 */ /* 0x000fe200000e0605 */
[----:B--2---:R-:W-:-:S04]  /*99e0*/  @!P1 LEA R24, P0, R4, R24, 0x2 ;  /* 0x0000001804189211 */ /* 0x004fc800078010ff */
[----:B------:R-:W-:-:S05]  /*99f0*/  @!P1 LEA.HI.X R25, R4, R25, R5, 0x2, P0 ;  /* 0x0000001904199211 */ /* 0x000fca00000f1405 */
[----:B0-----:R0:W-:Y:S01]  /*9a00*/  @!P1 STG.E desc[UR6][R24.64+0xc00], R3 ;  /* 0x000c000318009986 */ /* 0x0011e2000c101906 */
[----:B------:R-:W-:-:S03]  /*9a10*/  NOP ;  /* 0x0000000000007918 */ /* 0x000fc60000000000 */
[----:B------:R-:W1:Y:S01]  /*9a20*/  LDS.64 R4, [R26+0x6600] ;  /* 0x006600001a047984 */ /* 0x000e620000000a00 */
[----:B------:R-:W-:Y:S02]  /*9a30*/  ISETP.GE.AND P1, PT, R18, R23, PT ;  /* 0x000000171200720c */ /* 0x000fe40003f26270 */
[----:B0-----:R-:W-:Y:S01]  /*9a40*/  LEA R24, R16, UR4, 0x3 ;  /* 0x0000000410187c11 */ /* 0x001fe2000f8e18ff */
[----:B------:R-:W-:-:S10]  /*9a50*/  VIADD R16, R2, 0x780 ;  /* 0x0000078002107836 */ /* 0x000fd40000000000 */
        /* <DEDUP_REMOVED lines=33> */
[----:B0-----:R-:W-:-:S11]  /*9c70*/  LOP3.LUT R16, R2, 0xc00, RZ, 0xfc, !PT ;  /* 0x00000c0002107812 */ /* 0x001fd600078efcff */
        /* <DEDUP_REMOVED lines=87> */
[----:B0-----:R-:W-:Y:S01]  /*a1f0*/  @!P1 STG.E desc[UR6][R8.64+0x4e00], R15 ;  /* 0x004e000f08009986 */ /* 0x001fe2000c101906 */
[----:B------:R-:W-:-:S03]  /*a200*/  NOP ;  /* 0x0000000000007918 */ /* 0x000fc60000000000 */
[----:B------:R-:W0:Y:S01]  /*a210*/  LDS.64 R4, [R7+0x6600] ;  /* 0x0066000007047984 */ /* 0x000e220000000a00 */
[----:B------:R-:W-:-:S13]  /*a220*/  ISETP.GE.AND P1, PT, R10, R23, PT ;  /* 0x000000170a00720c */ /* 0x000fda0003f26270 */
[----:B------:R-:W1:Y:S01]  /*a230*/  @!P1 LDS R3, [R22+0x5400] ;  /* 0x0054000016039984 */ /* 0x000e620000000800 */
[----:B------:R-:W2:Y:S01]  /*a240*/  @!P1 LDC.64 R10, c[0x0][0x3b0] ;  /* 0x0000ec00ff0a9b82 */ /* 0x000ea20000000a00 */
[----:B0-----:R-:W-:-:S05]  /*a250*/  @!P1 IADD3 R4, P0, PT, R4, R2, RZ ;  /* 0x0000000204049210 */ /* 0x001fca0007f1e0ff */
[----:B------:R-:W-:Y:S01]  /*a260*/  @!P1 IMAD.X R5, RZ, RZ, R5, P0 ;  /* 0x000000ffff059224 */ /* 0x000fe200000e0605 */
[----:B--2---:R-:W-:-:S04]  /*a270*/  @!P1 LEA R10, P0, R4, R10, 0x2 ;  /* 0x0000000a040a9211 */ /* 0x004fc800078010ff */
[----:B------:R-:W-:-:S05]  /*a280*/  @!P1 LEA.HI.X R11, R4, R11, R5, 0x2, P0 ;  /* 0x0000000b040b9211 */ /* 0x000fca00000f1405 */
[----:B-1----:R-:W-:Y:S01]  /*a290*/  @!P1 STG.E desc[UR6][R10.64+0x5400], R3 ;  /* 0x005400030a009986 */ /* 0x002fe2000c101906 */
        /* <DEDUP_REMOVED lines=8> */
[----:B------:R-:W-:Y:S02]  /*a320*/  @!P1 LEA.HI.X R7, R4, R7, R5, 0x2, P0 ;  /* 0x0000000704079211 */ /* 0x000fe400000f1405 */
[----:B------:R-:W-:Y:S02]  /*a330*/  LEA R5, R0, UR4, 0x3 ;  /* 0x0000000400057c11 */ /* 0x000fe4000f8e18ff */
[----:B------:R-:W-:Y:S01]  /*a340*/  LOP3.LUT R0, R2, 0x1800, RZ, 0xfc, !PT ;  /* 0x0000180002007812 */ /* 0x000fe200078efcff */
[----:B-1----:R-:W-:Y:S01]  /*a350*/  @!P1 STG.E desc[UR6][R6.64+0x5a00], R9 ;  /* 0x005a000906009986 */ /* 0x002fe2000c101906 */
[----:B------:R-:W-:-:S03]  /*a360*/  NOP ;  /* 0x0000000000007918 */ /* 0x000fc60000000000 */
[----:B------:R-:W0:Y:S01]  /*a370*/  LDS.64 R4, [R5+0x6600] ;  /* 0x0066000005047984 */ /* 0x000e220000000a00 */
[----:B------:R-:W-:-:S13]  /*a380*/  ISETP.GE.AND P1, PT, R0, R23, PT ;  /* 0x000000170000720c */ /* 0x000fda0003f26270 */
[----:B------:R-:W1:Y:S01]  /*a390*/  @!P1 LDS R11, [R22+0x6000] ;  /* 0x00600000160b9984 */ /* 0x000e620000000800 */
[----:B------:R-:W2:Y:S01]  /*a3a0*/  @!P1 LDC.64 R12, c[0x0][0x3b0] ;  /* 0x0000ec00ff0c9b82 */ /* 0x000ea20000000a00 */
[----:B0-----:R-:W-:-:S05]  /*a3b0*/  IADD3 R0, P0, PT, R4, R2, RZ ;  /* 0x0000000204007210 */ /* 0x001fca0007f1e0ff */
[----:B------:R-:W-:Y:S01]  /*a3c0*/  IMAD.X R4, RZ, RZ, R5, P0 ;  /* 0x000000ffff047224 */ /* 0x000fe200000e0605 */
[----:B--2---:R-:W-:-:S04]  /*a3d0*/  @!P1 LEA R2, P0, R0, R12, 0x2 ;  /* 0x0000000c00029211 */ /* 0x004fc800078010ff */
[----:B------:R-:W-:-:S05]  /*a3e0*/  @!P1 LEA.HI.X R3, R0, R13, R4, 0x2, P0 ;  /* 0x0000000d00039211 */ /* 0x000fca00000f1404 */
[----:B-1----:R-:W-:Y:S01]  /*a3f0*/  @!P1 STG.E desc[UR6][R2.64+0x6000], R11 ;  /* 0x0060000b02009986 */ /* 0x002fe2000c101906 */
[----:B------:R-:W-:Y:S01]  /*a400*/  NOP ;  /* 0x0000000000007918 */ /* 0x000fe20000000000 */
[----:B------:R-:W-:Y:S05]  /*a410*/  EXIT ;  /* 0x000000000000794d */ /* 0x000fea0003800000 */
.L_x_30:
[----:B------:R-:W-:Y:S02]  /*a420*/  IMAD.MOV.U32 R58, RZ, RZ, R39 ;  /* 0x000000ffff3a7224 */ /* 0x000fe400078e0027 */
[----:B------:R-:W-:Y:S02]  /*a430*/  IMAD.MOV.U32 R49, RZ, RZ, 0x1 ;  /* 0x00000001ff317424 */ /* 0x000fe400078e00ff */
[----:B------:R-:W-:Y:S02]  /*a440*/  IMAD.MOV.U32 R60, RZ, RZ, RZ ;  /* 0x000000ffff3c7224 */ /* 0x000fe400078e00ff */
[----:B------:R-:W-:-:S07]  /*a450*/  IMAD.MOV.U32 R47, RZ, RZ, -0x1 ;  /* 0xffffffffff2f7424 */ /* 0x000fce00078e00ff */
[----:B------:R-:W-:Y:S05]  /*a460*/  WARPSYNC.COLLECTIVE R47, `(.L_x_115) ;  /* 0x000000002f087348 */ /* 0x000fea0003c00000 */
[----:B------:R0:W1:Y:S02]  /*a470*/  SHFL.UP P0, R46, R58, R49, R60 ;  /* 0x040000313a2e7389 */ /* 0x000064000000003c */
[----:B01----:R-:W-:Y:S05]  /*a480*/  ENDCOLLECTIVE ;  /* 0x000000000000791b */ /* 0x003fea0003800000 */
.L_x_115:
[----:B------:R-:W-:Y:S02]  /*a490*/  IMAD.MOV.U32 R49, RZ, RZ, 0x2 ;  /* 0x00000002ff317424 */ /* 0x000fe400078e00ff */
[----:B------:R-:W-:-:S04]  /*a4a0*/  IMAD.MOV.U32 R40, RZ, RZ, R46 ;  /* 0x000000ffff287224 */ /* 0x000fc800078e002e */
[----:B------:R-:W-:-:S04]  /*a4b0*/  @P0 IMAD.IADD R40, R39, 0x1, R40 ;  /* 0x0000000127280824 */ /* 0x000fc800078e0228 */
[----:B------:R-:W-:-:S07]  /*a4c0*/  IMAD.MOV.U32 R58, RZ, RZ, R40 ;  /* 0x000000ffff3a7224 */ /* 0x000fce00078e0028 */
[----:B------:R-:W-:Y:S05]  /*a4d0*/  WARPSYNC.COLLECTIVE R47, `(.L_x_116) ;  /* 0x000000002f087348 */ /* 0x000fea0003c00000 */
[----:B------:R0:W1:Y:S02]  /*a4e0*/  SHFL.UP P0, R46, R58, R49, R60 ;  /* 0x040000313a2e7389 */ /* 0x000064000000003c */
[----:B01----:R-:W-:Y:S05]  /*a4f0*/  ENDCOLLECTIVE ;  /* 0x000000000000791b */ /* 0x003fea0003800000 */
.L_x_116:
[----:B------:R-:W-:Y:S02]  /*a500*/  IMAD.MOV.U32 R49, RZ, RZ, 0x4 ;  /* 0x00000004ff317424 */ /* 0x000fe400078e00ff */
[----:B------:R-:W-:-:S04]  /*a510*/  IMAD.MOV.U32 R43, RZ, RZ, R46 ;  /* 0x000000ffff2b7224 */ /* 0x000fc800078e002e */
[----:B------:R-:W-:-:S04]  /*a520*/  @P0 IMAD.IADD R43, R40, 0x1, R43 ;  /* 0x00000001282b0824 */ /* 0x000fc800078e022b */
[----:B------:R-:W-:-:S07]  /*a530*/  IMAD.MOV.U32 R58, RZ, RZ, R43 ;  /* 0x000000ffff3a7224 */ /* 0x000fce00078e002b */
[----:B------:R-:W-:Y:S05]  /*a540*/  WARPSYNC.COLLECTIVE R47, `(.L_x_117) ;  /* 0x000000002f087348 */ /* 0x000fea0003c00000 */
[----:B------:R0:W1:Y:S02]  /*a550*/  SHFL.UP P0, R46, R58, R49, R60 ;  /* 0x040000313a2e7389 */ /* 0x000064000000003c */
[----:B01----:R-:W-:Y:S05]  /*a560*/  ENDCOLLECTIVE ;  /* 0x000000000000791b */ /* 0x003fea0003800000 */
.L_x_117:
[----:B------:R-:W-:Y:S02]  /*a570*/  IMAD.MOV.U32 R49, RZ, RZ, 0x8 ;  /* 0x00000008ff317424 */ /* 0x000fe400078e00ff */
[----:B------:R-:W-:-:S04]  /*a580*/  IMAD.MOV.U32 R44, RZ, RZ, R46 ;  /* 0x000000ffff2c7224 */ /* 0x000fc800078e002e */
[----:B------:R-:W-:-:S04]  /*a590*/  @P0 IMAD.IADD R44, R43, 0x1, R44 ;  /* 0x000000012b2c0824 */ /* 0x000fc800078e022c */
[----:B------:R-:W-:-:S07]  /*a5a0*/  IMAD.MOV.U32 R58, RZ, RZ, R44 ;  /* 0x000000ffff3a7224 */ /* 0x000fce00078e002c */
[----:B------:R-:W-:Y:S05]  /*a5b0*/  WARPSYNC.COLLECTIVE R47, `(.L_x_118) ;  /* 0x000000002f087348 */ /* 0x000fea0003c00000 */
[----:B------:R0:W1:Y:S02]  /*a5c0*/  SHFL.UP P0, R46, R58, R49, R60 ;  /* 0x040000313a2e7389 */ /* 0x000064000000003c */
[----:B01----:R-:W-:Y:S05]  /*a5d0*/  ENDCOLLECTIVE ;  /* 0x000000000000791b */ /* 0x003fea0003800000 */
.L_x_118:
[----:B------:R-:W-:Y:S02]  /*a5e0*/  IMAD.MOV.U32 R49, RZ, RZ, 0x10 ;  /* 0x00000010ff317424 */ /* 0x000fe400078e00ff */
[----:B------:R-:W-:-:S04]  /*a5f0*/  IMAD.MOV.U32 R45, RZ, RZ, R46 ;  /* 0x000000ffff2d7224 */ /* 0x000fc800078e002e */
[----:B------:R-:W-:-:S04]  /*a600*/  @P0 IMAD.IADD R45, R44, 0x1, R45 ;  /* 0x000000012c2d0824 */ /* 0x000fc800078e022d */
[----:B------:R-:W-:-:S07]  /*a610*/  IMAD.MOV.U32 R58, RZ, RZ, R45 ;  /* 0x000000ffff3a7224 */ /* 0x000fce00078e002d */
[----:B------:R-:W-:Y:S05]  /*a620*/  WARPSYNC.COLLECTIVE R47, `(.L_x_119) ;  /* 0x000000002f087348 */ /* 0x000fea0003c00000 */
[----:B------:R0:W1:Y:S02]  /*a630*/  SHFL.UP P0, R46, R58, R49, R60 ;  /* 0x040000313a2e7389 */ /* 0x000064000000003c */
[----:B01----:R-:W-:Y:S05]  /*a640*/  ENDCOLLECTIVE ;  /* 0x000000000000791b */ /* 0x003fea0003800000 */
.L_x_119:
[----:B------:R-:W-:Y:S05]  /*a650*/  BRA `(.L_x_120) ;  /* 0xffffff8400407947 */ /* 0x000fea000383ffff */
.L_x_121:
[----:B------:R-:W-:-:S00]  /*a660*/  BRA `(.L_x_121) ;  /* 0xfffffffc00fc7947 */ /* 0x000fc0000383ffff */
[----:B------:R-:W-:-:S00]  /*a670*/  NOP ;  /* 0x0000000000007918 */ /* 0x000fc00000000000 */
        /* <DEDUP_REMOVED lines=8> */
.L_x_234:


//--------------------- .text._ZN3cub18CUB_300001_SM_10006detail10radix_sort33DeviceRadixSortExclusiveSumKernelINS1_5radix10policy_hubIiiyE10Policy1000EyEEvPT0_ --------------------------
	.section	.text._ZN3cub18CUB_300001_SM_10006detail10radix_sort33DeviceRadixSortExclusiveSumKernelINS1_5radix10policy_hubIiiyE10Policy1000EyEEvPT0_,"ax",@progbits
	.align	128
        .global         _ZN3cub18CUB_300001_SM_10006detail10radix_sort33DeviceRadixSortExclusiveSumKernelINS1_5radix10policy_hubIiiyE10Policy1000EyEEvPT0_
        .type           _ZN3cub18CUB_300001_SM_10006detail10radix_sort33DeviceRadixSortExclusiveSumKernelINS1_5radix10policy_hubIiiyE10Policy1000EyEEvPT0_,@function
        .size           _ZN3cub18CUB_300001_SM_10006detail10radix_sort33DeviceRadixSortExclusiveSumKernelINS1_5radix10policy_hubIiiyE10Policy1000EyEEvPT0_,(.L_x_235 - _ZN3cub18CUB_300001_SM_10006detail10radix_sort33DeviceRadixSortExclusiveSumKernelINS1_5radix10policy_hubIiiyE10Policy1000EyEEvPT0_)
        .other          _ZN3cub18CUB_300001_SM_10006detail10radix_sort33DeviceRadixSortExclusiveSumKernelINS1_5radix10policy_hubIiiyE10Policy1000EyEEvPT0_,@"STO_CUDA_ENTRY STV_DEFAULT"
_ZN3cub18CUB_300001_SM_10006detail10radix_sort33DeviceRadixSortExclusiveSumKernelINS1_5radix10policy_hubIiiyE10Policy1000EyEEvPT0_:
.text._ZN3cub18CUB_300001_SM_10006detail10radix_sort33DeviceRadixSortExclusiveSumKernelINS1_5radix10policy_hubIiiyE10Policy1000EyEEvPT0_:
[----:B------:R-:W-:Y:S01]  /*0000*/  LDC R1, c[0x0][0x37c] ;  /* 0x0000df00ff017b82 */ /* 0x000fe20000000800 */
[----:B------:R-:W0:Y:S07]  /*0010*/  S2R R18, SR_TID.X ;  /* 0x0000000000127919 */ /* 0x000e2e0000002100 */
[----:B------:R-:W1:Y:S01]  /*0020*/  LDC.64 R16, c[0x0][0x380] ;  /* 0x0000e000ff107b82 */ /* 0x000e620000000a00 */
[----:B------:R-:W2:Y:S01]  /*0030*/  LDCU.64 UR4, c[0x0][0x358] ;  /* 0x00006b00ff0477ac */ /* 0x000ea20008000a00 */
[----:B------:R-:W3:Y:S01]  /*0040*/  S2R R5, SR_CTAID.X ;  /* 0x0000000000057919 */ /* 0x000ee20000002500 */
[----:B0-----:R-:W-:Y:S01]  /*0050*/  ISETP.GT.U32.AND P1, PT, R18, 0xff, PT ;  /* 0x000000ff1200780c */ /* 0x001fe20003f24070 */
[----:B---3--:R-:W-:-:S04]  /*0060*/  IMAD R5, R5, 0x100, R18 ;  /* 0x0000010005057824 */ /* 0x008fc800078e0212 */
[----:B-1----:R-:W-:-:S08]  /*0070*/  IMAD.WIDE R16, R5, 0x8, R16 ;  /* 0x0000000805107825 */ /* 0x002fd000078e0210 */
[----:B--2---:R-:W2:Y:S01]  /*0080*/  @!P1 LDG.E.64 R2, desc[UR4][R16.64] ;  /* 0x0000000410029981 */ /* 0x004ea2000c1e1b00 */
[----:B------:R-:W-:Y:S02]  /*0090*/  MOV R0, 0x400 ;  /* 0x0000040000007802 */ /* 0x000fe40000000f00 */
[C---:B------:R-:W-:Y:S01]  /*00a0*/  ISETP.GT.U32.AND P0, PT, R18.reuse, 0x1f, PT ;  /* 0x0000001f1200780c */ /* 0x040fe20003f04070 */
[----:B------:R-:W0:Y:S02]  /*00b0*/  S2R R5, SR_CgaCtaId ;  /* 0x0000000000057919 */ /* 0x000e240000008800 */
[----:B0-----:R-:W-:Y:S02]  /*00c0*/  LEA R5, R5, R0, 0x18 ;  /* 0x0000000005057211 */ /* 0x001fe400078ec0ff */
[----:B------:R-:W-:-:S05]  /*00d0*/  LEA.HI R0, R18, R18, RZ, 0x1d ;  /* 0x0000001212007211 */ /* 0x000fca00078fe8ff */
[----:B------:R-:W-:-:S05]  /*00e0*/  IMAD R0, R0, 0x8, R5 ;  /* 0x0000000800007824 */ /* 0x000fca00078e0205 */
[----:B--2---:R0:W-:Y:S01]  /*00f0*/  STS.64 [R0+0x10], R2 ;  /* 0x0000100200007388 */ /* 0x0041e20000000a00 */
[----:B------:R-:W-:Y:S06]  /*0100*/  BAR.SYNC.DEFER_BLOCKING 0x0 ;  /* 0x0000000000007b1d */ /* 0x000fec0000010000 */
[----:B------:R-:W-:Y:S05]  /*0110*/  @P0 BRA `(.L_x_122) ;  /* 0x0000000400240947 */ /* 0x000fea0003800000 */
[----:B------:R-:W-:Y:S01]  /*0120*/  IMAD R18, R18, 0x48, R5 ;  /* 0x0000004812127824 */ /* 0x000fe200078e0205 */
[----:B------:R-:W-:-:S04]  /*0130*/  UMOV UR6, 0xffffffff ;  /* 0xffffffff00067882 */ /* 0x000fc80000000000 */
[----:B------:R-:W-:Y:S04]  /*0140*/  LDS.64 R14, [R18+0x10] ;  /* 0x00001000120e7984 */ /* 0x000fe80000000a00 */
[----:B------:R-:W-:Y:S04]  /*0150*/  LDS.64 R12, [R18+0x18] ;  /* 0x00001800120c7984 */ /* 0x000fe80000000a00 */
[----:B------:R-:W1:Y:S04]  /*0160*/  LDS.64 R10, [R18+0x20] ;  /* 0x00002000120a7984 */ /* 0x000e680000000a00 */
[----:B------:R-:W-:Y:S04]  /*0170*/  LDS.64 R8, [R18+0x28] ;  /* 0x0000280012087984 */ /* 0x000fe80000000a00 */
[----:B------:R-:W2:Y:S04]  /*0180*/  LDS.64 R6, [R18+0x30] ;  /* 0x0000300012067984 */ /* 0x000ea80000000a00 */
[----:B------:R-:W-:Y:S04]  /*0190*/  LDS.64 R4, [R18+0x38] ;  /* 0x0000380012047984 */ /* 0x000fe80000000a00 */
[----:B0-----:R-:W0:Y:S04]  /*01a0*/  LDS.64 R2, [R18+0x40] ;  /* 0x0000400012027984 */ /* 0x001e280000000a00 */
[----:B------:R-:W3:Y:S01]  /*01b0*/  LDS.64 R20, [R18+0x48] ;  /* 0x0000480012147984 */ /* 0x000ee20000000a00 */
[----:B-1----:R-:W-:-:S04]  /*01c0*/  IADD3 R19, P3, P4, R10, R12, R14 ;  /* 0x0000000c0a137210 */ /* 0x002fc80007c7e00e */
[----:B------:R-:W-:Y:S02]  /*01d0*/  IADD3.X R23, PT, PT, R11, R13, R15, P3, P4 ;  /* 0x0000000d0b177210 */ /* 0x000fe40001fe840f */
[----:B--2---:R-:W-:-:S04]  /*01e0*/  IADD3 R19, P0, P2, R6, R19, R8 ;  /* 0x0000001306137210 */ /* 0x004fc80007a1e008 */
[----:B------:R-:W-:Y:S02]  /*01f0*/  IADD3.X R23, PT, PT, R7, R23, R9, P0, P2 ;  /* 0x0000001707177210 */ /* 0x000fe400007e4409 */
[----:B0-----:R-:W-:-:S04]  /*0200*/  IADD3 R19, P3, P4, R2, R19, R4 ;  /* 0x0000001302137210 */ /* 0x001fc80007c7e004 */
[----:B---3--:R-:W-:Y:S02]  /*0210*/  IADD3 R20, P0, PT, R20, R19, RZ ;  /* 0x0000001314147210 */ /* 0x008fe40007f1e0ff */
[----:B------:R-:W-:-:S05]  /*0220*/  IADD3.X R19, PT, PT, R3, R23, R5, P3, P4 ;  /* 0x0000001703137210 */ /* 0x000fca0001fe8405 */
[----:B------:R-:W-:Y:S01]  /*0230*/  IMAD.X R19, R21, 0x1, R19, P0 ;  /* 0x0000000115137824 */ /* 0x000fe200000e0613 */
[----:B------:R-:W-:Y:S06]  /*0240*/  BRA.DIV UR6, `(.L_x_123) ;  /* 0x0000000206f07947 */ /* 0x000fec000b800000 */
[----:B------:R-:W0:Y:S04]  /*0250*/  SHFL.UP PT, R27, R20, 0x1, RZ ;  /* 0x04200000141b7989 */ /* 0x000e2800000e00ff */
[----:B------:R-:W1:Y:S01]  /*0260*/  SHFL.UP P0, R25, R19, 0x1, RZ ;  /* 0x0420000013197989 */ /* 0x000e6200000000ff */
[----:B0-----:R-:W-:-:S04]  /*0270*/  IADD3 R22, P2, PT, R27, R20, RZ ;  /* 0x000000141b167210 */ /* 0x001fc80007f5e0ff */
[----:B-1----:R-:W-:Y:S01]  /*0280*/  SEL R27, R22, R27, P0 ;  /* 0x0000001b161b7207 */ /* 0x002fe20000000000 */
[----:B------:R-:W-:-:S04]  /*0290*/  IMAD.X R26, R25, 0x1, R19, P2 ;  /* 0x00000001191a7824 */ /* 0x000fc800010e0613 */
[----:B------:R-:W0:Y:S01]  /*02a0*/  SHFL.UP PT, R28, R27, 0x2, RZ ;  /* 0x044000001b1c7989 */ /* 0x000e2200000e00ff */
[----:B------:R-:W-:-:S05]  /*02b0*/  SEL R26, R26, R25, P0 ;  /* 0x000000191a1a7207 */ /* 0x000fca0000000000 */
[----:B------:R-:W1:Y:S01]  /*02c0*/  SHFL.UP P0, R25, R26, 0x2, RZ ;  /* 0x044000001a197989 */ /* 0x000e6200000000ff */
[----:B0-----:R-:W-:-:S05]  /*02d0*/  IADD3 R21, P2, PT, R28, R27, RZ ;  /* 0x0000001b1c157210 */ /* 0x001fca0007f5e0ff */
[----:B-1----:R-:W-:Y:S01]  /*02e0*/  IMAD.X R22, R25, 0x1, R26, P2 ;  /* 0x0000000119167824 */ /* 0x002fe200010e061a */
[----:B------:R-:W-:-:S04]  /*02f0*/  SEL R28, R21, R28, P0 ;  /* 0x0000001c151c7207 */ /* 0x000fc80000000000 */
[----:B------:R-:W-:Y:S01]  /*0300*/  SEL R29, R22, R25, P0 ;  /* 0x00000019161d7207 */ /* 0x000fe20000000000 */
        /* <DEDUP_REMOVED lines=12> */
[----:B------:R0:W1:Y:S04]  /*03d0*/  SHFL.UP PT, R28, R27, 0x10, RZ ;  /* 0x060000001b1c7989 */ /* 0x00006800000e00ff */
[----:B------:R0:W2:Y:S02]  /*03e0*/  SHFL.UP P0, R25, R26, 0x10, RZ ;  /* 0x060000001a197989 */ /* 0x0000a400000000ff */
.L_x_134:
[----:B-1----:R-:W-:-:S04]  /*03f0*/  IADD3 R21, P2, PT, R28, R27, RZ ;  /* 0x0000001b1c157210 */ /* 0x002fc80007f5e0ff */
[----:B--2---:R-:W-:Y:S01]  /*0400*/  SEL R21, R21, R28, P0 ;  /* 0x0000001c15157207 */ /* 0x004fe20000000000 */
[----:B------:R-:W-:-:S05]  /*0410*/  IMAD.X R22, R25, 0x1, R26, P2 ;  /* 0x0000000119167824 */ /* 0x000fca00010e061a */
[----:B------:R-:W-:Y:S02]  /*0420*/  SEL R22, R22, R25, P0 ;  /* 0x0000001916167207 */ /* 0x000fe40000000000 */
[----:B------:R-:W-:-:S05]  /*0430*/  IADD3 R20, P0, PT, R21, -R20, RZ ;  /* 0x8000001415147210 */ /* 0x000fca0007f1e0ff */
[----:B------:R-:W-:Y:S01]  /*0440*/  IMAD.X R21, R22, 0x1, ~R19, P0 ;  /* 0x0000000116157824 */ /* 0x000fe200000e0e13 */
[----:B------:R-:W-:-:S04]  /*0450*/  IADD3 R14, P0, PT, R14, R20, RZ ;  /* 0x000000140e0e7210 */ /* 0x000fc80007f1e0ff */
[----:B------:R1:W-:Y:S01]  /*0460*/  STS.64 [R18+0x10], R20 ;  /* 0x0000101412007388 */ /* 0x0003e20000000a00 */
[----:B------:R-:W-:Y:S01]  /*0470*/  IMAD.X R15, R15, 0x1, R21, P0 ;  /* 0x000000010f0f7824 */ /* 0x000fe200000e0615 */
        /* <DEDUP_REMOVED lines=17> */
[----:B------:R-:W-:-:S05]  /*0590*/  IMAD.X R3, R3, 0x1, R5, P0 ;  /* 0x0000000103037824 */ /* 0x000fca00000e0605 */
[----:B------:R1:W-:Y:S03]  /*05a0*/  STS.64 [R18+0x48], R2 ;  /* 0x0000480212007388 */ /* 0x0003e60000000a00 */
.L_x_122:
[----:B------:R-:W-:Y:S05]  /*05b0*/  WARPSYNC.ALL ;  /* 0x0000000000007948 */ /* 0x000fea0003800000 */
[----:B------:R-:W-:Y:S06]  /*05c0*/  BAR.SYNC.DEFER_BLOCKING 0x0 ;  /* 0x0000000000007b1d */ /* 0x000fec0000010000 */
[----:B------:R-:W-:Y:S05]  /*05d0*/  @P1 EXIT ;  /* 0x000000000000194d */ /* 0x000fea0003800000 */
[----:B01----:R-:W0:Y:S04]  /*05e0*/  LDS.64 R2, [R0+0x10] ;  /* 0x0000100000027984 */ /* 0x003e280000000a00 */
[----:B0-----:R-:W-:Y:S01]  /*05f0*/  STG.E.64 desc[UR4][R16.64], R2 ;  /* 0x0000000210007986 */ /* 0x001fe2000c101b04 */
[----:B------:R-:W-:Y:S05]  /*0600*/  EXIT ;  /* 0x000000000000794d */ /* 0x000fea0003800000 */
.L_x_123:
[----:B------:R-:W-:Y:S02]  /*0610*/  IMAD.MOV.U32 R24, RZ, RZ, R20 ;  /* 0x000000ffff187224 */ /* 0x000fe400078e0014 */
[----:B------:R-:W-:Y:S02]  /*0620*/  IMAD.MOV.U32 R23, RZ, RZ, 0x1 ;  /* 0x00000001ff177424 */ /* 0x000fe400078e00ff */
[----:B------:R-:W-:Y:S02]  /*0630*/  IMAD.MOV.U32 R22, RZ, RZ, RZ ;  /* 0x000000ffff167224 */ /* 0x000fe400078e00ff */
[----:B------:R-:W-:-:S07]  /*0640*/  IMAD.MOV.U32 R21, RZ, RZ, -0x1 ;  /* 0xffffffffff157424 */ /* 0x000fce00078e00ff */
[----:B------:R-:W-:Y:S05]  /*0650*/  WARPSYNC.COLLECTIVE R21, `(.L_x_124) ;  /* 0x0000000015087348 */ /* 0x000fea0003c00000 */
[----:B------:R0:W1:Y:S02]  /*0660*/  SHFL.UP P0, R25, R24, R23, R22 ;  /* 0x0400001718197389 */ /* 0x0000640000000016 */
[----:B01----:R-:W-:Y:S05]  /*0670*/  ENDCOLLECTIVE ;  /* 0x000000000000791b */ /* 0x003fea0003800000 */
.L_x_124:
[----:B------:R-:W-:Y:S02]  /*0680*/  IMAD.MOV.U32 R24, RZ, RZ, R19 ;  /* 0x000000ffff187224 */ /* 0x000fe400078e0013 */
[----:B------:R-:W-:-:S07]  /*0690*/  IMAD.MOV.U32 R27, RZ, RZ, R25 ;  /* 0x000000ffff1b7224 */ /* 0x000fce00078e0019 */
[----:B------:R-:W-:Y:S05]  /*06a0*/  WARPSYNC.COLLECTIVE R21, `(.L_x_125) ;  /* 0x0000000015087348 */ /* 0x000fea0003c00000 */
[----:B------:R0:W1:Y:S02]  /*06b0*/  SHFL.UP P0, R25, R24, R23, R22 ;  /* 0x0400001718197389 */ /* 0x0000640000000016 */
[----:B01----:R-:W-:Y:S05]  /*06c0*/  ENDCOLLECTIVE ;  /* 0x000000000000791b */ /* 0x003fea0003800000 */
.L_x_125:
[----:B------:R-:W-:Y:S01]  /*06d0*/  IADD3 R26, P2, PT, R27, R20, RZ ;  /* 0x000000141b1a7210 */ /* 0x000fe20007f5e0ff */
[----:B------:R-:W-:-:S03]  /*06e0*/  IMAD.MOV.U32 R23, RZ, RZ, 0x2 ;  /* 0x00000002ff177424 */ /* 0x000fc600078e00ff */
[----:B------:R-:W-:Y:S01]  /*06f0*/  SEL R27, R26, R27, P0 ;  /* 0x0000001b1a1b7207 */ /* 0x000fe20000000000 */
[----:B------:R-:W-:-:S04]  /*0700*/  IMAD.X R26, R25, 0x1, R19, P2 ;  /* 0x00000001191a7824 */ /* 0x000fc800010e0613 */
[----:B------:R-:W-:Y:S01]  /*0710*/  IMAD.MOV.U32 R24, RZ, RZ, R27 ;  /* 0x000000ffff187224 */ /* 0x000fe200078e001b */
[----:B------:R-:W-:-:S07]  /*0720*/  SEL R26, R26, R25, P0 ;  /* 0x000000191a1a7207 */ /* 0x000fce0000000000 */
[----:B------:R-:W-:Y:S05]  /*0730*/  WARPSYNC.COLLECTIVE R21, `(.L_x_126) ;  /* 0x0000000015087348 */ /* 0x000fea0003c00000 */
[----:B------:R0:W1:Y:S02]  /*0740*/  SHFL.UP P0, R25, R24, R23, R22 ;  /* 0x0400001718197389 */ /* 0x0000640000000016 */
[----:B01----:R-:W-:Y:S05]  /*0750*/  ENDCOLLECTIVE ;  /* 0x000000000000791b */ /* 0x003fea0003800000 */
.L_x_126:
[----:B------:R-:W-:Y:S02]  /*0760*/  IMAD.MOV.U32 R24, RZ, RZ, R26 ;  /* 0x000000ffff187224 */ /* 0x000fe400078e001a */
[----:B------:R-:W-:-:S07]  /*0770*/  IMAD.MOV.U32 R28, RZ, RZ, R25 ;  /* 0x000000ffff1c7224 */ /* 0x000fce00078e0019 */
[----:B------:R-:W-:Y:S05]  /*0780*/  WARPSYNC.COLLECTIVE R21, `(.L_x_127) ;  /* 0x0000000015087348 */ /* 0x000fea0003c00000 */
[----:B------:R0:W1:Y:S02]  /*0790*/  SHFL.UP P0, R25, R24, R23, R22 ;  /* 0x0400001718197389 */ /* 0x0000640000000016 */
[----:B01----:R-:W-:Y:S05]  /*07a0*/  ENDCOLLECTIVE ;  /* 0x000000000000791b */ /* 0x003fea0003800000 */
.L_x_127:
        /* <DEDUP_REMOVED lines=9> */
.L_x_128:
[----:B------:R-:W-:Y:S02]  /*0840*/  IMAD.MOV.U32 R24, RZ, RZ, R29 ;  /* 0x000000ffff187224 */ /* 0x000fe400078e001d */
[----:B------:R-:W-:-:S07]  /*0850*/  IMAD.MOV.U32 R27, RZ, RZ, R25 ;  /* 0x000000ffff1b7224 */ /* 0x000fce00078e0019 */
[----:B------:R-:W-:Y:S05]  /*0860*/  WARPSYNC.COLLECTIVE R21, `(.L_x_129) ;  /* 0x0000000015087348 */ /* 0x000fea0003c00000 */
[----:B------:R0:W1:Y:S02]  /*0870*/  SHFL.UP P0, R25, R24, R23, R22 ;  /* 0x0400001718197389 */ /* 0x0000640000000016 */
[----:B01----:R-:W-:Y:S05]  /*0880*/  ENDCOLLECTIVE ;  /* 0x000000000000791b */ /* 0x003fea0003800000 */
.L_x_129:
        /* <DEDUP_REMOVED lines=9> */
.L_x_130:
[----:B------:R-:W-:Y:S02]  /*0920*/  IMAD.MOV.U32 R24, RZ, RZ, R29 ;  /* 0x000000ffff187224 */ /* 0x000fe400078e001d */
[----:B------:R-:W-:-:S07]  /*0930*/  IMAD.MOV.U32 R27, RZ, RZ, R25 ;  /* 0x000000ffff1b7224 */ /* 0x000fce00078e0019 */
[----:B------:R-:W-:Y:S05]  /*0940*/  WARPSYNC.COLLECTIVE R21, `(.L_x_131) ;  /* 0x0000000015087348 */ /* 0x000fea0003c00000 */
[----:B------:R0:W1:Y:S02]  /*0950*/  SHFL.UP P0, R25, R24, R23, R22 ;  /* 0x0400001718197389 */ /* 0x0000640000000016 */
[----:B01----:R-:W-:Y:S05]  /*0960*/  ENDCOLLECTIVE ;  /* 0x000000000000791b */ /* 0x003fea0003800000 */
.L_x_131:
        /* <DEDUP_REMOVED lines=9> */
.L_x_132:
[----:B------:R-:W-:Y:S02]  /*0a00*/  IMAD.MOV.U32 R24, RZ, RZ, R26 ;  /* 0x000000ffff187224 */ /* 0x000fe400078e001a */
[----:B------:R-:W-:-:S07]  /*0a10*/  IMAD.MOV.U32 R28, RZ, RZ, R25 ;  /* 0x000000ffff1c7224 */ /* 0x000fce00078e0019 */
[----:B------:R-:W-:Y:S05]  /*0a20*/  WARPSYNC.COLLECTIVE R21, `(.L_x_133) ;  /* 0x0000000015087348 */ /* 0x000fea0003c00000 */
[----:B------:R0:W1:Y:S02]  /*0a30*/  SHFL.UP P0, R25, R24, R23, R22 ;  /* 0x0400001718197389 */ /* 0x0000640000000016 */
[----:B01----:R-:W-:Y:S05]  /*0a40*/  ENDCOLLECTIVE ;  /* 0x000000000000791b */ /* 0x003fea0003800000 */
.L_x_133:
[----:B------:R-:W-:Y:S05]  /*0a50*/  BRA `(.L_x_134) ;  /* 0xfffffff800647947 */ /* 0x000fea000383ffff */
.L_x_135:
        /* <DEDUP_REMOVED lines=10> */
.L_x_235:


//--------------------- .text._ZN3cub18CUB_300001_SM_10006detail10radix_sort30DeviceRadixSortHistogramKernelINS1_5radix10policy_hubIiiyE10Policy1000ELNS0_9SortOrderE0EiyNS1_21identity_decomposer_tEEEvPT2_PKT1_SA_iiT3_ --------------------------
	.section	.text._ZN3cub18CUB_300001_SM_10006detail10radix_sort30DeviceRadixSortHistogramKernelINS1_5radix10policy_hubIiiyE10Policy1000ELNS0_9SortOrderE0EiyNS1_21identity_decomposer_tEEEvPT2_PKT1_SA_iiT3_,"ax",@progbits
	.align	128
        .global         _ZN3cub18CUB_300001_SM_10006detail10radix_sort30DeviceRadixSortHistogramKernelINS1_5radix10policy_hubIiiyE10Policy1000ELNS0_9SortOrderE0EiyNS1_21identity_decomposer_tEEEvPT2_PKT1_SA_iiT3_
        .type           _ZN3cub18CUB_300001_SM_10006detail10radix_sort30DeviceRadixSortHistogramKernelINS1_5radix10policy_hubIiiyE10Policy1000ELNS0_9SortOrderE0EiyNS1_21identity_decomposer_tEEEvPT2_PKT1_SA_iiT3_,@function
        .size           _ZN3cub18CUB_300001_SM_10006detail10radix_sort30DeviceRadixSortHistogramKernelINS1_5radix10policy_hubIiiyE10Policy1000ELNS0_9SortOrderE0EiyNS1_21identity_decomposer_tEEEvPT2_PKT1_SA_iiT3_,(.L_x_236 - _ZN3cub18CUB_300001_SM_10006detail10radix_sort30DeviceRadixSortHistogramKernelINS1_5radix10policy_hubIiiyE10Policy1000ELNS0_9SortOrderE0EiyNS1_21identity_decomposer_tEEEvPT2_PKT1_SA_iiT3_)
        .other          _ZN3cub18CUB_300001_SM_10006detail10radix_sort30DeviceRadixSortHistogramKernelINS1_5radix10policy_hubIiiyE10Policy1000ELNS0_9SortOrderE0EiyNS1_21identity_decomposer_tEEEvPT2_PKT1_SA_iiT3_,@"STO_CUDA_ENTRY STV_DEFAULT"
_ZN3cub18CUB_300001_SM_10006detail10radix_sort30DeviceRadixSortHistogramKernelINS1_5radix10policy_hubIiiyE10Policy1000ELNS0_9SortOrderE0EiyNS1_21identity_decomposer_tEEEvPT2_PKT1_SA_iiT3_:
.text._ZN3cub18CUB_300001_SM_10006detail10radix_sort30DeviceRadixSortHistogramKernelINS1_5radix10policy_hubIiiyE10Policy1000ELNS0_9SortOrderE0EiyNS1_21identity_decomposer_tEEEvPT2_PKT1_SA_iiT3_:
[----:B------:R-:W-:Y:S01]  /*0000*/  LDC R1, c[0x0][0x37c] ;  /* 0x0000df00ff017b82 */ /* 0x000fe20000000800 */
[----:B------:R-:W0:Y:S02]  /*0010*/  LDCU.64 UR14, c[0x0][0x390] ;  /* 0x00007200ff0e77ac */ /* 0x000e240008000a00 */
[----:B0-----:R-:W-:-:S04]  /*0020*/  ISETP.NE.U32.AND P0, PT, RZ, UR14, PT ;  /* 0x0000000eff007c0c */ /* 0x001fc8000bf05070 */
[----:B------:R-:W-:-:S13]  /*0030*/  ISETP.NE.AND.EX P0, PT, RZ, UR15, PT, P0 ;  /* 0x0000000fff007c0c */ /* 0x000fda000bf05300 */
[----:B------:R-:W-:Y:S05]  /*0040*/  @!P0 EXIT ;  /* 0x000000000000894d */ /* 0x000fea0003800000 */
[----:B------:R-:W-:Y:S01]  /*0050*/  UIADD3 UR11, UP0, UPT, UR14, -0x1, URZ ;  /* 0xffffffff0e0b7890 */ /* 0x000fe2000ff1e0ff */
[----:B------:R-:W0:Y:S01]  /*0060*/  S2R R4, SR_TID.X ;  /* 0x0000000000047919 */ /* 0x000e220000002100 */
[----:B------:R-:W1:Y:S01]  /*0070*/  LDCU.64 UR4, c[0x0][0x398] ;  /* 0x00007300ff0477ac */ /* 0x000e620008000a00 */
[----:B------:R-:W2:Y:S01]  /*0080*/  S2UR UR7, SR_CgaCtaId ;  /* 0x00000000000779c3 */ /* 0x000ea20000008800 */
[----:B------:R-:W-:Y:S01]  /*0090*/  UIADD3.X UR12, UPT, UPT, UR15, -0x1, URZ, UP0, !UPT ;  /* 0xffffffff0f0c7890 */ /* 0x000fe200087fe4ff */
[----:B------:R-:W-:Y:S01]  /*00a0*/  UMOV UR6, 0x400 ;  /* 0x0000040000067882 */ /* 0x000fe20000000000 */
[----:B------:R-:W3:Y:S05]  /*00b0*/  LDCU.64 UR20, c[0x0][0x358] ;  /* 0x00006b00ff1477ac */ /* 0x000eea0008000a00 */
[----:B------:R-:W4:Y:S01]  /*00c0*/  S2UR UR8, SR_CTAID.X ;  /* 0x00000000000879c3 */ /* 0x000f220000002500 */
[----:B------:R-:W-:Y:S01]  /*00d0*/  USHF.R.U64 UR11, UR11, 0x1e, UR12 ;  /* 0x0000001e0b0b7899 */ /* 0x000fe2000800120c */
[----:B------:R-:W0:Y:S03]  /*00e0*/  LDCU UR28, c[0x0][0x370] ;  /* 0x00006e00ff1c77ac */ /* 0x000e260008000800 */
[----:B------:R-:W-:-:S02]  /*00f0*/  UIADD3 UR11, UP0, UPT, UR11, 0x1, URZ ;  /* 0x000000010b0b7890 */ /* 0x000fc4000ff1e0ff */
[----:B-1----:R-:W-:Y:S02]  /*0100*/  UIADD3 UR4, UPT, UPT, UR5, 0x7, -UR4 ;  /* 0x0000000705047890 */ /* 0x002fe4000fffe804 */
[----:B------:R-:W-:Y:S02]  /*0110*/  ULEA.HI.X UR12, UR12, URZ, URZ, 0x2, UP0 ;  /* 0x000000ff0c0c7291 */ /* 0x000fe400080f14ff */
[----:B------:R-:W-:Y:S02]  /*0120*/  UISETP.LT.U32.AND UP0, UPT, UR11, UR14, UPT ;  /* 0x0000000e0b00728c */ /* 0x000fe4000bf01070 */
[----:B------:R-:W-:Y:S02]  /*0130*/  USHF.R.S32.HI UR5, URZ, 0x1f, UR4 ;  /* 0x0000001fff057899 */ /* 0x000fe40008011404 */
[----:B------:R-:W-:Y:S02]  /*0140*/  UISETP.LT.U32.AND.EX UP0, UPT, UR12, UR15, UPT, UP0 ;  /* 0x0000000f0c00728c */ /* 0x000fe4000bf01100 */
[----:B------:R-:W-:-:S02]  /*0150*/  ULEA.HI UR5, UR5, UR4, URZ, 0x3 ;  /* 0x0000000405057291 */ /* 0x000fc4000f8f18ff */
[----:B------:R-:W-:Y:S01]  /*0160*/  USEL UR11, UR11, UR14, UP0 ;  /* 0x0000000e0b0b7287 */ /* 0x000fe20008000000 */
[C---:B0-----:R-:W-:Y:S01]  /*0170*/  VIADD R21, R4.reuse, 0x780 ;  /* 0x0000078004157836 */ /* 0x041fe20000000000 */
[----:B------:R-:W-:Y:S02]  /*0180*/  USEL UR12, UR12, UR15, UP0 ;  /* 0x0000000f0c0c7287 */ /* 0x000fe40008000000 */
[----:B------:R-:W-:Y:S02]  /*0190*/  UISETP.GE.AND UP0, UPT, UR4, 0x8, UPT ;  /* 0x000000080400788c */ /* 0x000fe4000bf06270 */
[----:B--2---:R-:W-:Y:S02]  /*01a0*/  ULEA UR6, UR7, UR6, 0x18 ;  /* 0x0000000607067291 */ /* 0x004fe4000f8ec0ff */
[----:B------:R-:W-:Y:S02]  /*01b0*/  USHF.R.S32.HI UR5, URZ, 0x3, UR5 ;  /* 0x00000003ff057899 */ /* 0x000fe40008011405 */
[----:B------:R-:W-:Y:S01]  /*01c0*/  PLOP3.LUT P0, PT, PT, PT, UP0, 0x80, 0x8 ;  /* 0x000000000008781c */ /* 0x000fe20003f0f008 */
[----:B----4-:R-:W-:Y:S01]  /*01d0*/  USHF.L.U32 UR8, UR8, 0xb, URZ ;  /* 0x0000000b08087899 */ /* 0x010fe200080006ff */
[C---:B------:R-:W-:Y:S01]  /*01e0*/  LEA R0, R4.reuse, UR6, 0x2 ;  /* 0x0000000604007c11 */ /* 0x040fe2000f8e10ff */
[----:B------:R-:W-:Y:S01]  /*01f0*/  UIADD3 UR22, UPT, UPT, UR5, -0x1, URZ ;  /* 0xffffffff05167890 */ /* 0x000fe2000fffe0ff */
[----:B------:R-:W-:Y:S01]  /*0200*/  ISETP.GT.U32.OR P0, PT, R4, 0xff, !P0 ;  /* 0x000000ff0400780c */ /* 0x000fe20004704470 */
[----:B------:R-:W-:-:S02]  /*0210*/  ULOP3.LUT UR23, UR5, 0xf, URZ, 0xc0, !UPT ;  /* 0x0000000f05177892 */ /* 0x000fc4000f8ec0ff */
[----:B------:R-:W-:Y:S01]  /*0220*/  ULOP3.LUT UR24, UR5, 0x7, URZ, 0xc0, !UPT ;  /* 0x0000000705187892 */ /* 0x000fe2000f8ec0ff */
[----:B------:R-:W-:Y:S01]  /*0230*/  P2R R20, PR, RZ, 0x1 ;  /* 0x00000001ff147803 */ /* 0x000fe20000000000 */
[----:B------:R-:W-:Y:S02]  /*0240*/  ULOP3.LUT UR25, UR5, 0x3, URZ, 0xc0, !UPT ;  /* 0x0000000305197892 */ /* 0x000fe4000f8ec0ff */
[----:B------:R-:W-:Y:S02]  /*0250*/  ULOP3.LUT UR26, UR5, 0xffffff0, URZ, 0xc0, !UPT ;  /* 0x0ffffff0051a7892 */ /* 0x000fe4000f8ec0ff */
[----:B------:R-:W-:Y:S02]  /*0260*/  ULOP3.LUT UR27, UR5, 0xffffff8, URZ, 0xc0, !UPT ;  /* 0x0ffffff8051b7892 */ /* 0x000fe4000f8ec0ff */
[----:B------:R-:W-:Y:S01]  /*0270*/  ULOP3.LUT UR9, UR5, 0x1, URZ, 0xc0, !UPT ;  /* 0x0000000105097892 */ /* 0x000fe2000f8ec0ff */
[----:B------:R-:W-:Y:S01]  /*0280*/  UMOV UR6, URZ ;  /* 0x000000ff00067c82 */ /* 0x000fe20008000000 */
[----:B---3--:R-:W-:-:S10]  /*0290*/  UMOV UR7, URZ ;  /* 0x000000ff00077c82 */ /* 0x008fd40008000000 */
.L_x_219:
[----:B------:R-:W-:Y:S01]  /*02a0*/  ISETP.NE.AND P0, PT, R20, RZ, PT ;  /* 0x000000ff1400720c */ /* 0x000fe20003f05270 */
[----:B------:R-:W-:-:S12]  /*02b0*/  BSSY.RECONVERGENT B0, `(.L_x_136) ;  /* 0x000007c000007945 */ /* 0x000fd80003800200 */
[----:B012345:R-:W-:Y:S05]  /*02c0*/  @P0 BRA `(.L_x_137) ;  /* 0x0000000400e80947 */ /* 0x03ffea0003800000 */
[----:B------:R-:W-:Y:S02]  /*02d0*/  IMAD.U32 R2, RZ, RZ, UR22 ;  /* 0x00000016ff027e24 */ /* 0x000fe4000f8e00ff */
[----:B------:R-:W-:-:S03]  /*02e0*/  IMAD.MOV.U32 R3, RZ, RZ, RZ ;  /* 0x000000ffff037224 */ /* 0x000fc600078e00ff */
[----:B------:R-:W-:-:S13]  /*02f0*/  ISETP.GE.U32.AND P1, PT, R2, 0xf, PT ;  /* 0x0000000f0200780c */ /* 0x000fda0003f26070 */
[----:B------:R-:W-:Y:S05]  /*0300*/  @!P1 BRA `(.L_x_138) ;  /* 0x00000000005c9947 */ /* 0x000fea0003800000 */
[----:B------:R-:W-:Y:S01]  /*0310*/  VIADD R2, R0, 0x2000 ;  /* 0x0000200000027836 */ /* 0x000fe20000000000 */
[----:B------:R-:W-:-:S12]  /*0320*/  UIADD3 UR4, UPT, UPT, -UR26, URZ, URZ ;  /* 0x000000ff1a047290 */ /* 0x000fd8000fffe1ff */
.L_x_139:
[----:B------:R-:W-:Y:S01]  /*0330*/  UIADD3 UR4, UPT, UPT, UR4, 0x10, URZ ;  /* 0x0000001004047890 */ /* 0x000fe2000fffe0ff */
[----:B------:R-:W-:Y:S03]  /*0340*/  STS [R2+-0x2000], RZ ;  /* 0xffe000ff02007388 */ /* 0x000fe60000000800 */
[----:B------:R-:W-:Y:S01]  /*0350*/  UISETP.NE.AND UP0, UPT, UR4, URZ, UPT ;  /* 0x000000ff0400728c */ /* 0x000fe2000bf05270 */
        /* <DEDUP_REMOVED lines=16> */
[----:B------:R-:W-:Y:S06]  /*0460*/  BRA.U UP0, `(.L_x_139) ;  /* 0xfffffffd00b07547 */ /* 0x000fec000b83ffff */
[----:B------:R-:W-:-:S07]  /*0470*/  IMAD.U32 R3, RZ, RZ, UR26 ;  /* 0x0000001aff037e24 */ /* 0x000fce000f8e00ff */
.L_x_138:
[----:B------:R-:W-:Y:S01]  /*0480*/  ISETP.NE.AND P0, PT, RZ, UR23, PT ;  /* 0x00000017ff007c0c */ /* 0x000fe2000bf05270 */
[----:B------:R-:W-:Y:S01]  /*0490*/  IMAD.U32 R6, RZ, RZ, UR24 ;  /* 0x00000018ff067e24 */ /* 0x000fe2000f8e00ff */
[----:B------:R-:W-:-:S03]  /*04a0*/  MOV R2, UR23 ;  /* 0x0000001700027c02 */ /* 0x000fc60008000f00 */
[----:B------:R-:W-:Y:S02]  /*04b0*/  VIADD R6, R6, 0xffffffff ;  /* 0xffffffff06067836 */ /* 0x000fe40000000000 */
[----:B------:R-:W-:-:S06]  /*04c0*/  VIADD R2, R2, 0xffffffff ;  /* 0xffffffff02027836 */ /* 0x000fcc0000000000 */
[----:B------:R-:W-:Y:S05]  /*04d0*/  @!P0 BRA `(.L_x_140) ;  /* 0x00000000007c8947 */ /* 0x000fea0003800000 */
[----:B------:R-:W-:Y:S01]  /*04e0*/  ISETP.GE.U32.AND P2, PT, R2, 0x7, PT ;  /* 0x000000070200780c */ /* 0x000fe20003f46070 */
[----:B------:R-:W-:-:S12]  /*04f0*/  UISETP.NE.AND UP0, UPT, UR24, URZ, UPT ;  /* 0x000000ff1800728c */ /* 0x000fd8000bf05270 */
[----:B------:R-:W-:Y:S05]  /*0500*/  @!P2 BRA `(.L_x_141) ;  /* 0x000000000028a947 */ /* 0x000fea0003800000 */
        /* <DEDUP_REMOVED lines=10> */
.L_x_141:
[----:B------:R-:W-:Y:S05]  /*05b0*/  BRA.U !UP0, `(.L_x_140) ;  /* 0x0000000108447547 */ /* 0x000fea000b800000 */
[----:B------:R-:W-:Y:S01]  /*05c0*/  ISETP.GE.U32.AND P2, PT, R6, 0x3, PT ;  /* 0x000000030600780c */ /* 0x000fe20003f46070 */
[----:B------:R-:W-:-:S12]  /*05d0*/  UISETP.NE.AND UP0, UPT, UR25, URZ, UPT ;  /* 0x000000ff1900728c */ /* 0x000fd8000bf05270 */
[C---:B0-----:R-:W-:Y:S02]  /*05e0*/  @P2 IMAD R5, R3.reuse, 0x400, R0 ;  /* 0x0000040003052824 */ /* 0x041fe400078e0200 */
[----:B------:R-:W-:-:S03]  /*05f0*/  @P2 VIADD R3, R3, 0x4 ;  /* 0x0000000403032836 */ /* 0x000fc60000000000 */
[----:B------:R1:W-:Y:S04]  /*0600*/  @P2 STS [R5], RZ ;  /* 0x000000ff05002388 */ /* 0x0003e80000000800 */
[----:B------:R1:W-:Y:S04]  /*0610*/  @P2 STS [R5+0x400], RZ ;  /* 0x000400ff05002388 */ /* 0x0003e80000000800 */
[----:B------:R1:W-:Y:S04]  /*0620*/  @P2 STS [R5+0x800], RZ ;  /* 0x000800ff05002388 */ /* 0x0003e80000000800 */
[----:B------:R1:W-:Y:S01]  /*0630*/  @P2 STS [R5+0xc00], RZ ;  /* 0x000c00ff05002388 */ /* 0x0003e20000000800 */
[----:B------:R-:W-:Y:S05]  /*0640*/  BRA.U !UP0, `(.L_x_140) ;  /* 0x0000000108207547 */ /* 0x000fea000b800000 */
[----:B------:R-:W-:Y:S01]  /*0650*/  IMAD R3, R3, 0x400, R0 ;  /* 0x0000040003037824 */ /* 0x000fe200078e0200 */
[----:B------:R-:W-:-:S04]  /*0660*/  UISETP.NE.AND UP0, UPT, UR25, 0x1, UPT ;  /* 0x000000011900788c */ /* 0x000fc8000bf05270 */
[----:B------:R2:W-:Y:S05]  /*0670*/  STS [R3], RZ ;  /* 0x000000ff03007388 */ /* 0x0005ea0000000800 */
[----:B------:R-:W-:Y:S05]  /*0680*/  BRA.U !UP0, `(.L_x_140) ;  /* 0x0000000108107547 */ /* 0x000fea000b800000 */
[----:B------:R-:W-:Y:S01]  /*0690*/  UISETP.NE.AND UP0, UPT, UR25, 0x2, UPT ;  /* 0x000000021900788c */ /* 0x000fe2000bf05270 */
[----:B------:R3:W-:Y:S05]  /*06a0*/  STS [R3+0x400], RZ ;  /* 0x000400ff03007388 */ /* 0x0007ea0000000800 */
[----:B------:R-:W-:-:S13]  /*06b0*/  PLOP3.LUT P2, PT, PT, PT, UP0, 0x80, 0x8 ;  /* 0x000000000008781c */ /* 0x000fda0003f4f008 */
[----:B------:R3:W-:Y:S02]  /*06c0*/  @P2 STS [R3+0x800], RZ ;  /* 0x000800ff03002388 */ /* 0x0007e40000000800 */
.L_x_140:
[----:B------:R-:W-:-:S13]  /*06d0*/  ISETP.GT.U32.AND P2, PT, R4, 0x7f, PT ;  /* 0x0000007f0400780c */ /* 0x000fda0003f44070 */
[----:B------:R-:W-:Y:S05]  /*06e0*/  @P2 BRA `(.L_x_137) ;  /* 0x0000000000e02947 */ /* 0x000fea0003800000 */
[----:B--23--:R-:W-:Y:S01]  /*06f0*/  HFMA2 R3, -RZ, RZ, 0, 0 ;  /* 0x00000000ff037431 */ /* 0x00cfe200000001ff */
[----:B------:R-:W-:Y:S06]  /*0700*/  @!P1 BRA `(.L_x_142) ;  /* 0x0000000000589947 */ /* 0x000fec0003800000 */
[----:B------:R-:W-:-:S07]  /*0710*/  IMAD.MOV.U32 R3, RZ, RZ, RZ ;  /* 0x000000ffff037224 */ /* 0x000fce00078e00ff */
.L_x_143:
[C---:B012---:R-:W-:Y:S02]  /*0720*/  IMAD R5, R3.reuse, 0x400, R0 ;  /* 0x0000040003057824 */ /* 0x047fe400078e0200 */
[----:B------:R-:W-:-:S03]  /*0730*/  VIADD R3, R3, 0x10 ;  /* 0x0000001003037836 */ /* 0x000fc60000000000 */
[----:B------:R2:W-:Y:S02]  /*0740*/  STS [R5+0x200], RZ ;  /* 0x000200ff05007388 */ /* 0x0005e40000000800 */
[----:B------:R-:W-:Y:S02]  /*0750*/  ISETP.NE.AND P1, PT, R3, UR26, PT ;  /* 0x0000001a03007c0c */ /* 0x000fe4000bf25270 */
[----:B------:R2:W-:Y:S04]  /*0760*/  STS [R5+0x600], RZ ;  /* 0x000600ff05007388 */ /* 0x0005e80000000800 */
        /* <DEDUP_REMOVED lines=13> */
[----:B------:R2:W-:Y:S01]  /*0840*/  STS [R5+0x3e00], RZ ;  /* 0x003e00ff05007388 */ /* 0x0005e20000000800 */
[----:B------:R-:W-:Y:S05]  /*0850*/  @P1 BRA `(.L_x_143) ;  /* 0xfffffffc00b01947 */ /* 0x000fea000383ffff */
[----:B------:R-:W-:-:S07]  /*0860*/  IMAD.U32 R3, RZ, RZ, UR26 ;  /* 0x0000001aff037e24 */ /* 0x000fce000f8e00ff */
.L_x_142:
[----:B------:R-:W-:Y:S05]  /*0870*/  @!P0 BRA `(.L_x_137) ;  /* 0x00000000007c8947 */ /* 0x000fea0003800000 */
[----:B------:R-:W-:Y:S01]  /*0880*/  ISETP.GE.U32.AND P0, PT, R2, 0x7, PT ;  /* 0x000000070200780c */ /* 0x000fe20003f06070 */
[----:B------:R-:W-:-:S12]  /*0890*/  UISETP.NE.AND UP0, UPT, UR24, URZ, UPT ;  /* 0x000000ff1800728c */ /* 0x000fd8000bf05270 */
[----:B------:R-:W-:Y:S05]  /*08a0*/  @!P0 BRA `(.L_x_144) ;  /* 0x0000000000288947 */ /* 0x000fea0003800000 */
[C---:B------:R-:W-:Y:S02]  /*08b0*/  IMAD R2, R3.reuse, 0x400, R0 ;  /* 0x0000040003027824 */ /* 0x040fe400078e0200 */
[----:B------:R-:W-:-:S03]  /*08c0*/  VIADD R3, R3, 0x8 ;  /* 0x0000000803037836 */ /* 0x000fc60000000000 */
[----:B------:R3:W-:Y:S04]  /*08d0*/  STS [R2+0x200], RZ ;  /* 0x000200ff02007388 */ /* 0x0007e80000000800 */
[----:B------:R3:W-:Y:S04]  /*08e0*/  STS [R2+0x600], RZ ;  /* 0x000600ff02007388 */ /* 0x0007e80000000800 */
[----:B------:R3:W-:Y:S04]  /*08f0*/  STS [R2+0xa00], RZ ;  /* 0x000a00ff02007388 */ /* 0x0007e80000000800 */
[----:B------:R3:W-:Y:S04]  /*0900*/  STS [R2+0xe00], RZ ;  /* 0x000e00ff02007388 */ /* 0x0007e80000000800 */
[----:B------:R3:W-:Y:S04]  /*0910*/  STS [R2+0x1200], RZ ;  /* 0x001200ff02007388 */ /* 0x0007e80000000800 */
[----:B------:R3:W-:Y:S04]  /*0920*/  STS [R2+0x1600], RZ ;  /* 0x001600ff02007388 */ /* 0x0007e80000000800 */
[----:B------:R3:W-:Y:S04]  /*0930*/  STS [R2+0x1a00], RZ ;  /* 0x001a00ff02007388 */ /* 0x0007e80000000800 */
[----:B------:R3:W-:Y:S02]  /*0940*/  STS [R2+0x1e00], RZ ;  /* 0x001e00ff02007388 */ /* 0x0007e40000000800 */
.L_x_144:
[----:B------:R-:W-:Y:S05]  /*0950*/  BRA.U !UP0, `(.L_x_137) ;  /* 0x0000000108447547 */ /* 0x000fea000b800000 */
[----:B------:R-:W-:Y:S01]  /*0960*/  ISETP.GE.U32.AND P0, PT, R6, 0x3, PT ;  /* 0x000000030600780c */ /* 0x000fe20003f06070 */
[----:B------:R-:W-:-:S12]  /*0970*/  UISETP.NE.AND UP0, UPT, UR25, URZ, UPT ;  /* 0x000000ff1900728c */ /* 0x000fd8000bf05270 */
[C---:B---3--:R-:W-:Y:S01]  /*0980*/  @P0 IMAD R2, R3.reuse, 0x400, R0 ;  /* 0x0000040003020824 */ /* 0x048fe200078e0200 */
[----:B------:R-:W-:-:S04]  /*0990*/  @P0 IADD3 R3, PT, PT, R3, 0x4, RZ ;  /* 0x0000000403030810 */ /* 0x000fc80007ffe0ff */
[----:B------:R4:W-:Y:S04]  /*09a0*/  @P0 STS [R2+0x200], RZ ;  /* 0x000200ff02000388 */ /* 0x0009e80000000800 */
[----:B------:R4:W-:Y:S04]  /*09b0*/  @P0 STS [R2+0x600], RZ ;  /* 0x000600ff02000388 */ /* 0x0009e80000000800 */
[----:B------:R4:W-:Y:S04]  /*09c0*/  @P0 STS [R2+0xa00], RZ ;  /* 0x000a00ff02000388 */ /* 0x0009e80000000800 */
[----:B------:R4:W-:Y:S01]  /*09d0*/  @P0 STS [R2+0xe00], RZ ;  /* 0x000e00ff02000388 */ /* 0x0009e20000000800 */
[----:B------:R-:W-:Y:S05]  /*09e0*/  BRA.U !UP0, `(.L_x_137) ;  /* 0x0000000108207547 */ /* 0x000fea000b800000 */
[----:B------:R-:W-:Y:S01]  /*09f0*/  IMAD R3, R3, 0x400, R0 ;  /* 0x0000040003037824 */ /* 0x000fe200078e0200 */
[----:B------:R-:W-:-:S04]  /*0a00*/  UISETP.NE.AND UP0, UPT, UR25, 0x1, UPT ;  /* 0x000000011900788c */ /* 0x000fc8000bf05270 */
[----:B------:R3:W-:Y:S05]  /*0a10*/  STS [R3+0x200], RZ ;  /* 0x000200ff03007388 */ /* 0x0007ea0000000800 */
[----:B------:R-:W-:Y:S05]  /*0a20*/  BRA.U !UP0, `(.L_x_137) ;  /* 0x0000000108107547 */ /* 0x000fea000b800000 */
[----:B------:R-:W-:Y:S01]  /*0a30*/  UISETP.NE.AND UP0, UPT, UR25, 0x2, UPT ;  /* 0x000000021900788c */ /* 0x000fe2000bf05270 */
[----:B------:R0:W-:Y:S05]  /*0a40*/  STS [R3+0x600], RZ ;  /* 0x000600ff03007388 */ /* 0x0001ea0000000800 */
[----:B------:R-:W-:-:S13]  /*0a50*/  PLOP3.LUT P0, PT, PT, PT, UP0, 0x80, 0x8 ;  /* 0x000000000008781c */ /* 0x000fda0003f0f008 */
[----:B------:R0:W-:Y:S02]  /*0a60*/  @P0 STS [R3+0xa00], RZ ;  /* 0x000a00ff03000388 */ /* 0x0001e40000000800 */
.L_x_137:
[----:B------:R-:W-:Y:S05]  /*0a70*/  BSYNC.RECONVERGENT B0 ;  /* 0x0000000000007941 */ /* 0x000fea0003800200 */
.L_x_136:
[----:B------:R-:W5:Y:S01]  /*0a80*/  LDCU.64 UR14, c[0x0][0x390] ;  /* 0x00007200ff0e77ac */ /* 0x000f620008000a00 */
[----:B------:R-:W-:Y:S02]  /*0a90*/  USHF.L.U32 UR4, UR6, 0x1e, URZ ;  /* 0x0000001e06047899 */ /* 0x000fe400080006ff */
[----:B------:R-:W-:Y:S02]  /*0aa0*/  USHF.L.U64.HI UR5, UR6, 0x1e, UR7 ;  /* 0x0000001e06057899 */ /* 0x000fe40008010207 */
[----:B-----5:R-:W-:-:S04]  /*0ab0*/  UIADD3 UR4, UP0, UPT, -UR4, UR14, URZ ;  /* 0x0000000e04047290 */ /* 0x020fc8000ff1e1ff */
[----:B------:R-:W-:Y:S02]  /*0ac0*/  UIADD3.X UR5, UPT, UPT, ~UR5, UR15, URZ, UP0, !UPT ;  /* 0x0000000f05057290 */ /* 0x000fe400087fe5ff */
[----:B------:R-:W-:-:S04]  /*0ad0*/  UISETP.LT.U32.AND UP0, UPT, UR4, 0x40000000, UPT ;  /* 0x400000000400788c */ /* 0x000fc8000bf01070 */
[----:B------:R-:W-:-:S04]  /*0ae0*/  UISETP.LT.U32.AND.EX UP0, UPT, UR5, URZ, UPT, UP0 ;  /* 0x000000ff0500728c */ /* 0x000fc8000bf01100 */
[----:B------:R-:W-:Y:S02]  /*0af0*/  USEL UR13, UR4, 0x40000000, UP0 ;  /* 0x40000000040d7887 */ /* 0x000fe40008000000 */
[----:B------:R-:W-:Y:S02]  /*0b00*/  USEL UR14, UR5, URZ, UP0 ;  /* 0x000000ff050e7287 */ /* 0x000fe40008000000 */
[----:B------:R-:W-:-:S04]  /*0b10*/  UISETP.GT.U32.AND UP0, UPT, UR13, UR8, UPT ;  /* 0x000000080d00728c */ /* 0x000fc8000bf04070 */
[----:B------:R-:W-:Y:S01]  /*0b20*/  UISETP.GT.U32.AND.EX UP0, UPT, UR14, URZ, UPT, UP0 ;  /* 0x000000ff0e00728c */ /* 0x000fe2000bf04100 */
[----:B------:R-:W-:Y:S08]  /*0b30*/  BAR.SYNC.DEFER_BLOCKING 0x0 ;  /* 0x0000000000007b1d */ /* 0x000ff00000010000 */
[----:B------:R-:W-:Y:S06]  /*0b40*/  BAR.SYNC.DEFER_BLOCKING 0x0 ;  /* 0x0000000000007b1d */ /* 0x000fec0000010000 */
[----:B------:R-:W-:Y:S05]  /*0b50*/  BRA.U !UP0, `(.L_x_145) ;  /* 0x0000000d082c7547 */ /* 0x000fea000b800000 */
[----:B------:R-:W-:Y:S01]  /*0b60*/  UMOV UR10, UR8 ;  /* 0x00000008000a7c82 */ /* 0x000fe20008000000 */
[----:B------:R-:W-:-:S05]  /*0b70*/  UMOV UR5, URZ ;  /* 0x000000ff00057c82 */ /* 0x000fca0008000000 */
.L_x_150:
[----:B-----5:R-:W5:Y:S01]  /*0b80*/  LDCU.64 UR18, c[0x0][0x390] ;  /* 0x00007200ff1277ac */ /* 0x020f620008000a00 */
[----:B------:R-:W-:Y:S02]  /*0b90*/  USHF.L.U32 UR15, UR6, 0x1e, URZ ;  /* 0x0000001e060f7899 */ /* 0x000fe400080006ff */
[----:B------:R-:W-:Y:S02]  /*0ba0*/  USHF.L.U64.HI UR16, UR6, 0x1e, UR7 ;  /* 0x0000001e06107899 */ /* 0x000fe40008010207 */
[----:B------:R-:W-:-:S04]  /*0bb0*/  UIADD3 UR15, UP0, UPT, UR10, UR15, URZ ;  /* 0x0000000f0a0f7290 */ /* 0x000fc8000ff1e0ff */
[----:B------:R-:W-:Y:S02]  /*0bc0*/  UIADD3.X UR16, UPT, UPT, UR5, UR16, URZ, UP0, !UPT ;  /* 0x0000001005107290 */ /* 0x000fe400087fe4ff */
[----:B------:R-:W-:Y:S02]  /*0bd0*/  ULEA UR10, UP0, UR28, UR10, 0xb ;  /* 0x0000000a1c0a7291 */ /* 0x000fe4000f8058ff */
[----:B-----5:R-:W-:Y:S02]  /*0be0*/  UIADD3 UR17, UP1, UPT, -UR15, UR18, URZ ;  /* 0x000000120f117290 */ /* 0x020fe4000ff3e1ff */
[----:B------:R-:W-:Y:S02]  /*0bf0*/  UIADD3.X UR5, UPT, UPT, URZ, UR5, URZ, UP0, !UPT ;  /* 0x00000005ff057290 */ /* 0x000fe400087fe4ff */
[----:B------:R-:W-:Y:S02]  /*0c00*/  UIADD3.X UR4, UPT, UPT, ~UR16, UR19, URZ, UP1, !UPT ;  /* 0x0000001310047290 */ /* 0x000fe40008ffe5ff */
[----:B------:R-:W-:-:S02]  /*0c10*/  UISETP.GE.U32.AND UP1, UPT, UR17, 0x800, UPT ;  /* 0x000008001100788c */ /* 0x000fc4000bf26070 */
[----:B------:R-:W-:Y:S02]  /*0c20*/  UISETP.GE.U32.AND UP0, UPT, UR10, UR13, UPT ;  /* 0x0000000d0a00728c */ /* 0x000fe4000bf06070 */
[----:B------:R-:W-:Y:S02]  /*0c30*/  UISETP.GE.U32.AND.EX UP1, UPT, UR4, URZ, UPT, UP1 ;  /* 0x000000ff0400728c */ /* 0x000fe4000bf26110 */
[----:B------:R-:W-:-:S07]  /*0c40*/  UISETP.GE.U32.AND.EX UP0, UPT, UR5, UR14, UPT, UP0 ;  /* 0x0000000e0500728c */ /* 0x000fce000bf06100 */
[----:B0-----:R-:W-:Y:S05]  /*0c50*/  BRA.U !UP1, `(.L_x_146) ;  /* 0x0000000109587547 */ /* 0x001fea000b800000 */
[----:B------:R-:W4:Y:S01]  /*0c60*/  LDCU.64 UR18, c[0x0][0x388] ;  /* 0x00007100ff1277ac */ /* 0x000f220008000a00 */
[----:B0-23--:R-:W-:-:S05]  /*0c70*/  IADD3 R3, P0, PT, R4, UR15, RZ ;  /* 0x0000000f04037c10 */ /* 0x00dfca000ff1e0ff */
[----:B------:R-:W-:Y:S01]  /*0c80*/  IMAD.X R6, RZ, RZ, UR16, P0 ;  /* 0x00000010ff067e24 */ /* 0x000fe200080e06ff */
[----:B----4-:R-:W-:-:S04]  /*0c90*/  LEA R2, P0, R3, UR18, 0x2 ;  /* 0x0000001203027c11 */ /* 0x010fc8000f8010ff */
        /* <DEDUP_REMOVED lines=18> */
.L_x_146:
[----:B------:R-:W4:Y:S01]  /*0dc0*/  LDCU.64 UR18, c[0x0][0x388] ;  /* 0x00007100ff1277ac */ /* 0x000f220008000a00 */
[C---:B012---:R-:W-:Y:S01]  /*0dd0*/  VIADD R5, R4.reuse, 0x100 ;  /* 0x0000010004057836 */ /* 0x047fe20000000000 */
[C---:B---3--:R-:W-:Y:S01]  /*0de0*/  IADD3 R3, P0, PT, R4.reuse, UR15, RZ ;  /* 0x0000000f04037c10 */ /* 0x048fe2000ff1e0ff */
[C---:B----4-:R-:W-:Y:S01]  /*0df0*/  VIADD R2, R4.reuse, 0x80 ;  /* 0x0000008004027836 */ /* 0x050fe20000000000 */
[C---:B------:R-:W-:Y:S01]  /*0e00*/  ISETP.GE.AND P1, PT, R4.reuse, UR17, PT ;  /* 0x0000001104007c0c */ /* 0x040fe2000bf26270 */
[----:B------:R-:W-:Y:S01]  /*0e10*/  VIADD R7, R4, 0x180 ;  /* 0x0000018004077836 */ /* 0x000fe20000000000 */
[----:B------:R-:W-:Y:S01]  /*0e20*/  ISETP.GE.AND P3, PT, R5, UR17, PT ;  /* 0x0000001105007c0c */ /* 0x000fe2000bf66270 */
[----:B------:R-:W-:Y:S01]  /*0e30*/  IMAD.X R6, RZ, RZ, UR16, P0 ;  /* 0x00000010ff067e24 */ /* 0x000fe200080e06ff */
[----:B------:R-:W-:Y:S01]  /*0e40*/  ISETP.GE.AND P2, PT, R2, UR17, PT ;  /* 0x0000001102007c0c */ /* 0x000fe2000bf46270 */
[----:B------:R-:W-:Y:S01]  /*0e50*/  VIADD R5, R4, 0x200 ;  /* 0x0000020004057836 */ /* 0x000fe20000000000 */
[----:B------:R-:W-:Y:S01]  /*0e60*/  ISETP.GE.AND P4, PT, R7, UR17, PT ;  /* 0x0000001107007c0c */ /* 0x000fe2000bf86270 */
[----:B------:R-:W-:-:S03]  /*0e70*/  IMAD.MOV.U32 R12, RZ, RZ, 0x7fffffff ;  /* 0x7fffffffff0c7424 */ /* 0x000fc600078e00ff */
[----:B------:R-:W-:Y:S01]  /*0e80*/  ISETP.GE.AND P5, PT, R5, UR17, PT ;  /* 0x0000001105007c0c */ /* 0x000fe2000bfa6270 */
[----:B------:R-:W-:Y:S01]  /*0e90*/  VIADD R5, R4, 0x300 ;  /* 0x0000030004057836 */ /* 0x000fe20000000000 */
[----:B------:R-:W-:-:S04]  /*0ea0*/  LEA R2, P0, R3, UR18, 0x2 ;  /* 0x0000001203027c11 */ /* 0x000fc8000f8010ff */
[----:B------:R-:W-:Y:S01]  /*0eb0*/  LEA.HI.X R3, R3, UR19, R6, 0x2, P0 ;  /* 0x0000001303037c11 */ /* 0x000fe200080f1406 */
[----:B------:R-:W-:Y:S01]  /*0ec0*/  IMAD.MOV.U32 R11, RZ, RZ, 0x7fffffff ;  /* 0x7fffffffff0b7424 */ /* 0x000fe200078e00ff */
[----:B------:R-:W-:-:S03]  /*0ed0*/  IADD3 R6, PT, PT, R4, 0x280, RZ ;  /* 0x0000028004067810 */ /* 0x000fc60007ffe0ff */
[----:B------:R1:W5:Y:S01]  /*0ee0*/  @!P1 LDG.E R12, desc[UR20][R2.64] ;  /* 0x00000014020c9981 */ /* 0x000362000c1e1900 */
[----:B------:R-:W-:Y:S01]  /*0ef0*/  ISETP.GE.AND P1, PT, R5, UR17, PT ;  /* 0x0000001105007c0c */ /* 0x000fe2000bf26270 */
[----:B------:R-:W-:Y:S01]  /*0f00*/  VIADD R5, R4, 0x380 ;  /* 0x0000038004057836 */ /* 0x000fe20000000000 */
[----:B------:R-:W-:Y:S01]  /*0f10*/  ISETP.GE.AND P0, PT, R6, UR17, PT ;  /* 0x0000001106007c0c */ /* 0x000fe2000bf06270 */
[----:B------:R-:W-:Y:S01]  /*0f20*/  IMAD.MOV.U32 R9, RZ, RZ, 0x7fffffff ;  /* 0x7fffffffff097424 */ /* 0x000fe200078e00ff */
[----:B------:R1:W5:Y:S02]  /*0f30*/  @!P2 LDG.E R11, desc[UR20][R2.64+0x200] ;  /* 0x00020014020ba981 */ /* 0x000364000c1e1900 */
[----:B------:R-:W-:Y:S01]  /*0f40*/  ISETP.GE.AND P2, PT, R5, UR17, PT ;  /* 0x0000001105007c0c */ /* 0x000fe2000bf46270 */
[----:B------:R-:W-:Y:S02]  /*0f50*/  VIADD R5, R4, 0x480 ;  /* 0x0000048004057836 */ /* 0x000fe40000000000 */
[----:B------:R-:W-:Y:S01]  /*0f60*/  IMAD.MOV.U32 R10, RZ, RZ, 0x7fffffff ;  /* 0x7fffffffff0a7424 */ /* 0x000fe200078e00ff */
[----:B------:R1:W5:Y:S01]  /*0f70*/  @!P4 LDG.E R9, desc[UR20][R2.64+0x600] ;  /* 0x000600140209c981 */ /* 0x000362000c1e1900 */
[----:B------:R-:W-:-:S02]  /*0f80*/  MOV R8, 0x7fffffff ;  /* 0x7fffffff00087802 */ /* 0x000fc40000000f00 */
[C---:B------:R-:W-:Y:S02]  /*0f90*/  LOP3.LUT R6, R4.reuse, 0x400, RZ, 0xfc, !PT ;  /* 0x0000040004067812 */ /* 0x040fe400078efcff */
[----:B------:R-:W-:Y:S01]  /*0fa0*/  ISETP.GE.AND P4, PT, R5, UR17, PT ;  /* 0x0000001105007c0c */ /* 0x000fe2000bf86270 */
[----:B------:R-:W-:Y:S01]  /*0fb0*/  VIADD R5, R4, 0x500 ;  /* 0x0000050004057836 */ /* 0x000fe20000000000 */
[----:B------:R1:W5:Y:S01]  /*0fc0*/  @!P3 LDG.E R10, desc[UR20][R2.64+0x400] ;  /* 0x00040014020ab981 */ /* 0x000362000c1e1900 */
[----:B------:R-:W-:Y:S01]  /*0fd0*/  ISETP.GE.AND P3, PT, R6, UR17, PT ;  /* 0x0000001106007c0c */ /* 0x000fe2000bf66270 */
[----:B------:R-:W-:Y:S02]  /*0fe0*/  IMAD.MOV.U32 R6, RZ, RZ, 0x7fffffff ;  /* 0x7fffffffff067424 */ /* 0x000fe400078e00ff */
[----:B------:R1:W5:Y:S01]  /*0ff0*/  @!P5 LDG.E R8, desc[UR20][R2.64+0x800] ;  /* 0x000800140208d981 */ /* 0x000362000c1e1900 */
[----:B------:R-:W-:Y:S01]  /*1000*/  ISETP.GE.AND P5, PT, R5, UR17, PT ;  /* 0x0000001105007c0c */ /* 0x000fe2000bfa6270 */
[----:B------:R-:W-:-:S02]  /*1010*/  VIADD R5, R4, 0x600 ;  /* 0x0000060004057836 */ /* 0x000fc40000000000 */
[----:B------:R-:W-:Y:S01]  /*1020*/  IMAD.MOV.U32 R7, RZ, RZ, 0x7fffffff ;  /* 0x7fffffffff077424 */ /* 0x000fe200078e00ff */
[----:B------:R1:W5:Y:S01]  /*1030*/  @!P1 LDG.E R6, desc[UR20][R2.64+0xc00] ;  /* 0x000c001402069981 */ /* 0x000362000c1e1900 */
[C---:B------:R-:W-:Y:S01]  /*1040*/  VIADD R13, R4.reuse, 0x580 ;  /* 0x00000580040d7836 */ /* 0x040fe20000000000 */
[----:B------:R-:W-:Y:S01]  /*1050*/  ISETP.GE.AND P1, PT, R5, UR17, PT ;  /* 0x0000001105007c0c */ /* 0x000fe2000bf26270 */
[----:B------:R-:W-:Y:S02]  /*1060*/  IMAD.MOV.U32 R5, RZ, RZ, 0x7fffffff ;  /* 0x7fffffffff057424 */ /* 0x000fe400078e00ff */
[----:B------:R-:W-:Y:S01]  /*1070*/  IMAD.MOV.U32 R19, RZ, RZ, 0x7fffffff ;  /* 0x7fffffffff137424 */ /* 0x000fe200078e00ff */
[----:B------:R1:W5:Y:S01]  /*1080*/  @!P0 LDG.E R7, desc[UR20][R2.64+0xa00] ;  /* 0x000a001402078981 */ /* 0x000362000c1e1900 */
[----:B------:R-:W-:Y:S01]  /*1090*/  IMAD.MOV.U32 R18, RZ, RZ, 0x7fffffff ;  /* 0x7fffffffff127424 */ /* 0x000fe200078e00ff */
[----:B------:R-:W-:Y:S01]  /*10a0*/  ISETP.GE.AND P0, PT, R13, UR17, PT ;  /* 0x000000110d007c0c */ /* 0x000fe2000bf06270 */
[C---:B------:R-:W-:Y:S01]  /*10b0*/  VIADD R14, R4.reuse, 0x700 ;  /* 0x00000700040e7836 */ /* 0x040fe20000000000 */
[----:B------:R-:W-:Y:S01]  /*10c0*/  IADD3 R13, PT, PT, R4, 0x680, RZ ;  /* 0x00000680040d7810 */ /* 0x000fe20007ffe0ff */
[----:B------:R1:W5:Y:S03]  /*10d0*/  @!P2 LDG.E R5, desc[UR20][R2.64+0xe00] ;  /* 0x000e00140205a981 */ /* 0x000366000c1e1900 */
[----:B------:R-:W-:Y:S01]  /*10e0*/  ISETP.GE.AND P2, PT, R13, UR17, PT ;  /* 0x000000110d007c0c */ /* 0x000fe2000bf46270 */
[----:B------:R1:W5:Y:S01]  /*10f0*/  @!P3 LDG.E R19, desc[UR20][R2.64+0x1000] ;  /* 0x001000140213b981 */ /* 0x000362000c1e1900 */
[----:B------:R-:W-:-:S03]  /*1100*/  ISETP.GE.AND P3, PT, R14, UR17, PT ;  /* 0x000000110e007c0c */ /* 0x000fc6000bf66270 */
[----:B------:R1:W5:Y:S01]  /*1110*/  @!P4 LDG.E R18, desc[UR20][R2.64+0x1200] ;  /* 0x001200140212c981 */ /* 0x000362000c1e1900 */
[----:B------:R-:W-:Y:S01]  /*1120*/  ISETP.GE.AND P4, PT, R21, UR17, PT ;  /* 0x0000001115007c0c */ /* 0x000fe2000bf86270 */
[----:B------:R-:W-:Y:S01]  /*1130*/  IMAD.MOV.U32 R17, RZ, RZ, 0x7fffffff ;  /* 0x7fffffffff117424 */ /* 0x000fe200078e00ff */
[----:B------:R-:W-:Y:S01]  /*1140*/  MOV R14, 0x7fffffff ;  /* 0x7fffffff000e7802 */ /* 0x000fe20000000f00 */
[----:B------:R-:W-:Y:S02]  /*1150*/  IMAD.MOV.U32 R16, RZ, RZ, 0x7fffffff ;  /* 0x7fffffffff107424 */ /* 0x000fe400078e00ff */
[----:B------:R-:W-:Y:S02]  /*1160*/  IMAD.MOV.U32 R22, RZ, RZ, 0x7fffffff ;  /* 0x7fffffffff167424 */ /* 0x000fe400078e00ff */
        /* <DEDUP_REMOVED lines=8> */
.L_x_147:
[----:B01----:R-:W0:Y:S02]  /*11f0*/  LDC.64 R2, c[0x0][0x398] ;  /* 0x0000e600ff027b82 */ /* 0x003e240000000a00 */
[----:B0-----:R-:W-:-:S13]  /*1200*/  ISETP.GT.AND P0, PT, R3, R2, PT ;  /* 0x000000020300720c */ /* 0x001fda0003f04270 */
[----:B------:R-:W-:Y:S05]  /*1210*/  @!P0 BRA `(.L_x_148) ;  /* 0x0000000400788947 */ /* 0x000fea0003800000 */
[----:B------:R-:W0:Y:S01]  /*1220*/  S2UR UR15, SR_CgaCtaId ;  /* 0x00000000000f79c3 */ /* 0x000e220000008800 */
[----:B-----5:R-:W-:Y:S01]  /*1230*/  LOP3.LUT R15, R15, 0x80000000, RZ, 0x3c, !PT ;  /* 0x800000000f0f7812 */ /* 0x020fe200078e3cff */
[----:B------:R-:W-:Y:S01]  /*1240*/  UMOV UR4, 0x400 ;  /* 0x0000040000047882 */ /* 0x000fe20000000000 */
[----:B------:R-:W-:Y:S01]  /*1250*/  LOP3.LUT R14, R14, 0x80000000, RZ, 0x3c, !PT ;  /* 0x800000000e0e7812 */ /* 0x000fe200078e3cff */
[----:B------:R-:W1:Y:S01]  /*1260*/  LDCU UR16, c[0x0][0x398] ;  /* 0x00007300ff1077ac */ /* 0x000e620008000800 */
[----:B------:R-:W-:Y:S02]  /*1270*/  LOP3.LUT R13, R13, 0x80000000, RZ, 0x3c, !PT ;  /* 0x800000000d0d7812 */ /* 0x000fe400078e3cff */
[----:B------:R-:W-:Y:S02]  /*1280*/  LOP3.LUT R2, R22, 0x80000000, RZ, 0x3c, !PT ;  /* 0x8000000016027812 */ /* 0x000fe400078e3cff */
[----:B------:R-:W-:Y:S02]  /*1290*/  LOP3.LUT R16, R16, 0x80000000, RZ, 0x3c, !PT ;  /* 0x8000000010107812 */ /* 0x000fe400078e3cff */
[----:B------:R-:W-:-:S02]  /*12a0*/  LOP3.LUT R17, R17, 0x80000000, RZ, 0x3c, !PT ;  /* 0x8000000011117812 */ /* 0x000fc400078e3cff */
[----:B------:R-:W-:Y:S02]  /*12b0*/  LOP3.LUT R18, R18, 0x80000000, RZ, 0x3c, !PT ;  /* 0x8000000012127812 */ /* 0x000fe400078e3cff */
[----:B------:R-:W-:Y:S02]  /*12c0*/  LOP3.LUT R19, R19, 0x80000000, RZ, 0x3c, !PT ;  /* 0x8000000013137812 */ /* 0x000fe400078e3cff */
[----:B------:R-:W-:Y:S02]  /*12d0*/  LOP3.LUT R5, R5, 0x80000000, RZ, 0x3c, !PT ;  /* 0x8000000005057812 */ /* 0x000fe400078e3cff */
[----:B------:R-:W-:Y:S02]  /*12e0*/  LOP3.LUT R6, R6, 0x80000000, RZ, 0x3c, !PT ;  /* 0x8000000006067812 */ /* 0x000fe400078e3cff */
[----:B------:R-:W-:Y:S02]  /*12f0*/  LOP3.LUT R7, R7, 0x80000000, RZ, 0x3c, !PT ;  /* 0x8000000007077812 */ /* 0x000fe400078e3cff */
[----:B------:R-:W-:Y:S01]  /*1300*/  LOP3.LUT R8, R8, 0x80000000, RZ, 0x3c, !PT ;  /* 0x8000000008087812 */ /* 0x000fe200078e3cff */
[----:B0-----:R-:W-:Y:S01]  /*1310*/  ULEA UR15, UR15, UR4, 0x18 ;  /* 0x000000040f0f7291 */ /* 0x001fe2000f8ec0ff */
[----:B------:R-:W-:-:S02]  /*1320*/  LOP3.LUT R9, R9, 0x80000000, RZ, 0x3c, !PT ;  /* 0x8000000009097812 */ /* 0x000fc400078e3cff */
[----:B------:R-:W-:Y:S01]  /*1330*/  LOP3.LUT R10, R10, 0x80000000, RZ, 0x3c, !PT ;  /* 0x800000000a0a7812 */ /* 0x000fe200078e3cff */
[----:B------:R-:W-:Y:S01]  /*1340*/  UMOV UR4, URZ ;  /* 0x000000ff00047c82 */ /* 0x000fe20008000000 */
[----:B------:R-:W-:Y:S02]  /*1350*/  LOP3.LUT R11, R11, 0x80000000, RZ, 0x3c, !PT ;  /* 0x800000000b0b7812 */ /* 0x000fe400078e3cff */
[----:B-1----:R-:W-:-:S07]  /*1360*/  LOP3.LUT R12, R12, 0x80000000, RZ, 0x3c, !PT ;  /* 0x800000000c0c7812 */ /* 0x002fce00078e3cff */
.L_x_149:
[----:B------:R-:W-:Y:S01]  /*1370*/  IMAD R22, RZ, RZ, -UR16 ;  /* 0x80000010ff167e24 */ /* 0x000fe2000f8e02ff */
[----:B0-----:R-:W-:Y:S01]  /*1380*/  SHF.R.U32.HI R23, RZ, UR16, R12 ;  /* 0x00000010ff177c19 */ /* 0x001fe2000801160c */
[----:B------:R-:W-:Y:S01]  /*1390*/  IMAD.MOV.U32 R25, RZ, RZ, -0x1 ;  /* 0xffffffffff197424 */ /* 0x000fe200078e00ff */
[----:B------:R-:W-:Y:S01]  /*13a0*/  ULEA UR17, UR4, UR15, 0xa ;  /* 0x0000000f04117291 */ /* 0x000fe2000f8e50ff */
[----:B------:R-:W-:Y:S01]  /*13b0*/  SHF.R.U32.HI R27, RZ, UR16, R10 ;  /* 0x00000010ff1b7c19 */ /* 0x000fe2000801160a */
[----:B------:R-:W-:Y:S01]  /*13c0*/  UIADD3 UR4, UPT, UPT, UR4, 0x1, URZ ;  /* 0x0000000104047890 */ /* 0x000fe2000fffe0ff */
[----:B------:R-:W-:Y:S02]  /*13d0*/  VIADDMNMX R22, R22, R3, 0x8, PT ;  /* 0x0000000816167446 */ /* 0x000fe40003800103 */
[----:B------:R-:W-:Y:S02]  /*13e0*/  SHF.R.U32.HI R29, RZ, UR16, R9 ;  /* 0x00000010ff1d7c19 */ /* 0x000fe40008011609 */
[----:B------:R-:W-:-:S02]  /*13f0*/  SHF.L.U32 R22, R25, R22, RZ ;  /* 0x0000001619167219 */ /* 0x000fc400000006ff */
[----:B------:R-:W-:Y:S02]  /*1400*/  SHF.R.U32.HI R25, RZ, UR16, R11 ;  /* 0x00000010ff197c19 */ /* 0x000fe4000801160b */
[-C--:B------:R-:W-:Y:S02]  /*1410*/  LOP3.LUT R23, R23, R22.reuse, RZ, 0x30, !PT ;  /* 0x0000001617177212 */ /* 0x080fe400078e30ff */
[-C--:B------:R-:W-:Y:S02]  /*1420*/  LOP3.LUT R25, R25, R22.reuse, RZ, 0x30, !PT ;  /* 0x0000001619197212 */ /* 0x080fe400078e30ff */
[----:B------:R-:W-:Y:S02]  /*1430*/  LOP3.LUT R27, R27, R22, RZ, 0x30, !PT ;  /* 0x000000161b1b7212 */ /* 0x000fe400078e30ff */
[----:B------:R-:W-:Y:S02]  /*1440*/  LEA R23, R23, UR17, 0x2 ;  /* 0x0000001117177c11 */ /* 0x000fe4000f8e10ff */
[----:B------:R-:W-:-:S02]  /*1450*/  LEA R25, R25, UR17, 0x2 ;  /* 0x0000001119197c11 */ /* 0x000fc4000f8e10ff */
[----:B------:R-:W-:Y:S01]  /*1460*/  LEA R27, R27, UR17, 0x2 ;  /* 0x000000111b1b7c11 */ /* 0x000fe2000f8e10ff */
[----:B------:R0:W-:Y:S01]  /*1470*/  ATOMS.POPC.INC.32 RZ, [R23+URZ] ;  /* 0x0000000017ff7f8c */ /* 0x0001e2000d8000ff */
[----:B------:R-:W-:Y:S02]  /*1480*/  SHF.R.U32.HI R24, RZ, UR16, R8 ;  /* 0x00000010ff187c19 */ /* 0x000fe40008011608 */
[----:B------:R-:W-:Y:S01]  /*1490*/  SHF.R.U32.HI R26, RZ, UR16, R7 ;  /* 0x00000010ff1a7c19 */ /* 0x000fe20008011607 */
[----:B------:R1:W-:Y:S01]  /*14a0*/  ATOMS.POPC.INC.32 RZ, [R25+URZ] ;  /* 0x0000000019ff7f8c */ /* 0x0003e2000d8000ff */
[-C--:B------:R-:W-:Y:S02]  /*14b0*/  LOP3.LUT R29, R29, R22.reuse, RZ, 0x30, !PT ;  /* 0x000000161d1d7212 */ /* 0x080fe400078e30ff */
[----:B------:R-:W-:Y:S01]  /*14c0*/  LOP3.LUT R24, R24, R22, RZ, 0x30, !PT ;  /* 0x0000001618187212 */ /* 0x000fe200078e30ff */
[----:B------:R2:W-:Y:S01]  /*14d0*/  ATOMS.POPC.INC.32 RZ, [R27+URZ] ;  /* 0x000000001bff7f8c */ /* 0x0005e2000d8000ff */
[----:B0-----:R-:W-:-:S02]  /*14e0*/  SHF.R.U32.HI R23, RZ, UR16, R6 ;  /* 0x00000010ff177c19 */ /* 0x001fc40008011606 */
[-C--:B------:R-:W-:Y:S02]  /*14f0*/  LOP3.LUT R26, R26, R22.reuse, RZ, 0x30, !PT ;  /* 0x000000161a1a7212 */ /* 0x080fe400078e30ff */
[----:B-1----:R-:W-:Y:S02]  /*1500*/  SHF.R.U32.HI R25, RZ, UR16, R5 ;  /* 0x00000010ff197c19 */ /* 0x002fe40008011605 */
[-C--:B------:R-:W-:Y:S02]  /*1510*/  LOP3.LUT R23, R23, R22.reuse, RZ, 0x30, !PT ;  /* 0x0000001617177212 */ /* 0x080fe400078e30ff */
[----:B--2---:R-:W-:Y:S02]  /*1520*/  SHF.R.U32.HI R27, RZ, UR16, R19 ;  /* 0x00000010ff1b7c19 */ /* 0x004fe40008011613 */
[----:B------:R-:W-:Y:S02]  /*1530*/  LEA R29, R29, UR17, 0x2 ;  /* 0x000000111d1d7c11 */ /* 0x000fe4000f8e10ff */
[----:B------:R-:W-:-:S02]  /*1540*/  LOP3.LUT R25, R25, R22, RZ, 0x30, !PT ;  /* 0x0000001619197212 */ /* 0x000fc400078e30ff */
[----:B------:R-:W-:Y:S01]  /*1550*/  LEA R24, R24, UR17, 0x2 ;  /* 0x0000001118187c11 */ /* 0x000fe2000f8e10ff */
[----:B------:R0:W-:Y:S01]  /*1560*/  ATOMS.POPC.INC.32 RZ, [R29+URZ] ;  /* 0x000000001dff7f8c */ /* 0x0001e2000d8000ff */
[----:B------:R-:W-:Y:S02]  /*1570*/  LOP3.LUT R27, R27, R22, RZ, 0x30, !PT ;  /* 0x000000161b1b7212 */ /* 0x000fe400078e30ff */
[----:B------:R-:W-:Y:S01]  /*1580*/  LEA R26, R26, UR17, 0x2 ;  /* 0x000000111a1a7c11 */ /* 0x000fe2000f8e10ff */
[----:B------:R1:W-:Y:S01]  /*1590*/  ATOMS.POPC.INC.32 RZ, [R24+URZ] ;  /* 0x0000000018ff7f8c */ /* 0x0003e2000d8000ff */
[----:B------:R-:W-:Y:S02]  /*15a0*/  LEA R23, R23, UR17, 0x2 ;  /* 0x0000001117177c11 */ /* 0x000fe4000f8e10ff */
[----:B------:R-:W-:Y:S01]  /*15b0*/  LEA R25, R25, UR17, 0x2 ;  /* 0x0000001119197c11 */ /* 0x000fe2000f8e10ff */
[----:B------:R2:W-:Y:S01]  /*15c0*/  ATOMS.POPC.INC.32 RZ, [R26+URZ] ;  /* 0x000000001aff7f8c */ /* 0x0005e2000d8000ff */
[----:B------:R-:W-:-:S02]  /*15d0*/  LEA R27, R27, UR17, 0x2 ;  /* 0x000000111b1b7c11 */ /* 0x000fc4000f8e10ff */
[----:B0-----:R-:W-:Y:S01]  /*15e0*/  SHF.R.U32.HI R29, RZ, UR16, R18 ;  /* 0x00000010ff1d7c19 */ /* 0x001fe20008011612 */
[----:B------:R0:W-:Y:S01]  /*15f0*/  ATOMS.POPC.INC.32 RZ, [R23+URZ] ;  /* 0x0000000017ff7f8c */ /* 0x0001e2000d8000ff */
[----:B-1----:R-:W-:Y:S02]  /*1600*/  SHF.R.U32.HI R24, RZ, UR16, R17 ;  /* 0x00000010ff187c19 */ /* 0x002fe40008011611 */
[----:B------:R-:W-:Y:S01]  /*1610*/  SHF.R.U32.HI R28, RZ, UR16, R15 ;  /* 0x00000010ff1c7c19 */ /* 0x000fe2000801160f */
[----:B------:R1:W-:Y:S01]  /*1620*/  ATOMS.POPC.INC.32 RZ, [R25+URZ] ;  /* 0x0000000019ff7f8c */ /* 0x0003e2000d8000ff */
[----:B--2---:R-:W-:Y:S02]  /*1630*/  SHF.R.U32.HI R26, RZ, UR16, R16 ;  /* 0x00000010ff1a7c19 */ /* 0x004fe40008011610 */
[----:B------:R-:W-:Y:S01]  /*1640*/  LOP3.LUT R29, R29, R22, RZ, 0x30, !PT ;  /* 0x000000161d1d7212 */ /* 0x000fe200078e30ff */
[----:B------:R2:W-:Y:S01]  /*1650*/  ATOMS.POPC.INC.32 RZ, [R27+URZ] ;  /* 0x000000001bff7f8c */ /* 0x0005e2000d8000ff */
[----:B0-----:R-:W-:-:S02]  /*1660*/  SHF.R.U32.HI R23, RZ, UR16, R2 ;  /* 0x00000010ff177c19 */ /* 0x001fc40008011602 */
[-C--:B------:R-:W-:Y:S02]  /*1670*/  LOP3.LUT R24, R24, R22.reuse, RZ, 0x30, !PT ;  /* 0x0000001618187212 */ /* 0x080fe400078e30ff */
[----:B-1----:R-:W-:Y:S02]  /*1680*/  SHF.R.U32.HI R25, RZ, UR16, R13 ;  /* 0x00000010ff197c19 */ /* 0x002fe4000801160d */
[-C--:B------:R-:W-:Y:S02]  /*1690*/  LOP3.LUT R26, R26, R22.reuse, RZ, 0x30, !PT ;  /* 0x000000161a1a7212 */ /* 0x080fe400078e30ff */
[----:B--2---:R-:W-:Y:S01]  /*16a0*/  SHF.R.U32.HI R27, RZ, UR16, R14 ;  /* 0x00000010ff1b7c19 */ /* 0x004fe2000801160e */
[----:B------:R-:W-:Y:S01]  /*16b0*/  UIADD3 UR16, UPT, UPT, UR16, 0x8, URZ ;  /* 0x0000000810107890 */ /* 0x000fe2000fffe0ff */
[----:B------:R-:W-:Y:S02]  /*16c0*/  LOP3.LUT R23, R23, R22, RZ, 0x30, !PT ;  /* 0x0000001617177212 */ /* 0x000fe400078e30ff */
[----:B------:R-:W-:-:S02]  /*16d0*/  LEA R29, R29, UR17, 0x2 ;  /* 0x000000111d1d7c11 */ /* 0x000fc4000f8e10ff */
[-C--:B------:R-:W-:Y:S02]  /*16e0*/  LOP3.LUT R25, R25, R22.reuse, RZ, 0x30, !PT ;  /* 0x0000001619197212 */ /* 0x080fe400078e30ff */
[----:B------:R-:W-:Y:S01]  /*16f0*/  ISETP.LE.AND P0, PT, R3, UR16, PT ;  /* 0x0000001003007c0c */ /* 0x000fe2000bf03270 */
[----:B------:R0:W-:Y:S01]  /*1700*/  ATOMS.POPC.INC.32 RZ, [R29+URZ] ;  /* 0x000000001dff7f8c */ /* 0x0001e2000d8000ff */
[----:B------:R-:W-:Y:S02]  /*1710*/  LEA R24, R24, UR17, 0x2 ;  /* 0x0000001118187c11 */ /* 0x000fe4000f8e10ff */
[-C--:B------:R-:W-:Y:S02]  /*1720*/  LOP3.LUT R27, R27, R22.reuse, RZ, 0x30, !PT ;  /* 0x000000161b1b7212 */ /* 0x080fe400078e30ff */
[----:B------:R-:W-:Y:S01]  /*1730*/  LEA R26, R26, UR17, 0x2 ;  /* 0x000000111a1a7c11 */ /* 0x000fe2000f8e10ff */
[----:B------:R0:W-:Y:S01]  /*1740*/  ATOMS.POPC.INC.32 RZ, [R24+URZ] ;  /* 0x0000000018ff7f8c */ /* 0x0001e2000d8000ff */
[----:B------:R-:W-:-:S02]  /*1750*/  LOP3.LUT R28, R28, R22, RZ, 0x30, !PT ;  /* 0x000000161c1c7212 */ /* 0x000fc400078e30ff */
[----:B------:R-:W-:Y:S01]  /*1760*/  LEA R23, R23, UR17, 0x2 ;  /* 0x0000001117177c11 */ /* 0x000fe2000f8e10ff */
[----:B------:R0:W-:Y:S01]  /*1770*/  ATOMS.POPC.INC.32 RZ, [R26+URZ] ;  /* 0x000000001aff7f8c */ /* 0x0001e2000d8000ff */
[----:B------:R-:W-:Y:S02]  /*1780*/  LEA R25, R25, UR17, 0x2 ;  /* 0x0000001119197c11 */ /* 0x000fe4000f8e10ff */
[----:B------:R-:W-:Y:S01]  /*1790*/  LEA R27, R27, UR17, 0x2 ;  /* 0x000000111b1b7c11 */ /* 0x000fe2000f8e10ff */
[----:B------:R0:W-:Y:S01]  /*17a0*/  ATOMS.POPC.INC.32 RZ, [R23+URZ] ;  /* 0x0000000017ff7f8c */ /* 0x0001e2000d8000ff */
[----:B------:R-:W-:-:S03]  /*17b0*/  LEA R28, R28, UR17, 0x2 ;  /* 0x000000111c1c7c11 */ /* 0x000fc6000f8e10ff */
[----:B------:R0:W-:Y:S04]  /*17c0*/  ATOMS.POPC.INC.32 RZ, [R25+URZ] ;  /* 0x0000000019ff7f8c */ /* 0x0001e8000d8000ff */
[----:B------:R0:W-:Y:S04]  /*17d0*/  ATOMS.POPC.INC.32 RZ, [R27+URZ] ;  /* 0x000000001bff7f8c */ /* 0x0001e8000d8000ff */
[----:B------:R0:W-:Y:S01]  /*17e0*/  ATOMS.POPC.INC.32 RZ, [R28+URZ] ;  /* 0x000000001cff7f8c */ /* 0x0001e2000d8000ff */
[----:B------:R-:W-:Y:S05]  /*17f0*/  @!P0 BRA `(.L_x_149) ;  /* 0xfffffff800dc8947 */ /* 0x000fea000383ffff */
.L_x_148:
[----:B------:R-:W-:Y:S05]  /*1800*/  BRA.U !UP0, `(.L_x_150) ;  /* 0xfffffff108dc7547 */ /* 0x000fea000b83ffff */
.L_x_145:
[----:B------:R-:W-:Y:S01]  /*1810*/  BAR.SYNC.DEFER_BLOCKING 0x0 ;  /* 0x0000000000007b1d */ /* 0x000fe20000010000 */
[----:B------:R-:W-:-:S05]  /*1820*/  ISETP.NE.AND P0, PT, R20, RZ, PT ;  /* 0x000000ff1400720c */ /* 0x000fca0003f05270 */
[----:B------:R-:W-:Y:S08]  /*1830*/  BSSY.RECONVERGENT B0, `(.L_x_151) ;  /* 0x0000164000007945 */ /* 0x000ff00003800200 */
[----:B------:R-:W-:Y:S05]  /*1840*/  @P0 BRA `(.L_x_152) ;  /* 0x0000001400880947 */ /* 0x000fea0003800000 */
[----:B------:R-:W-:Y:S01]  /*1850*/  UISETP.GE.U32.AND UP0, UPT, UR22, 0x7, UPT ;  /* 0x000000071600788c */ /* 0x000fe2000bf06070 */
[----:B0-23--:R-:W-:-:S08]  /*1860*/  IMAD.MOV.U32 R3, RZ, RZ, RZ ;  /* 0x000000ffff037224 */ /* 0x00dfd000078e00ff */
[----:B------:R-:W-:Y:S05]  /*1870*/  BRA.U !UP0, `(.L_x_153) ;  /* 0x00000005085c7547 */ /* 0x000fea000b800000 */
[----:B----4-:R-:W0:Y:S01]  /*1880*/  LDC.64 R2, c[0x0][0x380] ;  /* 0x0000e000ff027b82 */ /* 0x010e220000000a00 */
[----:B-1---5:R-:W-:-:S07]  /*1890*/  IMAD.MOV.U32 R5, RZ, RZ, RZ ;  /* 0x000000ffff057224 */ /* 0x022fce00078e00ff */
.L_x_170:
[----:B----4-:R-:W-:Y:S01]  /*18a0*/  IMAD R7, R5, 0x400, R0 ;  /* 0x0000040005077824 */ /* 0x010fe200078e0200 */
[----:B------:R-:W-:Y:S04]  /*18b0*/  BSSY.RECONVERGENT B1, `(.L_x_154) ;  /* 0x000000f000017945 */ /* 0x000fe80003800200 */
[----:B01----:R-:W1:Y:S04]  /*18c0*/  LDS R18, [R7] ;  /* 0x0000000007127984 */ /* 0x003e680000000800 */
[----:B--23--:R2:W3:Y:S04]  /*18d0*/  LDS R9, [R7+0x400] ;  /* 0x0004000007097984 */ /* 0x00c4e80000000800 */
[----:B------:R2:W4:Y:S04]  /*18e0*/  LDS R22, [R7+0x800] ;  /* 0x0008000007167984 */ /* 0x0005280000000800 */
[----:B------:R2:W0:Y:S04]  /*18f0*/  LDS R14, [R7+0xc00] ;  /* 0x000c0000070e7984 */ /* 0x0004280000000800 */
[----:B------:R2:W0:Y:S04]  /*1900*/  LDS R12, [R7+0x1000] ;  /* 0x00100000070c7984 */ /* 0x0004280000000800 */
[----:B------:R2:W0:Y:S04]  /*1910*/  LDS R6, [R7+0x1400] ;  /* 0x0014000007067984 */ /* 0x0004280000000800 */
[----:B------:R2:W0:Y:S04]  /*1920*/  LDS R8, [R7+0x1800] ;  /* 0x0018000007087984 */ /* 0x0004280000000800 */
[----:B------:R2:W0:Y:S01]  /*1930*/  LDS R10, [R7+0x1c00] ;  /* 0x001c0000070a7984 */ /* 0x0004220000000800 */
[----:B-1----:R-:W-:-:S13]  /*1940*/  ISETP.NE.AND P0, PT, R18, RZ, PT ;  /* 0x000000ff1200720c */ /* 0x002fda0003f05270 */
[----:B--234-:R-:W-:Y:S05]  /*1950*/  @!P0 BRA `(.L_x_155) ;  /* 0x0000000000108947 */ /* 0x01cfea0003800000 */
[----:B------:R-:W-:Y:S01]  /*1960*/  LEA R17, R5, R4, 0x8 ;  /* 0x0000000405117211 */ /* 0x000fe200078e40ff */
[----:B------:R-:W-:-:S04]  /*1970*/  IMAD.MOV.U32 R19, RZ, RZ, RZ ;  /* 0x000000ffff137224 */ /* 0x000fc800078e00ff */
[----:B0-----:R-:W-:-:S05]  /*1980*/  IMAD.WIDE.U32 R16, R17, 0x8, R2 ;  /* 0x0000000811107825 */ /* 0x001fca00078e0002 */
[----:B------:R1:W-:Y:S02]  /*1990*/  REDG.E.ADD.64.STRONG.GPU desc[UR20][R16.64], R18 ;  /* 0x000000121000798e */ /* 0x0003e4000c12e514 */
.L_x_155:
[----:B------:R-:W-:Y:S05]  /*19a0*/  BSYNC.RECONVERGENT B1 ;  /* 0x0000000000017941 */ /* 0x000fea0003800200 */
.L_x_154:
[----:B------:R-:W-:Y:S01]  /*19b0*/  ISETP.NE.AND P6, PT, R9, RZ, PT ;  /* 0x000000ff0900720c */ /* 0x000fe20003fc5270 */
[----:B------:R-:W-:Y:S01]  /*19c0*/  BSSY.RECONVERGENT B1, `(.L_x_156) ;  /* 0x000000e000017945 */ /* 0x000fe20003800200 */
[----:B------:R-:W-:Y:S02]  /*19d0*/  ISETP.NE.AND P0, PT, R22, RZ, PT ;  /* 0x000000ff1600720c */ /* 0x000fe40003f05270 */
[----:B0-----:R-:W-:Y:S02]  /*19e0*/  ISETP.NE.AND P1, PT, R14, RZ, PT ;  /* 0x000000ff0e00720c */ /* 0x001fe40003f25270 */
[----:B------:R-:W-:Y:S02]  /*19f0*/  ISETP.NE.AND P2, PT, R12, RZ, PT ;  /* 0x000000ff0c00720c */ /* 0x000fe40003f45270 */
[----:B------:R-:W-:Y:S02]  /*1a00*/  ISETP.NE.AND P3, PT, R6, RZ, PT ;  /* 0x000000ff0600720c */ /* 0x000fe40003f65270 */
[----:B------:R-:W-:-:S02]  /*1a10*/  ISETP.NE.AND P4, PT, R8, RZ, PT ;  /* 0x000000ff0800720c */ /* 0x000fc40003f85270 */
[----:B------:R-:W-:Y:S01]  /*1a20*/  ISETP.NE.AND P5, PT, R10, RZ, PT ;  /* 0x000000ff0a00720c */ /* 0x000fe20003fa5270 */
[----:B------:R-:W-:-:S12]  /*1a30*/  @!P6 BRA `(.L_x_157) ;  /* 0x000000000018e947 */ /* 0x000fd80003800000 */
[----:B-1----:R-:W-:Y:S02]  /*1a40*/  IMAD R17, R5, 0x100, R4 ;  /* 0x0000010005117824 */ /* 0x002fe400078e0204 */
[----:B------:R-:W-:Y:S02]  /*1a50*/  IMAD.MOV.U32 R18, RZ, RZ, R9 ;  /* 0x000000ffff127224 */ /* 0x000fe400078e0009 */
[----:B------:R-:W-:Y:S02]  /*1a60*/  VIADD R17, R17, 0x100 ;  /* 0x0000010011117836 */ /* 0x000fe40000000000 */
[----:B------:R-:W-:Y:S02]  /*1a70*/  IMAD.MOV.U32 R19, RZ, RZ, RZ ;  /* 0x000000ffff137224 */ /* 0x000fe400078e00ff */
[----:B------:R-:W-:-:S05]  /*1a80*/  IMAD.WIDE.U32 R16, R17, 0x8, R2 ;  /* 0x0000000811107825 */ /* 0x000fca00078e0002 */
[----:B------:R0:W-:Y:S02]  /*1a90*/  REDG.E.ADD.64.STRONG.GPU desc[UR20][R16.64], R18 ;  /* 0x000000121000798e */ /* 0x0001e4000c12e514 */
.L_x_157:
[----:B------:R-:W-:Y:S05]  /*1aa0*/  BSYNC.RECONVERGENT B1 ;  /* 0x0000000000017941 */ /* 0x000fea0003800200 */
.L_x_156:
[----:B------:R-:W-:Y:S04]  /*1ab0*/  BSSY.RECONVERGENT B1, `(.L_x_158) ;  /* 0x0000007000017945 */ /* 0x000fe80003800200 */
[----:B------:R-:W-:Y:S05]  /*1ac0*/  @!P0 BRA `(.L_x_159) ;  /* 0x0000000000148947 */ /* 0x000fea0003800000 */
[----:B01----:R-:W-:Y:S02]  /*1ad0*/  IMAD R17, R5, 0x100, R4 ;  /* 0x0000010005117824 */ /* 0x003fe400078e0204 */
[----:B------:R-:W-:-:S03]  /*1ae0*/  IMAD.MOV.U32 R23, RZ, RZ, RZ ;  /* 0x000000ffff177224 */ /* 0x000fc600078e00ff */
[----:B------:R-:W-:-:S05]  /*1af0*/  IADD3 R17, PT, PT, R17, 0x200, RZ ;  /* 0x0000020011117810 */ /* 0x000fca0007ffe0ff */
[----:B------:R-:W-:-:S05]  /*1b00*/  IMAD.WIDE.U32 R16, R17, 0x8, R2 ;  /* 0x0000000811107825 */ /* 0x000fca00078e0002 */
[----:B------:R2:W-:Y:S02]  /*1b10*/  REDG.E.ADD.64.STRONG.GPU desc[UR20][R16.64], R22 ;  /* 0x000000161000798e */ /* 0x0005e4000c12e514 */
.L_x_159:
[----:B------:R-:W-:Y:S05]  /*1b20*/  BSYNC.RECONVERGENT B1 ;  /* 0x0000000000017941 */ /* 0x000fea0003800200 */
.L_x_158:
[----:B------:R-:W-:Y:S04]  /*1b30*/  BSSY.RECONVERGENT B1, `(.L_x_160) ;  /* 0x0000007000017945 */ /* 0x000fe80003800200 */
[----:B------:R-:W-:Y:S05]  /*1b40*/  @!P1 BRA `(.L_x_161) ;  /* 0x0000000000149947 */ /* 0x000fea0003800000 */
[----:B012---:R-:W-:Y:S02]  /*1b50*/  IMAD R17, R5, 0x100, R4 ;  /* 0x0000010005117824 */ /* 0x007fe400078e0204 */
[----:B------:R-:W-:Y:S02]  /*1b60*/  IMAD.MOV.U32 R15, RZ, RZ, RZ ;  /* 0x000000ffff0f7224 */ /* 0x000fe400078e00ff */
[----:B------:R-:W-:-:S04]  /*1b70*/  VIADD R17, R17, 0x300 ;  /* 0x0000030011117836 */ /* 0x000fc80000000000 */
[----:B------:R-:W-:-:S05]  /*1b80*/  IMAD.WIDE.U32 R16, R17, 0x8, R2 ;  /* 0x0000000811107825 */ /* 0x000fca00078e0002 */
[----:B------:R3:W-:Y:S02]  /*1b90*/  REDG.E.ADD.64.STRONG.GPU desc[UR20][R16.64], R14 ;  /* 0x0000000e1000798e */ /* 0x0007e4000c12e514 */
.L_x_161:
[----:B------:R-:W-:Y:S05]  /*1ba0*/  BSYNC.RECONVERGENT B1 ;  /* 0x0000000000017941 */ /* 0x000fea0003800200 */
.L_x_160:
[----:B------:R-:W-:Y:S04]  /*1bb0*/  BSSY.RECONVERGENT B1, `(.L_x_162) ;  /* 0x0000007000017945 */ /* 0x000fe80003800200 */
[----:B------:R-:W-:Y:S05]  /*1bc0*/  @!P2 BRA `(.L_x_163) ;  /* 0x000000000014a947 */ /* 0x000fea0003800000 */
[----:B---3--:R-:W-:Y:S02]  /*1bd0*/  IMAD R15, R5, 0x100, R4 ;  /* 0x00000100050f7824 */ /* 0x008fe400078e0204 */
[----:B------:R-:W-:Y:S02]  /*1be0*/  HFMA2 R13, -RZ, RZ, 0, 0 ;  /* 0x00000000ff0d7431 */ /* 0x000fe400000001ff */
[----:B------:R-:W-:-:S04]  /*1bf0*/  VIADD R15, R15, 0x400 ;  /* 0x000004000f0f7836 */ /* 0x000fc80000000000 */
[----:B------:R-:W-:-:S05]  /*1c00*/  IMAD.WIDE.U32 R14, R15, 0x8, R2 ;  /* 0x000000080f0e7825 */ /* 0x000fca00078e0002 */
[----:B------:R4:W-:Y:S02]  /*1c10*/  REDG.E.ADD.64.STRONG.GPU desc[UR20][R14.64], R12 ;  /* 0x0000000c0e00798e */ /* 0x0009e4000c12e514 */
.L_x_163:
[----:B------:R-:W-:Y:S05]  /*1c20*/  BSYNC.RECONVERGENT B1 ;  /* 0x0000000000017941 */ /* 0x000fea0003800200 */
.L_x_162:
[----:B------:R-:W-:Y:S04]  /*1c30*/  BSSY.RECONVERGENT B1, `(.L_x_164) ;  /* 0x0000007000017945 */ /* 0x000fe80003800200 */
[----:B------:R-:W-:Y:S05]  /*1c40*/  @!P3 BRA `(.L_x_165) ;  /* 0x000000000014b947 */ /* 0x000fea0003800000 */
[----:B----4-:R-:W-:Y:S02]  /*1c50*/  IMAD R13, R5, 0x100, R4 ;  /* 0x00000100050d7824 */ /* 0x010fe400078e0204 */
[----:B------:R-:W-:Y:S02]  /*1c60*/  IMAD.MOV.U32 R7, RZ, RZ, RZ ;  /* 0x000000ffff077224 */ /* 0x000fe400078e00ff */
[----:B------:R-:W-:-:S04]  /*1c70*/  VIADD R13, R13, 0x500 ;  /* 0x000005000d0d7836 */ /* 0x000fc80000000000 */
[----:B------:R-:W-:-:S05]  /*1c80*/  IMAD.WIDE.U32 R12, R13, 0x8, R2 ;  /* 0x000000080d0c7825 */ /* 0x000fca00078e0002 */
[----:B------:R4:W-:Y:S02]  /*1c90*/  REDG.E.ADD.64.STRONG.GPU desc[UR20][R12.64], R6 ;  /* 0x000000060c00798e */ /* 0x0009e4000c12e514 */
.L_x_165:
[----:B------:R-:W-:Y:S05]  /*1ca0*/  BSYNC.RECONVERGENT B1 ;  /* 0x0000000000017941 */ /* 0x000fea0003800200 */
.L_x_164:
[----:B------:R-:W-:Y:S04]  /*1cb0*/  BSSY.RECONVERGENT B1, `(.L_x_166) ;  /* 0x0000007000017945 */ /* 0x000fe80003800200 */
[----:B------:R-:W-:Y:S05]  /*1cc0*/  @!P4 BRA `(.L_x_167) ;  /* 0x000000000014c947 */ /* 0x000fea0003800000 */
[----:B----4-:R-:W-:Y:S02]  /*1cd0*/  IMAD R7, R5, 0x100, R4 ;  /* 0x0000010005077824 */ /* 0x010fe400078e0204 */
[----:B------:R-:W-:Y:S02]  /*1ce0*/  IMAD.MOV.U32 R9, RZ, RZ, RZ ;  /* 0x000000ffff097224 */ /* 0x000fe400078e00ff */
[----:B------:R-:W-:-:S04]  /*1cf0*/  VIADD R7, R7, 0x600 ;  /* 0x0000060007077836 */ /* 0x000fc80000000000 */
[----:B------:R-:W-:-:S05]  /*1d00*/  IMAD.WIDE.U32 R6, R7, 0x8, R2 ;  /* 0x0000000807067825 */ /* 0x000fca00078e0002 */
[----:B------:R4:W-:Y:S02]  /*1d10*/  REDG.E.ADD.64.STRONG.GPU desc[UR20][R6.64], R8 ;  /* 0x000000080600798e */ /* 0x0009e4000c12e514 */
.L_x_167:
[----:B------:R-:W-:Y:S05]  /*1d20*/  BSYNC.RECONVERGENT B1 ;  /* 0x0000000000017941 */ /* 0x000fea0003800200 */
.L_x_166:
[----:B------:R-:W-:Y:S04]  /*1d30*/  BSSY.RECONVERGENT B1, `(.L_x_168) ;  /* 0x0000007000017945 */ /* 0x000fe80003800200 */
[----:B------:R-:W-:Y:S05]  /*1d40*/  @!P5 BRA `(.L_x_169) ;  /* 0x000000000014d947 */ /* 0x000fea0003800000 */
[----:B----4-:R-:W-:Y:S01]  /*1d50*/  LEA R7, R5, R4, 0x8 ;  /* 0x0000000405077211 */ /* 0x010fe200078e40ff */
[----:B------:R-:W-:-:S04]  /*1d60*/  IMAD.MOV.U32 R11, RZ, RZ, RZ ;  /* 0x000000ffff0b7224 */ /* 0x000fc800078e00ff */
[----:B------:R-:W-:-:S04]  /*1d70*/  VIADD R7, R7, 0x700 ;  /* 0x0000070007077836 */ /* 0x000fc80000000000 */
[----:B------:R-:W-:-:S05]  /*1d80*/  IMAD.WIDE.U32 R6, R7, 0x8, R2 ;  /* 0x0000000807067825 */ /* 0x000fca00078e0002 */
[----:B------:R4:W-:Y:S02]  /*1d90*/  REDG.E.ADD.64.STRONG.GPU desc[UR20][R6.64], R10 ;  /* 0x0000000a0600798e */ /* 0x0009e4000c12e514 */
.L_x_169:
[----:B------:R-:W-:Y:S05]  /*1da0*/  BSYNC.RECONVERGENT B1 ;  /* 0x0000000000017941 */ /* 0x000fea0003800200 */
.L_x_168:
[----:B------:R-:W-:-:S05]  /*1db0*/  VIADD R5, R5, 0x8 ;  /* 0x0000000805057836 */ /* 0x000fca0000000000 */
[----:B------:R-:W-:-:S13]  /*1dc0*/  ISETP.NE.AND P0, PT, R5, UR27, PT ;  /* 0x0000001b05007c0c */ /* 0x000fda000bf05270 */
[----:B------:R-:W-:Y:S05]  /*1dd0*/  @P0 BRA `(.L_x_170) ;  /* 0xfffffff800b00947 */ /* 0x000fea000383ffff */
[----:B------:R-:W-:-:S07]  /*1de0*/  IMAD.U32 R3, RZ, RZ, UR27 ;  /* 0x0000001bff037e24 */ /* 0x000fce000f8e00ff */
.L_x_153:
[----:B------:R-:W-:Y:S02]  /*1df0*/  UISETP.NE.AND UP0, UPT, UR24, URZ, UPT ;  /* 0x000000ff1800728c */ /* 0x000fe4000bf05270 */
[----:B----45:R-:W-:Y:S02]  /*1e00*/  IMAD.U32 R8, RZ, RZ, UR24 ;  /* 0x00000018ff087e24 */ /* 0x030fe4000f8e00ff */
[----:B-1----:R-:W-:-:S03]  /*1e10*/  IMAD.U32 R5, RZ, RZ, UR25 ;  /* 0x00000019ff057e24 */ /* 0x002fc6000f8e00ff */
[----:B------:R-:W-:Y:S01]  /*1e20*/  IADD3 R8, PT, PT, R8, -0x1, RZ ;  /* 0xffffffff08087810 */ /* 0x000fe20007ffe0ff */
[----:B------:R-:W-:Y:S01]  /*1e30*/  VIADD R5, R5, 0xffffffff ;  /* 0xffffffff05057836 */ /* 0x000fe20000000000 */
[----:B------:R-:W-:Y:S06]  /*1e40*/  BRA.U !UP0, `(.L_x_171) ;  /* 0x0000000508707547 */ /* 0x000fec000b800000 */
[----:B------:R-:W-:-:S13]  /*1e50*/  ISETP.GE.U32.AND P0, PT, R8, 0x3, PT ;  /* 0x000000030800780c */ /* 0x000fda0003f06070 */
[----:B------:R-:W-:Y:S05]  /*1e60*/  @!P0 BRA `(.L_x_172) ;  /* 0x0000000000bc8947 */ /* 0x000fea0003800000 */
[----:B------:R-:W-:Y:S01]  /*1e70*/  IMAD R7, R3, 0x400, R0 ;  /* 0x0000040003077824 */ /* 0x000fe200078e0200 */
[----:B------:R-:W-:Y:S04]  /*1e80*/  BSSY.RECONVERGENT B1, `(.L_x_173) ;  /* 0x000000f000017945 */ /* 0x000fe80003800200 */
[----:B------:R-:W1:Y:S04]  /*1e90*/  LDS R12, [R7] ;  /* 0x00000000070c7984 */ /* 0x000e680000000800 */
[----:B------:R-:W4:Y:S04]  /*1ea0*/  LDS R9, [R7+0x400] ;  /* 0x0004000007097984 */ /* 0x000f280000000800 */
[----:B------:R-:W5:Y:S04]  /*1eb0*/  LDS R6, [R7+0x800] ;  /* 0x0008000007067984 */ /* 0x000f680000000800 */
[----:B------:R-:W0:Y:S01]  /*1ec0*/  LDS R2, [R7+0xc00] ;  /* 0x000c000007027984 */ /* 0x000e220000000800 */
[----:B-1----:R-:W-:-:S02]  /*1ed0*/  ISETP.NE.AND P0, PT, R12, RZ, PT ;  /* 0x000000ff0c00720c */ /* 0x002fc40003f05270 */
[----:B----4-:R-:W-:Y:S02]  /*1ee0*/  ISETP.NE.AND P1, PT, R9, RZ, PT ;  /* 0x000000ff0900720c */ /* 0x010fe40003f25270 */
[----:B-----5:R-:W-:Y:S02]  /*1ef0*/  ISETP.NE.AND P2, PT, R6, RZ, PT ;  /* 0x000000ff0600720c */ /* 0x020fe40003f45270 */
[----:B0-----:R-:W-:-:S07]  /*1f00*/  ISETP.NE.AND P3, PT, R2, RZ, PT ;  /* 0x000000ff0200720c */ /* 0x001fce0003f65270 */
[----:B------:R-:W-:Y:S06]  /*1f10*/  @!P0 BRA `(.L_x_174) ;  /* 0x0000000000148947 */ /* 0x000fec0003800000 */
[----:B------:R-:W0:Y:S01]  /*1f20*/  LDC.64 R10, c[0x0][0x380] ;  /* 0x0000e000ff0a7b82 */ /* 0x000e220000000a00 */
[----:B------:R-:W-:Y:S02]  /*1f30*/  IMAD R7, R3, 0x100, R4 ;  /* 0x0000010003077824 */ /* 0x000fe400078e0204 */
[----:B------:R-:W-:Y:S02]  /*1f40*/  IMAD.MOV.U32 R13, RZ, RZ, RZ ;  /* 0x000000ffff0d7224 */ /* 0x000fe400078e00ff */
[----:B0-----:R-:W-:-:S05]  /*1f50*/  IMAD.WIDE.U32 R10, R7, 0x8, R10 ;  /* 0x00000008070a7825 */ /* 0x001fca00078e000a */
[----:B------:R0:W-:Y:S02]  /*1f60*/  REDG.E.ADD.64.STRONG.GPU desc[UR20][R10.64], R12 ;  /* 0x0000000c0a00798e */ /* 0x0001e4000c12e514 */
.L_x_174:
[----:B------:R-:W-:Y:S05]  /*1f70*/  BSYNC.RECONVERGENT B1 ;  /* 0x0000000000017941 */ /* 0x000fea0003800200 */
.L_x_173:
[----:B------:R-:W-:Y:S04]  /*1f80*/  BSSY.RECONVERGENT B1, `(.L_x_175) ;  /* 0x0000009000017945 */ /* 0x000fe80003800200 */
[----:B------:R-:W-:Y:S05]  /*1f90*/  @!P1 BRA `(.L_x_176) ;  /* 0x00000000001c9947 */ /* 0x000fea0003800000 */
[----:B0-----:R-:W0:Y:S01]  /*1fa0*/  LDC.64 R10, c[0x0][0x380] ;  /* 0x0000e000ff0a7b82 */ /* 0x001e220000000a00 */
[----:B------:R-:W-:Y:S01]  /*1fb0*/  IMAD R7, R3, 0x100, R4 ;  /* 0x0000010003077824 */ /* 0x000fe200078e0204 */
[----:B------:R-:W-:Y:S01]  /*1fc0*/  MOV R12, R9 ;  /* 0x00000009000c7202 */ /* 0x000fe20000000f00 */
[----:B------:R-:W-:Y:S02]  /*1fd0*/  IMAD.MOV.U32 R13, RZ, RZ, RZ ;  /* 0x000000ffff0d7224 */ /* 0x000fe400078e00ff */
[----:B------:R-:W-:-:S04]  /*1fe0*/  VIADD R7, R7, 0x100 ;  /* 0x0000010007077836 */ /* 0x000fc80000000000 */
[----:B0-----:R-:W-:-:S05]  /*1ff0*/  IMAD.WIDE.U32 R10, R7, 0x8, R10 ;  /* 0x00000008070a7825 */ /* 0x001fca00078e000a */
[----:B------:R1:W-:Y:S02]  /*2000*/  REDG.E.ADD.64.STRONG.GPU desc[UR20][R10.64], R12 ;  /* 0x0000000c0a00798e */ /* 0x0003e4000c12e514 */
.L_x_176:
[----:B------:R-:W-:Y:S05]  /*2010*/  BSYNC.RECONVERGENT B1 ;  /* 0x0000000000017941 */ /* 0x000fea0003800200 */
.L_x_175:
[----:B------:R-:W-:Y:S04]  /*2020*/  BSSY.RECONVERGENT B1, `(.L_x_177) ;  /* 0x0000008000017945 */ /* 0x000fe80003800200 */
[----:B------:R-:W-:Y:S05]  /*2030*/  @!P2 BRA `(.L_x_178) ;  /* 0x000000000018a947 */ /* 0x000fea0003800000 */
[----:B01----:R-:W0:Y:S01]  /*2040*/  LDC.64 R10, c[0x0][0x380] ;  /* 0x0000e000ff0a7b82 */ /* 0x003e220000000a00 */
[----:B------:R-:W-:-:S04]  /*2050*/  IMAD R7, R3, 0x100, R4 ;  /* 0x0000010003077824 */ /* 0x000fc800078e0204 */
[----:B------:R-:W-:-:S04]  /*2060*/  VIADD R7, R7, 0x200 ;  /* 0x0000020007077836 */ /* 0x000fc80000000000 */
[----:B0-----:R-:W-:-:S04]  /*2070*/  IMAD.WIDE.U32 R10, R7, 0x8, R10 ;  /* 0x00000008070a7825 */ /* 0x001fc800078e000a */
[----:B------:R-:W-:-:S05]  /*2080*/  IMAD.MOV.U32 R7, RZ, RZ, RZ ;  /* 0x000000ffff077224 */ /* 0x000fca00078e00ff */
[----:B------:R4:W-:Y:S02]  /*2090*/  REDG.E.ADD.64.STRONG.GPU desc[UR20][R10.64], R6 ;  /* 0x000000060a00798e */ /* 0x0009e4000c12e514 */
.L_x_178:
[----:B------:R-:W-:Y:S05]  /*20a0*/  BSYNC.RECONVERGENT B1 ;  /* 0x0000000000017941 */ /* 0x000fea0003800200 */
.L_x_177:
[----:B------:R-:W-:Y:S04]  /*20b0*/  BSSY.RECONVERGENT B1, `(.L_x_179) ;  /* 0x0000009000017945 */ /* 0x000fe80003800200 */
[----:B------:R-:W-:Y:S05]  /*20c0*/  @!P3 BRA `(.L_x_180) ;  /* 0x00000000001cb947 */ /* 0x000fea0003800000 */
[----:B----4-:R-:W4:Y:S01]  /*20d0*/  LDC.64 R6, c[0x0][0x380] ;  /* 0x0000e000ff067b82 */ /* 0x010f220000000a00 */
[----:B------:R-:W-:Y:S01]  /*20e0*/  IMAD R9, R3, 0x100, R4 ;  /* 0x0000010003097824 */ /* 0x000fe200078e0204 */
[----:B01----:R-:W-:Y:S01]  /*20f0*/  MOV R10, R2 ;  /* 0x00000002000a7202 */ /* 0x003fe20000000f00 */
[----:B------:R-:W-:Y:S02]  /*2100*/  IMAD.MOV.U32 R11, RZ, RZ, RZ ;  /* 0x000000ffff0b7224 */ /* 0x000fe400078e00ff */
[----:B------:R-:W-:-:S04]  /*2110*/  VIADD R9, R9, 0x300 ;  /* 0x0000030009097836 */ /* 0x000fc80000000000 */
[----:B----4-:R-:W-:-:S05]  /*2120*/  IMAD.WIDE.U32 R6, R9, 0x8, R6 ;  /* 0x0000000809067825 */ /* 0x010fca00078e0006 */
[----:B------:R0:W-:Y:S02]  /*2130*/  REDG.E.ADD.64.STRONG.GPU desc[UR20][R6.64], R10 ;  /* 0x0000000a0600798e */ /* 0x0001e4000c12e514 */
.L_x_180:
[----:B------:R-:W-:Y:S05]  /*2140*/  BSYNC.RECONVERGENT B1 ;  /* 0x0000000000017941 */ /* 0x000fea0003800200 */
.L_x_179:
[----:B------:R-:W-:-:S07]  /*2150*/  VIADD R3, R3, 0x4 ;  /* 0x0000000403037836 */ /* 0x000fce0000000000 */
.L_x_172:
[----:B------:R-:W-:Y:S01]  /*2160*/  UISETP.NE.AND UP0, UPT, UR25, URZ, UPT ;  /* 0x000000ff1900728c */ /* 0x000fe2000bf05270 */
[----:B------:R-:W-:Y:S08]  /*2170*/  BSSY.RECONVERGENT B1, `(.L_x_171) ;  /* 0x0000029000017945 */ /* 0x000ff00003800200 */
[----:B------:R-:W-:Y:S05]  /*2180*/  BRA.U !UP0, `(.L_x_181) ;  /* 0x00000001089c7547 */ /* 0x000fea000b800000 */
[----:B------:R-:W-:-:S13]  /*2190*/  ISETP.NE.AND P0, PT, R5, RZ, PT ;  /* 0x000000ff0500720c */ /* 0x000fda0003f05270 */
[----:B------:R-:W-:Y:S05]  /*21a0*/  @!P0 BRA `(.L_x_182) ;  /* 0x0000000000648947 */ /* 0x000fea0003800000 */
[----:B0---4-:R-:W-:Y:S01]  /*21b0*/  IMAD R6, R3, 0x400, R0 ;  /* 0x0000040003067824 */ /* 0x011fe200078e0200 */
[----:B------:R-:W-:Y:S04]  /*21c0*/  BSSY.RECONVERGENT B2, `(.L_x_183) ;  /* 0x000000c000027945 */ /* 0x000fe80003800200 */
[----:B------:R-:W0:Y:S04]  /*21d0*/  LDS R2, [R6] ;  /* 0x0000000006027984 */ /* 0x000e280000000800 */
[----:B------:R-:W4:Y:S01]  /*21e0*/  LDS R9, [R6+0x400] ;  /* 0x0004000006097984 */ /* 0x000f220000000800 */
[----:B0-----:R-:W-:-:S02]  /*21f0*/  ISETP.NE.AND P0, PT, R2, RZ, PT ;  /* 0x000000ff0200720c */ /* 0x001fc40003f05270 */
[----:B----4-:R-:W-:-:S11]  /*2200*/  ISETP.NE.AND P1, PT, R9, RZ, PT ;  /* 0x000000ff0900720c */ /* 0x010fd60003f25270 */
[----:B------:R-:W-:Y:S05]  /*2210*/  @!P0 BRA `(.L_x_184) ;  /* 0x0000000000188947 */ /* 0x000fea0003800000 */
[----:B------:R-:W0:Y:S01]  /*2220*/  LDC.64 R6, c[0x0][0x380] ;  /* 0x0000e000ff067b82 */ /* 0x000e220000000a00 */
[----:B-1----:R-:W-:-:S04]  /*2230*/  IMAD R11, R3, 0x100, R4 ;  /* 0x00000100030b7824 */ /* 0x002fc800078e0204 */
[----:B0-----:R-:W-:-:S04]  /*2240*/  IMAD.WIDE.U32 R10, R11, 0x8, R6 ;  /* 0x000000080b0a7825 */ /* 0x001fc800078e0006 */
[----:B------:R-:W-:Y:S02]  /*2250*/  IMAD.MOV.U32 R6, RZ, RZ, R2 ;  /* 0x000000ffff067224 */ /* 0x000fe400078e0002 */
[----:B------:R-:W-:-:S05]  /*2260*/  IMAD.MOV.U32 R7, RZ, RZ, RZ ;  /* 0x000000ffff077224 */ /* 0x000fca00078e00ff */
[----:B------:R0:W-:Y:S02]  /*2270*/  REDG.E.ADD.64.STRONG.GPU desc[UR20][R10.64], R6 ;  /* 0x000000060a00798e */ /* 0x0001e4000c12e514 */
.L_x_184:
[----:B------:R-:W-:Y:S05]  /*2280*/  BSYNC.RECONVERGENT B2 ;  /* 0x0000000000027941 */ /* 0x000fea0003800200 */
.L_x_183:
[----:B------:R-:W-:Y:S04]  /*2290*/  BSSY.RECONVERGENT B2, `(.L_x_185) ;  /* 0x0000009000027945 */ /* 0x000fe80003800200 */
[----:B------:R-:W-:Y:S05]  /*22a0*/  @!P1 BRA `(.L_x_186) ;  /* 0x00000000001c9947 */ /* 0x000fea0003800000 */
[----:B0-----:R-:W0:Y:S01]  /*22b0*/  LDC.64 R6, c[0x0][0x380] ;  /* 0x0000e000ff067b82 */ /* 0x001e220000000a00 */
[----:B------:R-:W-:-:S05]  /*22c0*/  LEA R2, R3, R4, 0x8 ;  /* 0x0000000403027211 */ /* 0x000fca00078e40ff */
[----:B-1----:R-:W-:-:S04]  /*22d0*/  VIADD R11, R2, 0x100 ;  /* 0x00000100020b7836 */ /* 0x002fc80000000000 */
[----:B0-----:R-:W-:-:S04]  /*22e0*/  IMAD.WIDE.U32 R10, R11, 0x8, R6 ;  /* 0x000000080b0a7825 */ /* 0x001fc800078e0006 */
[----:B------:R-:W-:Y:S02]  /*22f0*/  IMAD.MOV.U32 R6, RZ, RZ, R9 ;  /* 0x000000ffff067224 */ /* 0x000fe400078e0009 */
[----:B------:R-:W-:-:S05]  /*2300*/  IMAD.MOV.U32 R7, RZ, RZ, RZ ;  /* 0x000000ffff077224 */ /* 0x000fca00078e00ff */
[----:B------:R4:W-:Y:S02]  /*2310*/  REDG.E.ADD.64.STRONG.GPU desc[UR20][R10.64], R6 ;  /* 0x000000060a00798e */ /* 0x0009e4000c12e514 */
.L_x_186:
[----:B------:R-:W-:Y:S05]  /*2320*/  BSYNC.RECONVERGENT B2 ;  /* 0x0000000000027941 */ /* 0x000fea0003800200 */
.L_x_185:
[----:B------:R-:W-:-:S07]  /*2330*/  VIADD R3, R3, 0x2 ;  /* 0x0000000203037836 */ /* 0x000fce0000000000 */
.L_x_182:
[----:B------:R-:W-:-:S09]  /*2340*/  UISETP.NE.AND UP0, UPT, UR9, URZ, UPT ;  /* 0x000000ff0900728c */ /* 0x000fd2000bf05270 */
[----:B------:R-:W-:Y:S05]  /*2350*/  BRA.U !UP0, `(.L_x_181) ;  /* 0x0000000108287547 */ /* 0x000fea000b800000 */
[----:B------:R-:W-:-:S05]  /*2360*/  IMAD R2, R3, 0x400, R0 ;  /* 0x0000040003027824 */ /* 0x000fca00078e0200 */
[----:B------:R-:W5:Y:S02]  /*2370*/  LDS R9, [R2] ;  /* 0x0000000002097984 */ /* 0x000f640000000800 */
[----:B-----5:R-:W-:-:S13]  /*2380*/  ISETP.NE.AND P0, PT, R9, RZ, PT ;  /* 0x000000ff0900720c */ /* 0x020fda0003f05270 */
[----:B------:R-:W-:Y:S05]  /*2390*/  @!P0 BRA `(.L_x_181) ;  /* 0x0000000000188947 */ /* 0x000fea0003800000 */
[----:B0---4-:R-:W0:Y:S01]  /*23a0*/  LDC.64 R6, c[0x0][0x380] ;  /* 0x0000e000ff067b82 */ /* 0x011e220000000a00 */
[----:B------:R-:W-:-:S04]  /*23b0*/  IMAD R3, R3, 0x100, R4 ;  /* 0x0000010003037824 */ /* 0x000fc800078e0204 */
[----:B0-----:R-:W-:Y:S01]  /*23c0*/  IMAD.WIDE.U32 R2, R3, 0x8, R6 ;  /* 0x0000000803027825 */ /* 0x001fe200078e0006 */
[----:B------:R-:W-:-:S03]  /*23d0*/  MOV R6, R9 ;  /* 0x0000000900067202 */ /* 0x000fc60000000f00 */
[----:B------:R-:W-:-:S05]  /*23e0*/  IMAD.MOV.U32 R7, RZ, RZ, RZ ;  /* 0x000000ffff077224 */ /* 0x000fca00078e00ff */
[----:B------:R0:W-:Y:S02]  /*23f0*/  REDG.E.ADD.64.STRONG.GPU desc[UR20][R2.64], R6 ;  /* 0x000000060200798e */ /* 0x0001e4000c12e514 */
.L_x_181:
[----:B------:R-:W-:Y:S05]  /*2400*/  BSYNC.RECONVERGENT B1 ;  /* 0x0000000000017941 */ /* 0x000fea0003800200 */
.L_x_171:
[----:B------:R-:W-:-:S13]  /*2410*/  ISETP.GT.U32.AND P0, PT, R4, 0x7f, PT ;  /* 0x0000007f0400780c */ /* 0x000fda0003f04070 */
[----:B------:R-:W-:Y:S05]  /*2420*/  @P0 BRA `(.L_x_152) ;  /* 0x0000000800900947 */ /* 0x000fea0003800000 */
[----:B------:R-:W-:Y:S01]  /*2430*/  UISETP.GE.U32.AND UP0, UPT, UR22, 0x7, UPT ;  /* 0x000000071600788c */ /* 0x000fe2000bf06070 */
[----:B0-----:R-:W-:-:S08]  /*2440*/  IMAD.MOV.U32 R3, RZ, RZ, RZ ;  /* 0x000000ffff037224 */ /* 0x001fd000078e00ff */
[----:B------:R-:W-:Y:S05]  /*2450*/  BRA.U !UP0, `(.L_x_187) ;  /* 0x0000000508147547 */ /* 0x000fea000b800000 */
[----:B------:R-:W0:Y:S01]  /*2460*/  LDC.64 R2, c[0x0][0x380] ;  /* 0x0000e000ff027b82 */ /* 0x000e220000000a00 */
[----:B------:R-:W-:-:S07]  /*2470*/  IMAD.MOV.U32 R9, RZ, RZ, RZ ;  /* 0x000000ffff097224 */ /* 0x000fce00078e00ff */
.L_x_204:
[C---:B01--4-:R-:W-:Y:S01]  /*2480*/  IMAD R11, R9.reuse, 0x400, R0 ;  /* 0x00000400090b7824 */ /* 0x053fe200078e0200 */
[----:B------:R-:W-:Y:S01]  /*2490*/  BSSY.RECONVERGENT B1, `(.L_x_188) ;  /* 0x0000011000017945 */ /* 0x000fe20003800200 */
[C---:B--23--:R-:W-:Y:S02]  /*24a0*/  IMAD R7, R9.reuse, 0x100, R4 ;  /* 0x0000010009077824 */ /* 0x04cfe400078e0204 */
[----:B------:R-:W-:Y:S01]  /*24b0*/  VIADD R9, R9, 0x8 ;  /* 0x0000000809097836 */ /* 0x000fe20000000000 */
[----:B---3--:R-:W1:Y:S01]  /*24c0*/  LDS R14, [R11+0x200] ;  /* 0x000200000b0e7984 */ /* 0x008e620000000800 */
[----:B0-----:R-:W-:-:S03]  /*24d0*/  IMAD.WIDE.U32 R6, R7, 0x8, R2 ;  /* 0x0000000807067825 */ /* 0x001fc600078e0002 */
[----:B------:R-:W0:Y:S04]  /*24e0*/  LDS R13, [R11+0x600] ;  /* 0x000600000b0d7984 */ /* 0x000e280000000800 */
[----:B--2---:R2:W3:Y:S04]  /*24f0*/  LDS R17, [R11+0xa00] ;  /* 0x000a00000b117984 */ /* 0x0044e80000000800 */
[----:B------:R2:W4:Y:S04]  /*2500*/  LDS R18, [R11+0xe00] ;  /* 0x000e00000b127984 */ /* 0x0005280000000800 */
[----:B------:R2:W2:Y:S04]  /*2510*/  LDS R19, [R11+0x1200] ;  /* 0x001200000b137984 */ /* 0x0004a80000000800 */
[----:B------:R0:W2:Y:S04]  /*2520*/  LDS R16, [R11+0x1600] ;  /* 0x001600000b107984 */ /* 0x0000a80000000800 */
[----:B------:R0:W2:Y:S04]  /*2530*/  LDS R12, [R11+0x1a00] ;  /* 0x001a00000b0c7984 */ /* 0x0000a80000000800 */
[----:B------:R0:W2:Y:S01]  /*2540*/  LDS R10, [R11+0x1e00] ;  /* 0x001e00000b0a7984 */ /* 0x0000a20000000800 */
[----:B-1----:R-:W-:-:S02]  /*2550*/  ISETP.NE.AND P0, PT, R14, RZ, PT ;  /* 0x000000ff0e00720c */ /* 0x002fc40003f05270 */
[----:B0-----:R-:W-:-:S11]  /*2560*/  ISETP.NE.AND P1, PT, R13, RZ, PT ;  /* 0x000000ff0d00720c */ /* 0x001fd60003f25270 */
[----:B---34-:R-:W-:Y:S05]  /*2570*/  @!P0 BRA `(.L_x_189) ;  /* 0x0000000000088947 */ /* 0x018fea0003800000 */
[----:B------:R-:W-:-:S05]  /*2580*/  HFMA2 R15, -RZ, RZ, 0, 0 ;  /* 0x00000000ff0f7431 */ /* 0x000fca00000001ff */
[----:B------:R0:W-:Y:S02]  /*2590*/  REDG.E.ADD.64.STRONG.GPU desc[UR20][R6.64+0x400], R14 ;  /* 0x0004000e0600798e */ /* 0x0001e4000c12e514 */
.L_x_189:
[----:B------:R-:W-:Y:S05]  /*25a0*/  BSYNC.RECONVERGENT B1 ;  /* 0x0000000000017941 */ /* 0x000fea0003800200 */
.L_x_188:
[----:B------:R-:W-:Y:S04]  /*25b0*/  BSSY.RECONVERGENT B1, `(.L_x_190) ;  /* 0x0000005000017945 */ /* 0x000fe80003800200 */
[----:B------:R-:W-:Y:S05]  /*25c0*/  @!P1 BRA `(.L_x_191) ;  /* 0x00000000000c9947 */ /* 0x000fea0003800000 */
[----:B0-----:R-:W-:Y:S02]  /*25d0*/  IMAD.MOV.U32 R14, RZ, RZ, R13 ;  /* 0x000000ffff0e7224 */ /* 0x001fe400078e000d */
[----:B------:R-:W-:-:S05]  /*25e0*/  IMAD.MOV.U32 R15, RZ, RZ, RZ ;  /* 0x000000ffff0f7224 */ /* 0x000fca00078e00ff */
[----:B------:R1:W-:Y:S02]  /*25f0*/  REDG.E.ADD.64.STRONG.GPU desc[UR20][R6.64+0xc00], R14 ;  /* 0x000c000e0600798e */ /* 0x0003e4000c12e514 */
.L_x_191:
[----:B------:R-:W-:Y:S05]  /*2600*/  BSYNC.RECONVERGENT B1 ;  /* 0x0000000000017941 */ /* 0x000fea0003800200 */
.L_x_190:
[----:B------:R-:W-:Y:S01]  /*2610*/  ISETP.NE.AND P6, PT, R17, RZ, PT ;  /* 0x000000ff1100720c */ /* 0x000fe20003fc5270 */
[----:B------:R-:W-:Y:S01]  /*2620*/  BSSY.RECONVERGENT B1, `(.L_x_192) ;  /* 0x000000b000017945 */ /* 0x000fe20003800200 */
[----:B------:R-:W-:Y:S02]  /*2630*/  ISETP.NE.AND P0, PT, R9, UR27, PT ;  /* 0x0000001b09007c0c */ /* 0x000fe4000bf05270 */
[----:B------:R-:W-:Y:S02]  /*2640*/  ISETP.NE.AND P1, PT, R18, RZ, PT ;  /* 0x000000ff1200720c */ /* 0x000fe40003f25270 */
[----:B--2---:R-:W-:Y:S02]  /*2650*/  ISETP.NE.AND P2, PT, R19, RZ, PT ;  /* 0x000000ff1300720c */ /* 0x004fe40003f45270 */
[----:B------:R-:W-:Y:S02]  /*2660*/  ISETP.NE.AND P3, PT, R16, RZ, PT ;  /* 0x000000ff1000720c */ /* 0x000fe40003f65270 */
[----:B------:R-:W-:-:S02]  /*2670*/  ISETP.NE.AND P4, PT, R12, RZ, PT ;  /* 0x000000ff0c00720c */ /* 0x000fc40003f85270 */
[----:B------:R-:W-:Y:S01]  /*2680*/  ISETP.NE.AND P5, PT, R10, RZ, PT ;  /* 0x000000ff0a00720c */ /* 0x000fe20003fa5270 */
[----:B------:R-:W-:-:S12]  /*2690*/  @!P6 BRA `(.L_x_193) ;  /* 0x00000000000ce947 */ /* 0x000fd80003800000 */
[----:B01----:R-:W-:Y:S02]  /*26a0*/  IMAD.MOV.U32 R14, RZ, RZ, R17 ;  /* 0x000000ffff0e7224 */ /* 0x003fe400078e0011 */
[----:B------:R-:W-:-:S05]  /*26b0*/  IMAD.MOV.U32 R15, RZ, RZ, RZ ;  /* 0x000000ffff0f7224 */ /* 0x000fca00078e00ff */
[----:B------:R2:W-:Y:S02]  /*26c0*/  REDG.E.ADD.64.STRONG.GPU desc[UR20][R6.64+0x1400], R14 ;  /* 0x0014000e0600798e */ /* 0x0005e4000c12e514 */
.L_x_193:
[----:B------:R-:W-:Y:S05]  /*26d0*/  BSYNC.RECONVERGENT B1 ;  /* 0x0000000000017941 */ /* 0x000fea0003800200 */
.L_x_192:
[----:B------:R-:W-:Y:S04]  /*26e0*/  BSSY.RECONVERGENT B1, `(.L_x_194) ;  /* 0x0000005000017945 */ /* 0x000fe80003800200 */
[----:B------:R-:W-:Y:S05]  /*26f0*/  @!P1 BRA `(.L_x_195) ;  /* 0x00000000000c9947 */ /* 0x000fea0003800000 */
[----:B012---:R-:W-:Y:S02]  /*2700*/  IMAD.MOV.U32 R14, RZ, RZ, R18 ;  /* 0x000000ffff0e7224 */ /* 0x007fe400078e0012 */
[----:B------:R-:W-:-:S05]  /*2710*/  IMAD.MOV.U32 R15, RZ, RZ, RZ ;  /* 0x000000ffff0f7224 */ /* 0x000fca00078e00ff */
[----:B------:R3:W-:Y:S02]  /*2720*/  REDG.E.ADD.64.STRONG.GPU desc[UR20][R6.64+0x1c00], R14 ;  /* 0x001c000e0600798e */ /* 0x0007e4000c12e514 */
.L_x_195:
[----:B------:R-:W-:Y:S05]  /*2730*/  BSYNC.RECONVERGENT B1 ;  /* 0x0000000000017941 */ /* 0x000fea0003800200 */
.L_x_194:
[----:B------:R-:W-:Y:S04]  /*2740*/  BSSY.RECONVERGENT B1, `(.L_x_196) ;  /* 0x0000005000017945 */ /* 0x000fe80003800200 */
[----:B------:R-:W-:Y:S05]  /*2750*/  @!P2 BRA `(.L_x_197) ;  /* 0x00000000000ca947 */ /* 0x000fea0003800000 */
[----:B0123--:R-:W-:Y:S01]  /*2760*/  MOV R14, R19 ;  /* 0x00000013000e7202 */ /* 0x00ffe20000000f00 */
[----:B------:R-:W-:-:S05]  /*2770*/  IMAD.MOV.U32 R15, RZ, RZ, RZ ;  /* 0x000000ffff0f7224 */ /* 0x000fca00078e00ff */
[----:B------:R4:W-:Y:S02]  /*2780*/  REDG.E.ADD.64.STRONG.GPU desc[UR20][R6.64+0x2400], R14 ;  /* 0x0024000e0600798e */ /* 0x0009e4000c12e514 */
.L_x_197:
[----:B------:R-:W-:Y:S05]  /*2790*/  BSYNC.RECONVERGENT B1 ;  /* 0x0000000000017941 */ /* 0x000fea0003800200 */
.L_x_196:
[----:B------:R-:W-:Y:S04]  /*27a0*/  BSSY.RECONVERGENT B1, `(.L_x_198) ;  /* 0x0000004000017945 */ /* 0x000fe80003800200 */
[----:B------:R-:W-:Y:S05]  /*27b0*/  @!P3 BRA `(.L_x_199) ;  /* 0x000000000008b947 */ /* 0x000fea0003800000 */
[----:B------:R-:W-:-:S05]  /*27c0*/  IMAD.MOV.U32 R17, RZ, RZ, RZ ;  /* 0x000000ffff117224 */ /* 0x000fca00078e00ff */
[----:B------:R0:W-:Y:S02]  /*27d0*/  REDG.E.ADD.64.STRONG.GPU desc[UR20][R6.64+0x2c00], R16 ;  /* 0x002c00100600798e */ /* 0x0001e4000c12e514 */
.L_x_199:
[----:B------:R-:W-:Y:S05]  /*27e0*/  BSYNC.RECONVERGENT B1 ;  /* 0x0000000000017941 */ /* 0x000fea0003800200 */
.L_x_198:
[----:B------:R-:W-:Y:S04]  /*27f0*/  BSSY.RECONVERGENT B1, `(.L_x_200) ;  /* 0x0000004000017945 */ /* 0x000fe80003800200 */
[----:B------:R-:W-:Y:S05]  /*2800*/  @!P4 BRA `(.L_x_201) ;  /* 0x000000000008c947 */ /* 0x000fea0003800000 */
[----:B------:R-:W-:-:S05]  /*2810*/  IMAD.MOV.U32 R13, RZ, RZ, RZ ;  /* 0x000000ffff0d7224 */ /* 0x000fca00078e00ff */
[----:B------:R0:W-:Y:S02]  /*2820*/  REDG.E.ADD.64.STRONG.GPU desc[UR20][R6.64+0x3400], R12 ;  /* 0x0034000c0600798e */ /* 0x0001e4000c12e514 */
.L_x_201:
[----:B------:R-:W-:Y:S05]  /*2830*/  BSYNC.RECONVERGENT B1 ;  /* 0x0000000000017941 */ /* 0x000fea0003800200 */
.L_x_200:
[----:B------:R-:W-:Y:S04]  /*2840*/  BSSY.RECONVERGENT B1, `(.L_x_202) ;  /* 0x0000004000017945 */ /* 0x000fe80003800200 */
[----:B------:R-:W-:Y:S05]  /*2850*/  @!P5 BRA `(.L_x_203) ;  /* 0x000000000008d947 */ /* 0x000fea0003800000 */
[----:B------:R-:W-:-:S05]  /*2860*/  IMAD.MOV.U32 R11, RZ, RZ, RZ ;  /* 0x000000ffff0b7224 */ /* 0x000fca00078e00ff */
[----:B------:R0:W-:Y:S02]  /*2870*/  REDG.E.ADD.64.STRONG.GPU desc[UR20][R6.64+0x3c00], R10 ;  /* 0x003c000a0600798e */ /* 0x0001e4000c12e514 */
.L_x_203:
[----:B------:R-:W-:Y:S05]  /*2880*/  BSYNC.RECONVERGENT B1 ;  /* 0x0000000000017941 */ /* 0x000fea0003800200 */
.L_x_202:
[----:B------:R-:W-:Y:S05]  /*2890*/  @P0 BRA `(.L_x_204) ;  /* 0xfffffff800f80947 */ /* 0x000fea000383ffff */
[----:B------:R-:W-:-:S07]  /*28a0*/  IMAD.U32 R3, RZ, RZ, UR27 ;  /* 0x0000001bff037e24 */ /* 0x000fce000f8e00ff */
.L_x_187:
[----:B------:R-:W-:-:S09]  /*28b0*/  UISETP.NE.AND UP0, UPT, UR24, URZ, UPT ;  /* 0x000000ff1800728c */ /* 0x000fd2000bf05270 */
[----:B------:R-:W-:Y:S05]  /*28c0*/  BRA.U !UP0, `(.L_x_152) ;  /* 0x0000000508687547 */ /* 0x000fea000b800000 */
[----:B------:R-:W-:-:S13]  /*28d0*/  ISETP.GE.U32.AND P0, PT, R8, 0x3, PT ;  /* 0x000000030800780c */ /* 0x000fda0003f06070 */
[----:B------:R-:W-:Y:S05]  /*28e0*/  @!P0 BRA `(.L_x_205) ;  /* 0x0000000000bc8947 */ /* 0x000fea0003800000 */
[----:B01234-:R-:W-:Y:S01]  /*28f0*/  IMAD R7, R3, 0x400, R0 ;  /* 0x0000040003077824 */ /* 0x01ffe200078e0200 */
[----:B------:R-:W-:Y:S04]  /*2900*/  BSSY.RECONVERGENT B1, `(.L_x_206) ;  /* 0x000000f000017945 */ /* 0x000fe80003800200 */
[----:B------:R-:W0:Y:S04]  /*2910*/  LDS R10, [R7+0x200] ;  /* 0x00020000070a7984 */ /* 0x000e280000000800 */
[----:B------:R-:W1:Y:S04]  /*2920*/  LDS R12, [R7+0x600] ;  /* 0x00060000070c7984 */ /* 0x000e680000000800 */
[----:B------:R-:W2:Y:S04]  /*2930*/  LDS R6, [R7+0xa00] ;  /* 0x000a000007067984 */ /* 0x000ea80000000800 */
[----:B------:R-:W3:Y:S01]  /*2940*/  LDS R2, [R7+0xe00] ;  /* 0x000e000007027984 */ /* 0x000ee20000000800 */
[----:B0-----:R-:W-:-:S02]  /*2950*/  ISETP.NE.AND P0, PT, R10, RZ, PT ;  /* 0x000000ff0a00720c */ /* 0x001fc40003f05270 */
[----:B-1----:R-:W-:Y:S02]  /*2960*/  ISETP.NE.AND P1, PT, R12, RZ, PT ;  /* 0x000000ff0c00720c */ /* 0x002fe40003f25270 */
[----:B--2---:R-:W-:Y:S02]  /*2970*/  ISETP.NE.AND P2, PT, R6, RZ, PT ;  /* 0x000000ff0600720c */ /* 0x004fe40003f45270 */
[----:B---3--:R-:W-:-:S07]  /*2980*/  ISETP.NE.AND P3, PT, R2, RZ, PT ;  /* 0x000000ff0200720c */ /* 0x008fce0003f65270 */
[----:B------:R-:W-:Y:S06]  /*2990*/  @!P0 BRA `(.L_x_207) ;  /* 0x0000000000148947 */ /* 0x000fec0003800000 */
[----:B------:R-:W0:Y:S01]  /*29a0*/  LDC.64 R8, c[0x0][0x380] ;  /* 0x0000e000ff087b82 */ /* 0x000e220000000a00 */
[----:B------:R-:W-:Y:S01]  /*29b0*/  LEA R7, R3, R4, 0x8 ;  /* 0x0000000403077211 */ /* 0x000fe200078e40ff */
[----:B------:R-:W-:-:S04]  /*29c0*/  IMAD.MOV.U32 R11, RZ, RZ, RZ ;  /* 0x000000ffff0b7224 */ /* 0x000fc800078e00ff */
[----:B0-----:R-:W-:-:S05]  /*29d0*/  IMAD.WIDE.U32 R8, R7, 0x8, R8 ;  /* 0x0000000807087825 */ /* 0x001fca00078e0008 */
[----:B------:R0:W-:Y:S02]  /*29e0*/  REDG.E.ADD.64.STRONG.GPU desc[UR20][R8.64+0x400], R10 ;  /* 0x0004000a0800798e */ /* 0x0001e4000c12e514 */
.L_x_207:
[----:B------:R-:W-:Y:S05]  /*29f0*/  BSYNC.RECONVERGENT B1 ;  /* 0x0000000000017941 */ /* 0x000fea0003800200 */
.L_x_206:
[----:B------:R-:W-:Y:S04]  /*2a00*/  BSSY.RECONVERGENT B1, `(.L_x_208) ;  /* 0x0000009000017945 */ /* 0x000fe80003800200 */
[----:B------:R-:W-:Y:S05]  /*2a10*/  @!P1 BRA `(.L_x_209) ;  /* 0x00000000001c9947 */ /* 0x000fea0003800000 */
[----:B0-----:R-:W0:Y:S01]  /*2a20*/  LDC.64 R8, c[0x0][0x380] ;  /* 0x0000e000ff087b82 */ /* 0x001e220000000a00 */
[----:B------:R-:W-:Y:S02]  /*2a30*/  IMAD R7, R3, 0x100, R4 ;  /* 0x0000010003077824 */ /* 0x000fe400078e0204 */
[----:B------:R-:W-:Y:S02]  /*2a40*/  IMAD.MOV.U32 R10, RZ, RZ, R12 ;  /* 0x000000ffff0a7224 */ /* 0x000fe400078e000c */
[----:B------:R-:W-:Y:S02]  /*2a50*/  VIADD R7, R7, 0x100 ;  /* 0x0000010007077836 */ /* 0x000fe40000000000 */
[----:B------:R-:W-:Y:S02]  /*2a60*/  IMAD.MOV.U32 R11, RZ, RZ, RZ ;  /* 0x000000ffff0b7224 */ /* 0x000fe400078e00ff */
[----:B0-----:R-:W-:-:S05]  /*2a70*/  IMAD.WIDE.U32 R8, R7, 0x8, R8 ;  /* 0x0000000807087825 */ /* 0x001fca00078e0008 */
[----:B------:R1:W-:Y:S02]  /*2a80*/  REDG.E.ADD.64.STRONG.GPU desc[UR20][R8.64+0x400], R10 ;  /* 0x0004000a0800798e */ /* 0x0003e4000c12e514 */
.L_x_209:
[----:B------:R-:W-:Y:S05]  /*2a90*/  BSYNC.RECONVERGENT B1 ;  /* 0x0000000000017941 */ /* 0x000fea0003800200 */
.L_x_208:
[----:B------:R-:W-:Y:S04]  /*2aa0*/  BSSY.RECONVERGENT B1, `(.L_x_210) ;  /* 0x0000008000017945 */ /* 0x000fe80003800200 */
[----:B------:R-:W-:Y:S05]  /*2ab0*/  @!P2 BRA `(.L_x_211) ;  /* 0x000000000018a947 */ /* 0x000fea0003800000 */
[----:B01----:R-:W0:Y:S01]  /*2ac0*/  LDC.64 R8, c[0x0][0x380] ;  /* 0x0000e000ff087b82 */ /* 0x003e220000000a00 */
[----:B------:R-:W-:-:S05]  /*2ad0*/  IMAD R7, R3, 0x100, R4 ;  /* 0x0000010003077824 */ /* 0x000fca00078e0204 */
[----:B------:R-:W-:-:S05]  /*2ae0*/  IADD3 R7, PT, PT, R7, 0x200, RZ ;  /* 0x0000020007077810 */ /* 0x000fca0007ffe0ff */
[----:B0-----:R-:W-:-:S04]  /*2af0*/  IMAD.WIDE.U32 R8, R7, 0x8, R8 ;  /* 0x0000000807087825 */ /* 0x001fc800078e0008 */
[----:B------:R-:W-:-:S05]  /*2b00*/  IMAD.MOV.U32 R7, RZ, RZ, RZ ;  /* 0x000000ffff077224 */ /* 0x000fca00078e00ff */
[----:B------:R2:W-:Y:S02]  /*2b10*/  REDG.E.ADD.64.STRONG.GPU desc[UR20][R8.64+0x400], R6 ;  /* 0x000400060800798e */ /* 0x0005e4000c12e514 */
.L_x_211:
[----:B------:R-:W-:Y:S05]  /*2b20*/  BSYNC.RECONVERGENT B1 ;  /* 0x0000000000017941 */ /* 0x000fea0003800200 */
.L_x_210:
[----:B------:R-:W-:Y:S04]  /*2b30*/  BSSY.RECONVERGENT B1, `(.L_x_212) ;  /* 0x0000009000017945 */ /* 0x000fe80003800200 */
[----:B------:R-:W-:Y:S05]  /*2b40*/  @!P3 BRA `(.L_x_213) ;  /* 0x00000000001cb947 */ /* 0x000fea0003800000 */
[----:B--2---:R-:W2:Y:S01]  /*2b50*/  LDC.64 R6, c[0x0][0x380] ;  /* 0x0000e000ff067b82 */ /* 0x004ea20000000a00 */
[----:B01----:R-:W-:Y:S02]  /*2b60*/  IMAD R9, R3, 0x100, R4 ;  /* 0x0000010003097824 */ /* 0x003fe400078e0204 */
[----:B------:R-:W-:Y:S02]  /*2b70*/  IMAD.MOV.U32 R8, RZ, RZ, R2 ;  /* 0x000000ffff087224 */ /* 0x000fe400078e0002 */
[----:B------:R-:W-:-:S04]  /*2b80*/  VIADD R9, R9, 0x300 ;  /* 0x0000030009097836 */ /* 0x000fc80000000000 */
[----:B--2---:R-:W-:-:S04]  /*2b90*/  IMAD.WIDE.U32 R6, R9, 0x8, R6 ;  /* 0x0000000809067825 */ /* 0x004fc800078e0006 */
[----:B------:R-:W-:-:S05]  /*2ba0*/  IMAD.MOV.U32 R9, RZ, RZ, RZ ;  /* 0x000000ffff097224 */ /* 0x000fca00078e00ff */
[----:B------:R3:W-:Y:S02]  /*2bb0*/  REDG.E.ADD.64.STRONG.GPU desc[UR20][R6.64+0x400], R8 ;  /* 0x000400080600798e */ /* 0x0007e4000c12e514 */
.L_x_213:
[----:B------:R-:W-:Y:S05]  /*2bc0*/  BSYNC.RECONVERGENT B1 ;  /* 0x0000000000017941 */ /* 0x000fea0003800200 */
.L_x_212:
[----:B------:R-:W-:-:S07]  /*2bd0*/  VIADD R3, R3, 0x4 ;  /* 0x0000000403037836 */ /* 0x000fce0000000000 */
.L_x_205:
[----:B------:R-:W-:-:S09]  /*2be0*/  UISETP.NE.AND UP0, UPT, UR25, URZ, UPT ;  /* 0x000000ff1900728c */ /* 0x000fd2000bf05270 */
[----:B------:R-:W-:Y:S05]  /*2bf0*/  BRA.U !UP0, `(.L_x_152) ;  /* 0x00000001089c7547 */ /* 0x000fea000b800000 */
[----:B------:R-:W-:-:S13]  /*2c00*/  ISETP.NE.AND P0, PT, R5, RZ, PT ;  /* 0x000000ff0500720c */ /* 0x000fda0003f05270 */
[----:B------:R-:W-:Y:S05]  /*2c10*/  @!P0 BRA `(.L_x_214) ;  /* 0x0000000000648947 */ /* 0x000fea0003800000 */
[----:B01234-:R-:W-:Y:S01]  /*2c20*/  LEA R6, R3, R0, 0xa ;  /* 0x0000000003067211 */ /* 0x01ffe200078e50ff */
[----:B------:R-:W-:Y:S04]  /*2c30*/  BSSY.RECONVERGENT B1, `(.L_x_215) ;  /* 0x000000c000017945 */ /* 0x000fe80003800200 */
[----:B------:R-:W0:Y:S04]  /*2c40*/  LDS R2, [R6+0x200] ;  /* 0x0002000006027984 */ /* 0x000e280000000800 */
[----:B------:R-:W1:Y:S01]  /*2c50*/  LDS R5, [R6+0x600] ;  /* 0x0006000006057984 */ /* 0x000e620000000800 */
[----:B0-----:R-:W-:-:S02]  /*2c60*/  ISETP.NE.AND P0, PT, R2, RZ, PT ;  /* 0x000000ff0200720c */ /* 0x001fc40003f05270 */
[----:B-1----:R-:W-:-:S11]  /*2c70*/  ISETP.NE.AND P1, PT, R5, RZ, PT ;  /* 0x000000ff0500720c */ /* 0x002fd60003f25270 */
[----:B------:R-:W-:Y:S05]  /*2c80*/  @!P0 BRA `(.L_x_216) ;  /* 0x0000000000188947 */ /* 0x000fea0003800000 */
[----:B------:R-:W0:Y:S01]  /*2c90*/  LDC.64 R6, c[0x0][0x380] ;  /* 0x0000e000ff067b82 */ /* 0x000e220000000a00 */
[----:B------:R-:W-:-:S04]  /*2ca0*/  IMAD R9, R3, 0x100, R4 ;  /* 0x0000010003097824 */ /* 0x000fc800078e0204 */
[----:B0-----:R-:W-:-:S04]  /*2cb0*/  IMAD.WIDE.U32 R8, R9, 0x8, R6 ;  /* 0x0000000809087825 */ /* 0x001fc800078e0006 */
[----:B------:R-:W-:Y:S02]  /*2cc0*/  IMAD.MOV.U32 R6, RZ, RZ, R2 ;  /* 0x000000ffff067224 */ /* 0x000fe400078e0002 */
[----:B------:R-:W-:-:S05]  /*2cd0*/  IMAD.MOV.U32 R7, RZ, RZ, RZ ;  /* 0x000000ffff077224 */ /* 0x000fca00078e00ff */
[----:B------:R0:W-:Y:S02]  /*2ce0*/  REDG.E.ADD.64.STRONG.GPU desc[UR20][R8.64+0x400], R6 ;  /* 0x000400060800798e */ /* 0x0001e4000c12e514 */
.L_x_216:
[----:B------:R-:W-:Y:S05]  /*2cf0*/  BSYNC.RECONVERGENT B1 ;  /* 0x0000000000017941 */ /* 0x000fea0003800200 */
.L_x_215:
[----:B------:R-:W-:Y:S04]  /*2d00*/  BSSY.RECONVERGENT B1, `(.L_x_217) ;  /* 0x0000009000017945 */ /* 0x000fe80003800200 */
[----:B------:R-:W-:Y:S05]  /*2d10*/  @!P1 BRA `(.L_x_218) ;  /* 0x00000000001c9947 */ /* 0x000fea0003800000 */
[----:B0-----:R-:W0:Y:S01]  /*2d20*/  LDC.64 R6, c[0x0][0x380] ;  /* 0x0000e000ff067b82 */ /* 0x001e220000000a00 */
[----:B------:R-:W-:-:S04]  /*2d30*/  IMAD R2, R3, 0x100, R4 ;  /* 0x0000010003027824 */ /* 0x000fc800078e0204 */
[----:B------:R-:W-:-:S04]  /*2d40*/  VIADD R9, R2, 0x100 ;  /* 0x0000010002097836 */ /* 0x000fc80000000000 */
[----:B0-----:R-:W-:-:S04]  /*2d50*/  IMAD.WIDE.U32 R8, R9, 0x8, R6 ;  /* 0x0000000809087825 */ /* 0x001fc800078e0006 */
[----:B------:R-:W-:Y:S02]  /*2d60*/  HFMA2 R7, -RZ, RZ, 0, 0 ;  /* 0x00000000ff077431 */ /* 0x000fe400000001ff */
[----:B------:R-:W-:-:S05]  /*2d70*/  IMAD.MOV.U32 R6, RZ, RZ, R5 ;  /* 0x000000ffff067224 */ /* 0x000fca00078e0005 */
[----:B------:R1:W-:Y:S02]  /*2d80*/  REDG.E.ADD.64.STRONG.GPU desc[UR20][R8.64+0x400], R6 ;  /* 0x000400060800798e */ /* 0x0003e4000c12e514 */
.L_x_218:
[----:B------:R-:W-:Y:S05]  /*2d90*/  BSYNC.RECONVERGENT B1 ;  /* 0x0000000000017941 */ /* 0x000fea0003800200 */
.L_x_217:
[----:B------:R-:W-:-:S07]  /*2da0*/  VIADD R3, R3, 0x2 ;  /* 0x0000000203037836 */ /* 0x000fce0000000000 */
.L_x_214:
[----:B------:R-:W-:-:S09]  /*2db0*/  UISETP.NE.AND UP0, UPT, UR9, URZ, UPT ;  /* 0x000000ff0900728c */ /* 0x000fd2000bf05270 */
[----:B------:R-:W-:Y:S05]  /*2dc0*/  BRA.U !UP0, `(.L_x_152) ;  /* 0x0000000108287547 */ /* 0x000fea000b800000 */
[----:B------:R-:W-:-:S05]  /*2dd0*/  IMAD R2, R3, 0x400, R0 ;  /* 0x0000040003027824 */ /* 0x000fca00078e0200 */
[----:B------:R-:W5:Y:S02]  /*2de0*/  LDS R5, [R2+0x200] ;  /* 0x0002000002057984 */ /* 0x000f640000000800 */
[----:B-----5:R-:W-:-:S13]  /*2df0*/  ISETP.NE.AND P0, PT, R5, RZ, PT ;  /* 0x000000ff0500720c */ /* 0x020fda0003f05270 */
[----:B------:R-:W-:Y:S05]  /*2e00*/  @!P0 BRA `(.L_x_152) ;  /* 0x0000000000188947 */ /* 0x000fea0003800000 */
[----:B01234-:R-:W0:Y:S01]  /*2e10*/  LDC.64 R6, c[0x0][0x380] ;  /* 0x0000e000ff067b82 */ /* 0x01fe220000000a00 */
[----:B------:R-:W-:-:S04]  /*2e20*/  IMAD R3, R3, 0x100, R4 ;  /* 0x0000010003037824 */ /* 0x000fc800078e0204 */
[----:B0-----:R-:W-:-:S04]  /*2e30*/  IMAD.WIDE.U32 R2, R3, 0x8, R6 ;  /* 0x0000000803027825 */ /* 0x001fc800078e0006 */
[----:B------:R-:W-:Y:S02]  /*2e40*/  IMAD.MOV.U32 R6, RZ, RZ, R5 ;  /* 0x000000ffff067224 */ /* 0x000fe400078e0005 */
[----:B------:R-:W-:-:S05]  /*2e50*/  IMAD.MOV.U32 R7, RZ, RZ, RZ ;  /* 0x000000ffff077224 */ /* 0x000fca00078e00ff */
[----:B------:R0:W-:Y:S02]  /*2e60*/  REDG.E.ADD.64.STRONG.GPU desc[UR20][R2.64+0x400], R6 ;  /* 0x000400060200798e */ /* 0x0001e4000c12e514 */
.L_x_152:
[----:B------:R-:W-:Y:S05]  /*2e70*/  BSYNC.RECONVERGENT B0 ;  /* 0x0000000000007941 */ /* 0x000fea0003800200 */
.L_x_151:
[----:B------:R-:W-:Y:S01]  /*2e80*/  BAR.SYNC.DEFER_BLOCKING 0x0 ;  /* 0x0000000000007b1d */ /* 0x000fe20000010000 */
[----:B------:R-:W-:-:S04]  /*2e90*/  UIADD3 UR6, UP0, UPT, UR6, 0x1, URZ ;  /* 0x0000000106067890 */ /* 0x000fc8000ff1e0ff */
[----:B------:R-:W-:Y:S02]  /*2ea0*/  UIADD3.X UR7, UPT, UPT, URZ, UR7, URZ, UP0, !UPT ;  /* 0x00000007ff077290 */ /* 0x000fe400087fe4ff */
[----:B------:R-:W-:-:S04]  /*2eb0*/  UISETP.NE.U32.AND UP0, UPT, UR6, UR11, UPT ;  /* 0x0000000b0600728c */ /* 0x000fc8000bf05070 */
[----:B------:R-:W-:-:S09]  /*2ec0*/  UISETP.NE.AND.EX UP0, UPT, UR7, UR12, UPT, UP0 ;  /* 0x0000000c0700728c */ /* 0x000fd2000bf05300 */
[----:B------:R-:W-:Y:S05]  /*2ed0*/  BRA.U UP0, `(.L_x_219) ;  /* 0xffffffd100f07547 */ /* 0x000fea000b83ffff */
[----:B------:R-:W-:Y:S05]  /*2ee0*/  EXIT ;  /* 0x000000000000794d */ /* 0x000fea0003800000 */
.L_x_220:
        /* <DEDUP_REMOVED lines=9> */
.L_x_236:


//--------------------- .text._ZN3cub18CUB_300001_SM_10006detail10radix_sort31DeviceRadixSortSingleTileKernelINS1_5radix10policy_hubIiiyE10Policy1000ELNS0_9SortOrderE0EiiyNS1_21identity_decomposer_tEEEvPKT1_PSA_PKT2_PSE_T3_iiT4_ --------------------------
	.section	.text._ZN3cub18CUB_300001_SM_10006detail10radix_sort31DeviceRadixSortSingleTileKernelINS1_5radix10policy_hubIiiyE10Policy1000ELNS0_9SortOrderE0EiiyNS1_21identity_decomposer_tEEEvPKT1_PSA_PKT2_PSE_T3_iiT4_,"ax",@progbits
	.align	128
        .global         _ZN3cub18CUB_300001_SM_10006detail10radix_sort31DeviceRadixSortSingleTileKernelINS1_5radix10policy_hubIiiyE10Policy1000ELNS0_9SortOrderE0EiiyNS1_21identity_decomposer_tEEEvPKT1_PSA_PKT2_PSE_T3_iiT4_
        .type           _ZN3cub18CUB_300001_SM_10006detail10radix_sort31DeviceRadixSortSingleTileKernelINS1_5radix10policy_hubIiiyE10Policy1000ELNS0_9SortOrderE0EiiyNS1_21identity_decomposer_tEEEvPKT1_PSA_PKT2_PSE_T3_iiT4_,@function
        .size           _ZN3cub18CUB_300001_SM_10006detail10radix_sort31DeviceRadixSortSingleTileKernelINS1_5radix10policy_hubIiiyE10Policy1000ELNS0_9SortOrderE0EiiyNS1_21identity_decomposer_tEEEvPKT1_PSA_PKT2_PSE_T3_iiT4_,(.L_x_237 - _ZN3cub18CUB_300001_SM_10006detail10radix_sort31DeviceRadixSortSingleTileKernelINS1_5radix10policy_hubIiiyE10Policy1000ELNS0_9SortOrderE0EiiyNS1_21identity_decomposer_tEEEvPKT1_PSA_PKT2_PSE_T3_iiT4_)
        .other          _ZN3cub18CUB_300001_SM_10006detail10radix_sort31DeviceRadixSortSingleTileKernelINS1_5radix10policy_hubIiiyE10Policy1000ELNS0_9SortOrderE0EiiyNS1_21identity_decomposer_tEEEvPKT1_PSA_PKT2_PSE_T3_iiT4_,@"STO_CUDA_ENTRY STV_DEFAULT"
_ZN3cub18CUB_300001_SM_10006detail10radix_sort31DeviceRadixSortSingleTileKernelINS1_5radix10policy_hubIiiyE10Policy1000ELNS0_9SortOrderE0EiiyNS1_21identity_decomposer_tEEEvPKT1_PSA_PKT2_PSE_T3_iiT4_:
.text._ZN3cub18CUB_300001_SM_10006detail10radix_sort31DeviceRadixSortSingleTileKernelINS1_5radix10policy_hubIiiyE10Policy1000ELNS0_9SortOrderE0EiiyNS1_21identity_decomposer_tEEEvPKT1_PSA_PKT2_PSE_T3_iiT4_:
[----:B------:R-:W-:Y:S01]  /*0000*/  LDC R1, c[0x0][0x37c] ;  /* 0x0000df00ff017b82 */ /* 0x000fe20000000800 */
[----:B------:R-:W0:Y:S01]  /*0010*/  S2R R0, SR_TID.X ;  /* 0x0000000000007919 */ /* 0x000e220000002100 */
[----:B------:R-:W1:Y:S06]  /*0020*/  LDCU UR4, c[0x0][0x3a0] ;  /* 0x00007400ff0477ac */ /* 0x000e6c0008000800 */
[----:B------:R-:W2:Y:S01]  /*0030*/  LDC.64 R6, c[0x0][0x380] ;  /* 0x0000e000ff067b82 */ /* 0x000ea20000000a00 */
[----:B------:R-:W3:Y:S01]  /*0040*/  LDCU.64 UR8, c[0x0][0x358] ;  /* 0x00006b00ff0877ac */ /* 0x000ee20008000a00 */
[----:B------:R-:W4:Y:S01]  /*0050*/  LDCU UR10, c[0x0][0x3ac] ;  /* 0x00007580ff0a77ac */ /* 0x000f220008000800 */
[----:B0-----:R-:W-:-:S04]  /*0060*/  IMAD R9, R0, 0x13, RZ ;  /* 0x0000001300097824 */ /* 0x001fc800078e02ff */
[C---:B------:R-:W-:Y:S01]  /*0070*/  VIADD R4, R9.reuse, 0x1 ;  /* 0x0000000109047836 */ /* 0x040fe20000000000 */
[C---:B-1----:R-:W-:Y:S01]  /*0080*/  ISETP.GE.AND P6, PT, R9.reuse, UR4, PT ;  /* 0x0000000409007c0c */ /* 0x042fe2000bfc6270 */
[C---:B------:R-:W-:Y:S02]  /*0090*/  VIADD R8, R9.reuse, 0x5 ;  /* 0x0000000509087836 */ /* 0x040fe40000000000 */
[C---:B--2---:R-:W-:Y:S01]  /*00a0*/  IMAD.WIDE.U32 R6, R9.reuse, 0x4, R6 ;  /* 0x0000000409067825 */ /* 0x044fe200078e0006 */
[----:B------:R-:W-:Y:S02]  /*00b0*/  ISETP.GE.AND P5, PT, R4, UR4, PT ;  /* 0x0000000404007c0c */ /* 0x000fe4000bfa6270 */
[----:B------:R-:W-:Y:S01]  /*00c0*/  ISETP.GE.AND P1, PT, R8, UR4, PT ;  /* 0x0000000408007c0c */ /* 0x000fe2000bf26270 */
[C---:B------:R-:W-:Y:S01]  /*00d0*/  VIADD R5, R9.reuse, 0x2 ;  /* 0x0000000209057836 */ /* 0x040fe20000000000 */
[----:B------:R-:W-:Y:S01]  /*00e0*/  P2R R46, PR, RZ, 0x20 ;  /* 0x00000020ff2e7803 */ /* 0x000fe20000000000 */
[C---:B------:R-:W-:Y:S01]  /*00f0*/  VIADD R10, R9.reuse, 0x6 ;  /* 0x00000006090a7836 */ /* 0x040fe20000000000 */
[----:B------:R-:W-:Y:S01]  /*0100*/  P2R R49, PR, RZ, 0x2 ;  /* 0x00000002ff317803 */ /* 0x000fe20000000000 */
[----:B------:R-:W-:Y:S01]  /*0110*/  VIADD R4, R9, 0x3 ;  /* 0x0000000309047836 */ /* 0x000fe20000000000 */
[----:B------:R-:W-:Y:S01]  /*0120*/  ISETP.GE.AND P4, PT, R5, UR4, PT ;  /* 0x0000000405007c0c */ /* 0x000fe2000bf86270 */
[C---:B------:R-:W-:Y:S01]  /*0130*/  VIADD R5, R9.reuse, 0x4 ;  /* 0x0000000409057836 */ /* 0x040fe20000000000 */
[----:B------:R-:W-:Y:S01]  /*0140*/  ISETP.GE.AND P0, PT, R10, UR4, PT ;  /* 0x000000040a007c0c */ /* 0x000fe2000bf06270 */
[----:B------:R-:W-:Y:S01]  /*0150*/  VIADD R29, R9, 0x9 ;  /* 0x00000009091d7836 */ /* 0x000fe20000000000 */
[----:B------:R-:W-:Y:S01]  /*0160*/  ISETP.GE.AND P3, PT, R4, UR4, PT ;  /* 0x0000000404007c0c */ /* 0x000fe2000bf66270 */
[----:B---3--:R-:W2:Y:S01]  /*0170*/  @!P5 LDG.E R8, desc[UR8][R6.64+0x4] ;  /* 0x000004080608d981 */ /* 0x008ea2000c1e1900 */
[----:B------:R-:W-:Y:S01]  /*0180*/  ISETP.GE.AND P2, PT, R5, UR4, PT ;  /* 0x0000000405007c0c */ /* 0x000fe2000bf46270 */
[C---:B------:R-:W-:Y:S01]  /*0190*/  VIADD R4, R9.reuse, 0x7 ;  /* 0x0000000709047836 */ /* 0x040fe20000000000 */
[----:B------:R-:W-:Y:S01]  /*01a0*/  P2R R50, PR, RZ, 0x1 ;  /* 0x00000001ff327803 */ /* 0x000fe20000000000 */
[----:B------:R-:W3:Y:S01]  /*01b0*/  @!P1 LDG.E R35, desc[UR8][R6.64+0x14] ;  /* 0x0000140806239981 */ /* 0x000ee2000c1e1900 */
[C---:B------:R-:W-:Y:S01]  /*01c0*/  VIADD R5, R9.reuse, 0x8 ;  /* 0x0000000809057836 */ /* 0x040fe20000000000 */
[----:B------:R-:W-:Y:S01]  /*01d0*/  P2R R47, PR, RZ, 0x8 ;  /* 0x00000008ff2f7803 */ /* 0x000fe20000000000 */
[C---:B------:R-:W-:Y:S01]  /*01e0*/  VIADD R30, R9.reuse, 0xa ;  /* 0x0000000a091e7836 */ /* 0x040fe20000000000 */
[----:B------:R-:W4:Y:S01]  /*01f0*/  @!P4 LDG.E R10, desc[UR8][R6.64+0x8] ;  /* 0x00000808060ac981 */ /* 0x000f22000c1e1900 */
[C---:B------:R-:W-:Y:S01]  /*0200*/  VIADD R31, R9.reuse, 0xb ;  /* 0x0000000b091f7836 */ /* 0x040fe20000000000 */
[----:B------:R-:W-:Y:S01]  /*0210*/  P2R R48, PR, RZ, 0x4 ;  /* 0x00000004ff307803 */ /* 0x000fe20000000000 */
[C---:B------:R-:W-:Y:S01]  /*0220*/  VIADD R32, R9.reuse, 0xc ;  /* 0x0000000c09207836 */ /* 0x040fe20000000000 */
[----:B------:R-:W3:Y:S01]  /*0230*/  @!P3 LDG.E R11, desc[UR8][R6.64+0xc] ;  /* 0x00000c08060bb981 */ /* 0x000ee2000c1e1900 */
[----:B------:R-:W-:Y:S01]  /*0240*/  VIADD R33, R9, 0x10 ;  /* 0x0000001009217836 */ /* 0x000fe20000000000 */
[----:B------:R-:W-:-:S02]  /*0250*/  P2R R45, PR, RZ, 0x10 ;  /* 0x00000010ff2d7803 */ /* 0x000fc40000000000 */
[----:B------:R-:W3:Y:S04]  /*0260*/  @!P2 LDG.E R34, desc[UR8][R6.64+0x10] ;  /* 0x000010080622a981 */ /* 0x000ee8000c1e1900 */
[----:B------:R-:W3:Y:S01]  /*0270*/  @!P0 LDG.E R36, desc[UR8][R6.64+0x18] ;  /* 0x0000180806248981 */ /* 0x000ee2000c1e1900 */
[----:B------:R-:W-:-:S03]  /*0280*/  ISETP.GE.AND P0, PT, R4, UR4, PT ;  /* 0x0000000404007c0c */ /* 0x000fc6000bf06270 */
[----:B------:R-:W3:Y:S01]  /*0290*/  @!P6 LDG.E R61, desc[UR8][R6.64] ;  /* 0x00000008063de981 */ /* 0x000ee2000c1e1900 */
[----:B------:R-:W-:-:S09]  /*02a0*/  P2R R51, PR, RZ, 0x1 ;  /* 0x00000001ff337803 */ /* 0x000fd20000000000 */
[----:B------:R-:W3:Y:S01]  /*02b0*/  @!P0 LDG.E R37, desc[UR8][R6.64+0x1c] ;  /* 0x00001c0806258981 */ /* 0x000ee2000c1e1900 */
[----:B------:R-:W-:Y:S02]  /*02c0*/  ISETP.GE.AND P0, PT, R5, UR4, PT ;  /* 0x0000000405007c0c */ /* 0x000fe4000bf06270 */
[----:B------:R-:W0:Y:S02]  /*02d0*/  LDC.64 R4, c[0x0][0x390] ;  /* 0x0000e400ff047b82 */ /* 0x000e240000000a00 */
[----:B------:R-:W-:-:S09]  /*02e0*/  P2R R52, PR, RZ, 0x1 ;  /* 0x00000001ff347803 */ /* 0x000fd20000000000 */
[----:B------:R-:W3:Y:S01]  /*02f0*/  @!P0 LDG.E R38, desc[UR8][R6.64+0x20] ;  /* 0x0000200806268981 */ /* 0x000ee2000c1e1900 */
[----:B------:R-:W-:-:S04]  /*0300*/  ISETP.GE.AND P0, PT, R29, UR4, PT ;  /* 0x000000041d007c0c */ /* 0x000fc8000bf06270 */
[----:B------:R-:W-:-:S09]  /*0310*/  P2R R53, PR, RZ, 0x1 ;  /* 0x00000001ff357803 */ /* 0x000fd20000000000 */
[----:B------:R-:W3:Y:S01]  /*0320*/  @!P0 LDG.E R39, desc[UR8][R6.64+0x24] ;  /* 0x0000240806278981 */ /* 0x000ee2000c1e1900 */
[----:B------:R-:W-:Y:S01]  /*0330*/  ISETP.GE.AND P0, PT, R30, UR4, PT ;  /* 0x000000041e007c0c */ /* 0x000fe2000bf06270 */
[----:B------:R-:W-:-:S05]  /*0340*/  VIADD R30, R9, 0xd ;  /* 0x0000000d091e7836 */ /* 0x000fca0000000000 */
[----:B------:R-:W-:Y:S02]  /*0350*/  ISETP.GE.AND P1, PT, R30, UR4, PT ;  /* 0x000000041e007c0c */ /* 0x000fe4000bf26270 */
[----:B------:R-:W-:Y:S02]  /*0360*/  P2R R54, PR, RZ, 0x1 ;  /* 0x00000001ff367803 */ /* 0x000fe40000000000 */
[----:B------:R-:W-:-:S03]  /*0370*/  P2R R58, PR, RZ, 0x2 ;  /* 0x00000002ff3a7803 */ /* 0x000fc60000000000 */
[----:B------:R-:W3:Y:S01]  /*0380*/  @!P0 LDG.E R40, desc[UR8][R6.64+0x28] ;  /* 0x0000280806288981 */ /* 0x000ee2000c1e1900 */
[----:B------:R-:W-:-:S05]  /*0390*/  ISETP.GE.AND P0, PT, R31, UR4, PT ;  /* 0x000000041f007c0c */ /* 0x000fca000bf06270 */
[----:B------:R-:W3:Y:S01]  /*03a0*/  @!P1 LDG.E R62, desc[UR8][R6.64+0x34] ;  /* 0x00003408063e9981 */ /* 0x000ee2000c1e1900 */
[----:B------:R-:W-:-:S04]  /*03b0*/  ISETP.NE.AND P1, PT, R54, RZ, PT ;  /* 0x000000ff3600720c */ /* 0x000fc80003f25270 */
[----:B------:R-:W-:Y:S02]  /*03c0*/  P2R R57, PR, RZ, 0x2 ;  /* 0x00000002ff397803 */ /* 0x000fe40000000000 */
[----:B------:R-:W-:Y:S01]  /*03d0*/  ISETP.NE.AND P1, PT, R53, RZ, PT ;  /* 0x000000ff3500720c */ /* 0x000fe20003f25270 */
[----:B------:R-:W3:Y:S03]  /*03e0*/  @!P0 LDG.E R41, desc[UR8][R6.64+0x2c] ;  /* 0x00002c0806298981 */ /* 0x000ee6000c1e1900 */
[----:B------:R-:W-:Y:S02]  /*03f0*/  P2R R56, PR, RZ, 0x2 ;  /* 0x00000002ff387803 */ /* 0x000fe40000000000 */
[----:B------:R-:W-:Y:S02]  /*0400*/  ISETP.NE.AND P1, PT, R52, RZ, PT ;  /* 0x000000ff3400720c */ /* 0x000fe40003f25270 */
[----:B------:R-:W-:-:S02]  /*0410*/  P2R R60, PR, RZ, 0x1 ;  /* 0x00000001ff3c7803 */ /* 0x000fc40000000000 */
[----:B------:R-:W-:Y:S02]  /*0420*/  P2R R55, PR, RZ, 0x2 ;  /* 0x00000002ff377803 */ /* 0x000fe40000000000 */
[----:B------:R-:W-:Y:S02]  /*0430*/  ISETP.GE.AND P0, PT, R32, UR4, PT ;  /* 0x0000000420007c0c */ /* 0x000fe4000bf06270 */
[----:B------:R-:W-:Y:S01]  /*0440*/  ISETP.NE.AND P1, PT, R51, RZ, PT ;  /* 0x000000ff3300720c */ /* 0x000fe20003f25270 */
[----:B------:R-:W-:-:S03]  /*0450*/  VIADD R32, R9, 0xf ;  /* 0x0000000f09207836 */ /* 0x000fc60000000000 */
[----:B------:R-:W-:Y:S02]  /*0460*/  P2R R54, PR, RZ, 0x2 ;  /* 0x00000002ff367803 */ /* 0x000fe40000000000 */
[----:B------:R-:W-:Y:S02]  /*0470*/  ISETP.NE.AND P1, PT, R50, RZ, PT ;  /* 0x000000ff3200720c */ /* 0x000fe40003f25270 */
[----:B------:R-:W-:Y:S02]  /*0480*/  ISETP.GE.AND P3, PT, R32, UR4, PT ;  /* 0x0000000420007c0c */ /* 0x000fe4000bf66270 */
[----:B------:R-:W-:Y:S01]  /*0490*/  P2R R53, PR, RZ, 0x2 ;  /* 0x00000002ff357803 */ /* 0x000fe20000000000 */
[----:B------:R-:W3:Y:S01]  /*04a0*/  @!P0 LDG.E R42, desc[UR8][R6.64+0x30] ;  /* 0x00003008062a8981 */ /* 0x000ee2000c1e1900 */
[----:B------:R-:W-:Y:S01]  /*04b0*/  ISETP.NE.AND P1, PT, R49, RZ, PT ;  /* 0x000000ff3100720c */ /* 0x000fe20003f25270 */
[----:B------:R-:W-:-:S03]  /*04c0*/  VIADD R31, R9, 0xe ;  /* 0x0000000e091f7836 */ /* 0x000fc60000000000 */
[----:B------:R-:W-:Y:S01]  /*04d0*/  P2R R51, PR, RZ, 0x2 ;  /* 0x00000002ff337803 */ /* 0x000fe20000000000 */
[C---:B------:R-:W-:Y:S01]  /*04e0*/  VIADD R43, R9.reuse, 0x11 ;  /* 0x00000011092b7836 */ /* 0x040fe20000000000 */
[----:B------:R-:W-:Y:S01]  /*04f0*/  ISETP.NE.AND P1, PT, R48, RZ, PT ;  /* 0x000000ff3000720c */ /* 0x000fe20003f25270 */
[----:B------:R-:W-:Y:S01]  /*0500*/  VIADD R44, R9, 0x12 ;  /* 0x00000012092c7836 */ /* 0x000fe20000000000 */
[----:B------:R-:W-:Y:S02]  /*0510*/  ISETP.GE.AND P2, PT, R31, UR4, PT ;  /* 0x000000041f007c0c */ /* 0x000fe4000bf46270 */
[----:B------:R-:W-:Y:S02]  /*0520*/  P2R R49, PR, RZ, 0x2 ;  /* 0x00000002ff317803 */ /* 0x000fe40000000000 */
[----:B------:R-:W-:Y:S02]  /*0530*/  ISETP.NE.AND P1, PT, R47, RZ, PT ;  /* 0x000000ff2f00720c */ /* 0x000fe40003f25270 */
[----:B------:R-:W-:Y:S01]  /*0540*/  ISETP.GE.AND P4, PT, R33, UR4, PT ;  /* 0x0000000421007c0c */ /* 0x000fe2000bf86270 */
[----:B------:R-:W3:Y:S01]  /*0550*/  @!P3 LDG.E R47, desc[UR8][R6.64+0x3c] ;  /* 0x00003c08062fb981 */ /* 0x000ee2000c1e1900 */
[----:B------:R-:W-:-:S02]  /*0560*/  ISETP.GE.AND P5, PT, R43, UR4, PT ;  /* 0x000000042b007c0c */ /* 0x000fc4000bfa6270 */
[----:B------:R-:W-:Y:S02]  /*0570*/  ISETP.GE.AND P6, PT, R44, UR4, PT ;  /* 0x000000042c007c0c */ /* 0x000fe4000bfc6270 */
[----:B------:R-:W-:Y:S02]  /*0580*/  P2R R48, PR, RZ, 0x2 ;  /* 0x00000002ff307803 */ /* 0x000fe40000000000 */
[----:B------:R-:W-:-:S04]  /*0590*/  ISETP.NE.AND P1, PT, R45, RZ, PT ;  /* 0x000000ff2d00720c */ /* 0x000fc80003f25270 */
[----:B------:R-:W-:Y:S01]  /*05a0*/  P2R R45, PR, RZ, 0x2 ;  /* 0x00000002ff2d7803 */ /* 0x000fe20000000000 */
[----:B0-----:R-:W-:Y:S01]  /*05b0*/  IMAD.WIDE.U32 R4, R9, 0x4, R4 ;  /* 0x0000000409047825 */ /* 0x001fe200078e0004 */
[----:B------:R-:W-:Y:S01]  /*05c0*/  ISETP.NE.AND P1, PT, R46, RZ, PT ;  /* 0x000000ff2e00720c */ /* 0x000fe20003f25270 */
[----:B------:R-:W3:Y:S01]  /*05d0*/  @!P4 LDG.E R50, desc[UR8][R6.64+0x40] ;  /* 0x000040080632c981 */ /* 0x000ee2000c1e1900 */
[----:B------:R-:W-:-:S03]  /*05e0*/  P2R R59, PR, RZ, 0x1 ;  /* 0x00000001ff3b7803 */ /* 0x000fc60000000000 */
[----:B------:R-:W3:Y:S01]  /*05f0*/  @!P2 LDG.E R46, desc[UR8][R6.64+0x38] ;  /* 0x00003808062ea981 */ /* 0x000ee2000c1e1900 */
[----:B------:R-:W-:Y:S01]  /*0600*/  ISETP.GE.AND P0, PT, R9, UR4, PT ;  /* 0x0000000409007c0c */ /* 0x000fe2000bf06270 */
[----:B------:R-:W-:Y:S01]  /*0610*/  IMAD.MOV.U32 R30, RZ, RZ, -0x1 ;  /* 0xffffffffff1e7424 */ /* 0x000fe200078e00ff */
[----:B------:R-:W0:Y:S01]  /*0620*/  S2UR UR6, SR_CgaCtaId ;  /* 0x00000000000679c3 */ /* 0x000e220000008800 */
[----:B------:R-:W3:Y:S01]  /*0630*/  @!P5 LDG.E R9, desc[UR8][R6.64+0x44] ;  /* 0x000044080609d981 */ /* 0x000ee2000c1e1900 */
[----:B------:R-:W-:Y:S01]  /*0640*/  IMAD.MOV.U32 R31, RZ, RZ, -0x1 ;  /* 0xffffffffff1f7424 */ /* 0x000fe200078e00ff */
[----:B------:R-:W1:Y:S02]  /*0650*/  LDCU.64 UR4, c[0x0][0x3a8] ;  /* 0x00007500ff0477ac */ /* 0x000e640008000a00 */
[----:B------:R-:W3:Y:S03]  /*0660*/  @!P6 LDG.E R52, desc[UR8][R6.64+0x48] ;  /* 0x000048080634e981 */ /* 0x000ee6000c1e1900 */
[----:B------:R-:W-:Y:S06]  /*0670*/  BAR.SYNC.DEFER_BLOCKING 0x0 ;  /* 0x0000000000007b1d */ /* 0x000fec0000010000 */
[----:B------:R0:W5:Y:S01]  /*0680*/  @!P1 LDG.E R3, desc[UR8][R4.64+0x4] ;  /* 0x0000040804039981 */ /* 0x000162000c1e1900 */
[----:B------:R-:W-:-:S02]  /*0690*/  IMAD.MOV.U32 R32, RZ, RZ, -0x1 ;  /* 0xffffffffff207424 */ /* 0x000fc400078e00ff */
[----:B------:R-:W-:Y:S01]  /*06a0*/  IMAD.MOV.U32 R33, RZ, RZ, -0x1 ;  /* 0xffffffffff217424 */ /* 0x000fe200078e00ff */
[----:B------:R0:W5:Y:S01]  /*06b0*/  @!P0 LDG.E R2, desc[UR8][R4.64] ;  /* 0x0000000804028981 */ /* 0x000162000c1e1900 */
[----:B--2---:R-:W-:Y:S01]  /*06c0*/  @!P1 LOP3.LUT R30, R8, 0x80000000, RZ, 0x3c, !PT ;  /* 0x80000000081e9812 */ /* 0x004fe200078e3cff */
[----:B------:R-:W-:Y:S01]  /*06d0*/  IMAD.MOV.U32 R29, RZ, RZ, -0x1 ;  /* 0xffffffffff1d7424 */ /* 0x000fe200078e00ff */
[----:B------:R-:W-:Y:S01]  /*06e0*/  ISETP.NE.AND P1, PT, R45, RZ, PT ;  /* 0x000000ff2d00720c */ /* 0x000fe20003f25270 */
[----:B------:R2:W5:Y:S01]  /*06f0*/  @!P2 LDG.E R24, desc[UR8][R4.64+0x38] ;  /* 0x000038080418a981 */ /* 0x000562000c1e1900 */
[----:B-1----:R-:W-:-:S03]  /*0700*/  UIADD3 UR7, UPT, UPT, UR4, 0x6, URZ ;  /* 0x0000000604077890 */ /* 0x002fc6000fffe0ff */
[----:B------:R2:W5:Y:S01]  /*0710*/  @!P3 LDG.E R25, desc[UR8][R4.64+0x3c] ;  /* 0x00003c080419b981 */ /* 0x000562000c1e1900 */
[----:B------:R-:W-:-:S03]  /*0720*/  UIADD3 UR5, UPT, UPT, -UR4, UR5, URZ ;  /* 0x0000000504057290 */ /* 0x000fc6000fffe1ff */
[----:B------:R2:W5:Y:S04]  /*0730*/  @!P4 LDG.E R26, desc[UR8][R4.64+0x40] ;  /* 0x00004008041ac981 */ /* 0x000568000c1e1900 */
[----:B----4-:R-:W-:Y:S01]  /*0740*/  @!P1 LOP3.LUT R31, R10, 0x80000000, RZ, 0x3c, !PT ;  /* 0x800000000a1f9812 */ /* 0x010fe200078e3cff */
[----:B------:R2:W5:Y:S01]  /*0750*/  @!P1 LDG.E R12, desc[UR8][R4.64+0x8] ;  /* 0x00000808040c9981 */ /* 0x000562000c1e1900 */
[----:B------:R-:W-:-:S03]  /*0760*/  ISETP.NE.AND P1, PT, R48, RZ, PT ;  /* 0x000000ff3000720c */ /* 0x000fc60003f25270 */
[----:B------:R2:W5:Y:S04]  /*0770*/  @!P5 LDG.E R27, desc[UR8][R4.64+0x44] ;  /* 0x00004408041bd981 */ /* 0x000568000c1e1900 */
[----:B------:R2:W5:Y:S06]  /*0780*/  @!P6 LDG.E R28, desc[UR8][R4.64+0x48] ;  /* 0x00004808041ce981 */ /* 0x00056c000c1e1900 */
[----:B---3--:R-:W-:Y:S01]  /*0790*/  @!P1 LOP3.LUT R32, R11, 0x80000000, RZ, 0x3c, !PT ;  /* 0x800000000b209812 */ /* 0x008fe200078e3cff */
[----:B------:R2:W5:Y:S01]  /*07a0*/  @!P1 LDG.E R13, desc[UR8][R4.64+0xc] ;  /* 0x00000c08040d9981 */ /* 0x000562000c1e1900 */
[----:B------:R-:W-:-:S13]  /*07b0*/  ISETP.NE.AND P1, PT, R49, RZ, PT ;  /* 0x000000ff3100720c */ /* 0x000fda0003f25270 */
[----:B------:R-:W-:Y:S01]  /*07c0*/  @!P1 LOP3.LUT R33, R34, 0x80000000, RZ, 0x3c, !PT ;  /* 0x8000000022219812 */ /* 0x000fe200078e3cff */
[----:B------:R2:W5:Y:S01]  /*07d0*/  @!P1 LDG.E R14, desc[UR8][R4.64+0x10] ;  /* 0x00001008040e9981 */ /* 0x000562000c1e1900 */
[----:B------:R-:W-:Y:S01]  /*07e0*/  ISETP.NE.AND P1, PT, R51, RZ, PT ;  /* 0x000000ff3300720c */ /* 0x000fe20003f25270 */
[----:B------:R-:W-:-:S12]  /*07f0*/  IMAD.MOV.U32 R34, RZ, RZ, -0x1 ;  /* 0xffffffffff227424 */ /* 0x000fd800078e00ff */
        /* <DEDUP_REMOVED lines=15> */
[----:B------:R-:W-:Y:S01]  /*08f0*/  IMAD.MOV.U32 R38, RZ, RZ, -0x1 ;  /* 0xffffffffff267424 */ /* 0x000fe200078e00ff */
[----:B------:R-:W-:Y:S02]  /*0900*/  @!P0 LOP3.LUT R29, R61, 0x80000000, RZ, 0x3c, !PT ;  /* 0x800000003d1d8812 */ /* 0x000fe400078e3cff */
[----:B------:R-:W-:-:S09]  /*0910*/  ISETP.NE.AND P0, PT, R60, RZ, PT ;  /* 0x000000ff3c00720c */ /* 0x000fd20003f05270 */
[----:B------:R-:W-:Y:S01]  /*0920*/  @!P1 LOP3.LUT R38, R39, 0x80000000, RZ, 0x3c, !PT ;  /* 0x8000000027269812 */ /* 0x000fe200078e3cff */
[----:B------:R2:W5:Y:S01]  /*0930*/  @!P1 LDG.E R19, desc[UR8][R4.64+0x24] ;  /* 0x0000240804139981 */ /* 0x000562000c1e1900 */
[----:B------:R-:W-:Y:S01]  /*0940*/  ISETP.NE.AND P1, PT, R57, RZ, PT ;  /* 0x000000ff3900720c */ /* 0x000fe20003f25270 */
[----:B------:R-:W-:Y:S02]  /*0950*/  IMAD.MOV.U32 R39, RZ, RZ, -0x1 ;  /* 0xffffffffff277424 */ /* 0x000fe400078e00ff */
[----:B------:R2:W5:Y:S10]  /*0960*/  @!P0 LDG.E R21, desc[UR8][R4.64+0x2c] ;  /* 0x00002c0804158981 */ /* 0x000574000c1e1900 */
[----:B------:R-:W-:Y:S01]  /*0970*/  @!P1 LOP3.LUT R39, R40, 0x80000000, RZ, 0x3c, !PT ;  /* 0x8000000028279812 */ /* 0x000fe200078e3cff */
[----:B------:R-:W-:Y:S01]  /*0980*/  IMAD.MOV.U32 R40, RZ, RZ, -0x1 ;  /* 0xffffffffff287424 */ /* 0x000fe200078e00ff */
[----:B------:R2:W5:Y:S01]  /*0990*/  @!P1 LDG.E R20, desc[UR8][R4.64+0x28] ;  /* 0x0000280804149981 */ /* 0x000562000c1e1900 */
[----:B------:R-:W-:-:S02]  /*09a0*/  @!P0 LOP3.LUT R40, R41, 0x80000000, RZ, 0x3c, !PT ;  /* 0x8000000029288812 */ /* 0x000fc400078e3cff */
[----:B------:R-:W-:Y:S02]  /*09b0*/  ISETP.NE.AND P1, PT, R58, RZ, PT ;  /* 0x000000ff3a00720c */ /* 0x000fe40003f25270 */
[----:B------:R-:W-:Y:S01]  /*09c0*/  ISETP.NE.AND P0, PT, R59, RZ, PT ;  /* 0x000000ff3b00720c */ /* 0x000fe20003f05270 */
[----:B------:R-:W-:Y:S01]  /*09d0*/  IMAD.MOV.U32 R41, RZ, RZ, -0x1 ;  /* 0xffffffffff297424 */ /* 0x000fe200078e00ff */
[----:B------:R-:W-:Y:S02]  /*09e0*/  UMOV UR4, 0x400 ;  /* 0x0000040000047882 */ /* 0x000fe40000000000 */
[----:B0-----:R-:W-:-:S07]  /*09f0*/  ULEA UR4, UR6, UR4, 0x18 ;  /* 0x0000000406047291 */ /* 0x001fce000f8ec0ff */
[----:B------:R2:W5:Y:S02]  /*0a00*/  @!P1 LDG.E R23, desc[UR8][R4.64+0x34] ;  /* 0x0000340804179981 */ /* 0x000564000c1e1900 */
[----:B------:R-:W-:Y:S02]  /*0a10*/  @!P0 LOP3.LUT R41, R42, 0x80000000, RZ, 0x3c, !PT ;  /* 0x800000002a298812 */ /* 0x000fe400078e3cff */
[----:B------:R2:W5:Y:S01]  /*0a20*/  @!P0 LDG.E R22, desc[UR8][R4.64+0x30] ;  /* 0x0000300804168981 */ /* 0x000562000c1e1900 */
[----:B------:R-:W0:Y:S01]  /*0a30*/  S2R R42, SR_LANEID ;  /* 0x00000000002a7919 */ /* 0x000e220000000000 */
[----:B------:R-:W-:Y:S01]  /*0a40*/  IMAD.MOV.U32 R45, RZ, RZ, -0x1 ;  /* 0xffffffffff2d7424 */ /* 0x000fe200078e00ff */
[----:B------:R-:W-:Y:S02]  /*0a50*/  @!P3 LOP3.LUT R45, R47, 0x80000000, RZ, 0x3c, !PT ;  /* 0x800000002f2db812 */ /* 0x000fe400078e3cff */
[----:B------:R-:W-:Y:S01]  /*0a60*/  LEA R47, R0, UR4, 0x2 ;  /* 0x00000004002f7c11 */ /* 0x000fe2000f8e10ff */
[----:B------:R-:W-:Y:S01]  /*0a70*/  IMAD.MOV.U32 R44, RZ, RZ, -0x1 ;  /* 0xffffffffff2c7424 */ /* 0x000fe200078e00ff */
[----:B------:R-:W-:-:S02]  /*0a80*/  SHF.R.U32.HI R124, RZ, 0x5, R0 ;  /* 0x00000005ff7c7819 */ /* 0x000fc40000011600 */
[----:B------:R-:W-:Y:S01]  /*0a90*/  @!P2 LOP3.LUT R44, R46, 0x80000000, RZ, 0x3c, !PT ;  /* 0x800000002e2ca812 */ /* 0x000fe200078e3cff */
[----:B------:R-:W-:Y:S02]  /*0aa0*/  IMAD R51, R0, 0x80, R47 ;  /* 0x0000008000337824 */ /* 0x000fe400078e022f */
[----:B------:R-:W-:Y:S01]  /*0ab0*/  IMAD.MOV.U32 R46, RZ, RZ, -0x1 ;  /* 0xffffffffff2e7424 */ /* 0x000fe200078e00ff */
[----:B------:R-:W-:Y:S01]  /*0ac0*/  @!P4 LOP3.LUT R46, R50, 0x80000000, RZ, 0x3c, !PT ;  /* 0x80000000322ec812 */ /* 0x000fe200078e3cff */
[----:B------:R-:W-:Y:S01]  /*0ad0*/  IMAD.MOV.U32 R43, RZ, RZ, -0x1 ;  /* 0xffffffffff2b7424 */ /* 0x000fe200078e00ff */
[----:B------:R-:W-:Y:S01]  /*0ae0*/  @!P1 LOP3.LUT R43, R62, 0x80000000, RZ, 0x3c, !PT ;  /* 0x800000003e2b9812 */ /* 0x000fe200078e3cff */
[----:B------:R-:W-:Y:S01]  /*0af0*/  IMAD.MOV.U32 R48, RZ, RZ, -0x1 ;  /* 0xffffffffff307424 */ /* 0x000fe200078e00ff */
[----:B------:R-:W-:Y:S01]  /*0b00*/  @!P5 LOP3.LUT R48, R9, 0x80000000, RZ, 0x3c, !PT ;  /* 0x800000000930d812 */ /* 0x000fe200078e3cff */
[----:B------:R-:W-:Y:S01]  /*0b10*/  IMAD.MOV.U32 R49, RZ, RZ, -0x1 ;  /* 0xffffffffff317424 */ /* 0x000fe200078e00ff */
[----:B------:R-:W-:Y:S01]  /*0b20*/  @!P6 LOP3.LUT R49, R52, 0x80000000, RZ, 0x3c, !PT ;  /* 0x800000003431e812 */ /* 0x000fe200078e3cff */
[----:B------:R-:W-:Y:S01]  /*0b30*/  IMAD R53, R0, -0x38, R51 ;  /* 0xffffffc800357824 */ /* 0x000fe200078e0233 */
[----:B------:R-:W-:Y:S01]  /*0b40*/  LEA R50, R124, UR4, 0x2 ;  /* 0x000000047c327c11 */ /* 0x000fe2000f8e10ff */
[----:B--2---:R-:W-:Y:S06]  /*0b50*/  BAR.SYNC.DEFER_BLOCKING 0x0 ;  /* 0x0000000000007b1d */ /* 0x004fec0000010000 */
.L_x_222:
[----:B------:R-:W-:Y:S01]  /*0b60*/  UISETP.LT.AND UP0, UPT, UR5, 0x6, UPT ;  /* 0x000000060500788c */ /* 0x000fe2000bf01270 */
[----:B------:R-:W-:Y:S01]  /*0b70*/  STS [R47], RZ ;  /* 0x000000ff2f007388 */ /* 0x000fe20000000800 */
[----:B------:R-:W-:Y:S01]  /*0b80*/  UIADD3 UR6, UPT, UPT, UR7, -0x6, URZ ;  /* 0xfffffffa07067890 */ /* 0x000fe2000fffe0ff */
[----:B0-----:R-:W-:Y:S01]  /*0b90*/  ISETP.NE.AND P1, PT, R42, 0x1f, PT ;  /* 0x0000001f2a00780c */ /* 0x001fe20003f25270 */
[----:B------:R-:W-:Y:S01]  /*0ba0*/  USEL UR4, UR5, 0x6, UP0 ;  /* 0x0000000605047887 */ /* 0x000fe20008000000 */
[----:B------:R-:W-:Y:S01]  /*0bb0*/  STS [R47+0x400], RZ ;  /* 0x000400ff2f007388 */ /* 0x000fe20000000800 */
[C---:B------:R-:W-:Y:S01]  /*0bc0*/  ISETP.NE.AND P2, PT, R124.reuse, 0x6, PT ;  /* 0x000000067c00780c */ /* 0x040fe20003f45270 */
[----:B------:R-:W-:Y:S01]  /*0bd0*/  UISETP.GE.AND UP0, UPT, UR7, UR10, UPT ;  /* 0x0000000a0700728c */ /* 0x000fe2000bf06270 */
[----:B-1----:R-:W-:Y:S01]  /*0be0*/  SHF.R.U32.HI R4, RZ, UR6, R29 ;  /* 0x00000006ff047c19 */ /* 0x002fe2000801161d */
[----:B------:R-:W-:Y:S01]  /*0bf0*/  UBMSK UR4, URZ, UR4 ;  /* 0x00000004ff04729b */ /* 0x000fe20008000000 */
[----:B------:R-:W-:Y:S01]  /*0c00*/  STS [R47+0x800], RZ ;  /* 0x000800ff2f007388 */ /* 0x000fe20000000800 */
[----:B------:R-:W-:-:S03]  /*0c10*/  ISETP.NE.AND P3, PT, R124, 0x7, PT ;  /* 0x000000077c00780c */ /* 0x000fc60003f65270 */
[----:B------:R-:W-:Y:S01]  /*0c20*/  STS [R47+0xc00], RZ ;  /* 0x000c00ff2f007388 */ /* 0x000fe20000000800 */
[----:B------:R-:W-:-:S03]  /*0c30*/  LOP3.LUT R4, R4, UR4, RZ, 0xc0, !PT ;  /* 0x0000000404047c12 */ /* 0x000fc6000f8ec0ff */
[----:B------:R-:W-:Y:S02]  /*0c40*/  STS [R47+0x1000], RZ ;  /* 0x001000ff2f007388 */ /* 0x000fe40000000800 */
[----:B------:R-:W-:Y:S01]  /*0c50*/  IMAD.SHL.U32 R5, R4, 0x400, RZ ;  /* 0x0000040004057824 */ /* 0x000fe200078e00ff */
[----:B------:R-:W-:Y:S01]  /*0c60*/  SHF.R.U32.HI R4, RZ, 0x4, R4 ;  /* 0x00000004ff047819 */ /* 0x000fe20000011604 */
[----:B------:R-:W-:Y:S03]  /*0c70*/  STS [R47+0x1400], RZ ;  /* 0x001400ff2f007388 */ /* 0x000fe60000000800 */
[----:B------:R-:W-:Y:S01]  /*0c80*/  LOP3.LUT R54, R5, 0x7c00, RZ, 0xc0, !PT ;  /* 0x00007c0005367812 */ /* 0x000fe200078ec0ff */
[----:B------:R-:W-:Y:S01]  /*0c90*/  STS [R47+0x1800], RZ ;  /* 0x001800ff2f007388 */ /* 0x000fe20000000800 */
[----:B------:R-:W-:-:S03]  /*0ca0*/  LOP3.LUT R4, R4, 0xffffffe, RZ, 0xc0, !PT ;  /* 0x0ffffffe04047812 */ /* 0x000fc600078ec0ff */
[----:B------:R-:W-:Y:S01]  /*0cb0*/  STS [R47+0x1c00], RZ ;  /* 0x001c00ff2f007388 */ /* 0x000fe20000000800 */
[----:B------:R-:W-:Y:S02]  /*0cc0*/  IADD3 R54, PT, PT, R4, R47, R54 ;  /* 0x0000002f04367210 */ /* 0x000fe40007ffe036 */
[----:B------:R-:W-:Y:S01]  /*0cd0*/  SHF.R.U32.HI R4, RZ, UR6, R30 ;  /* 0x00000006ff047c19 */ /* 0x000fe2000801161e */
[----:B------:R-:W-:Y:S03]  /*0ce0*/  STS [R47+0x2000], RZ ;  /* 0x002000ff2f007388 */ /* 0x000fe60000000800 */
[----:B------:R-:W-:Y:S01]  /*0cf0*/  LOP3.LUT R4, R4, UR4, RZ, 0xc0, !PT ;  /* 0x0000000404047c12 */ /* 0x000fe2000f8ec0ff */
[----:B------:R-:W-:Y:S04]  /*0d00*/  STS [R47+0x2400], RZ ;  /* 0x002400ff2f007388 */ /* 0x000fe80000000800 */
[----:B------:R-:W-:Y:S01]  /*0d10*/  STS [R47+0x2800], RZ ;  /* 0x002800ff2f007388 */ /* 0x000fe20000000800 */
[----:B------:R-:W-:Y:S01]  /*0d20*/  IMAD.SHL.U32 R5, R4, 0x400, RZ ;  /* 0x0000040004057824 */ /* 0x000fe200078e00ff */
[----:B------:R-:W-:-:S02]  /*0d30*/  SHF.R.U32.HI R4, RZ, 0x4, R4 ;  /* 0x00000004ff047819 */ /* 0x000fc40000011604 */
[----:B------:R-:W-:Y:S02]  /*0d40*/  STS [R47+0x2c00], RZ ;  /* 0x002c00ff2f007388 */ /* 0x000fe40000000800 */
[----:B------:R-:W-:Y:S02]  /*0d50*/  LOP3.LUT R56, R5, 0x7c00, RZ, 0xc0, !PT ;  /* 0x00007c0005387812 */ /* 0x000fe400078ec0ff */
        /* <DEDUP_REMOVED lines=32> */
[----:B------:R-:W0:Y:S02]  /*0f60*/  LDS.U16 R52, [R54] ;  /* 0x0000000036347984 */ /* 0x000e240000000400 */
[----:B0-----:R-:W-:-:S05]  /*0f70*/  VIADD R5, R52, 0x1 ;  /* 0x0000000134057836 */ /* 0x001fca0000000000 */
[----:B------:R0:W-:Y:S04]  /*0f80*/  STS.U16 [R54], R5 ;  /* 0x0000000536007388 */ /* 0x0001e80000000400 */
[----:B------:R-:W1:Y:S01]  /*0f90*/  LDS.U16 R57, [R56] ;  /* 0x0000000038397984 */ /* 0x000e620000000400 */
[----:B0-----:R-:W-:Y:S01]  /*0fa0*/  IMAD.SHL.U32 R5, R4, 0x400, RZ ;  /* 0x0000040004057824 */ /* 0x001fe200078e00ff */
[----:B------:R-:W-:-:S04]  /*0fb0*/  SHF.R.U32.HI R4, RZ, 0x4, R4 ;  /* 0x00000004ff047819 */ /* 0x000fc80000011604 */
[----:B------:R-:W-:Y:S02]  /*0fc0*/  LOP3.LUT R60, R5, 0x7c00, RZ, 0xc0, !PT ;  /* 0x00007c00053c7812 */ /* 0x000fe400078ec0ff */
[----:B------:R-:W-:-:S04]  /*0fd0*/  LOP3.LUT R4, R4, 0xffffffe, RZ, 0xc0, !PT ;  /* 0x0ffffffe04047812 */ /* 0x000fc800078ec0ff */
[----:B------:R-:W-:Y:S02]  /*0fe0*/  IADD3 R60, PT, PT, R4, R47, R60 ;  /* 0x0000002f043c7210 */ /* 0x000fe40007ffe03c */
[----:B------:R-:W-:-:S04]  /*0ff0*/  SHF.R.U32.HI R4, RZ, UR6, R33 ;  /* 0x00000006ff047c19 */ /* 0x000fc80008011621 */
[----:B------:R-:W-:-:S05]  /*1000*/  LOP3.LUT R4, R4, UR4, RZ, 0xc0, !PT ;  /* 0x0000000404047c12 */ /* 0x000fca000f8ec0ff */
[----:B------:R-:W-:Y:S01]  /*1010*/  IMAD.SHL.U32 R6, R4, 0x400, RZ ;  /* 0x0000040004067824 */ /* 0x000fe200078e00ff */
[----:B------:R-:W-:-:S04]  /*1020*/  SHF.R.U32.HI R4, RZ, 0x4, R4 ;  /* 0x00000004ff047819 */ /* 0x000fc80000011604 */
[----:B------:R-:W-:Y:S02]  /*1030*/  LOP3.LUT R6, R6, 0x7c00, RZ, 0xc0, !PT ;  /* 0x00007c0006067812 */ /* 0x000fe400078ec0ff */
[----:B------:R-:W-:-:S04]  /*1040*/  LOP3.LUT R4, R4, 0xffffffe, RZ, 0xc0, !PT ;  /* 0x0ffffffe04047812 */ /* 0x000fc800078ec0ff */
[----:B------:R-:W-:Y:S01]  /*1050*/  IADD3 R62, PT, PT, R4, R47, R6 ;  /* 0x0000002f043e7210 */ /* 0x000fe20007ffe006 */
[----:B-1----:R-:W-:Y:S01]  /*1060*/  VIADD R7, R57, 0x1 ;  /* 0x0000000139077836 */ /* 0x002fe20000000000 */
[----:B------:R-:W-:-:S04]  /*1070*/  SHF.R.U32.HI R4, RZ, UR6, R34 ;  /* 0x00000006ff047c19 */ /* 0x000fc80008011622 */
[----:B------:R-:W-:Y:S01]  /*1080*/  STS.U16 [R56], R7 ;  /* 0x0000000738007388 */ /* 0x000fe20000000400 */
[----:B------:R-:W-:-:S03]  /*1090*/  LOP3.LUT R4, R4, UR4, RZ, 0xc0, !PT ;  /* 0x0000000404047c12 */ /* 0x000fc6000f8ec0ff */
        /* <DEDUP_REMOVED lines=129> */
[----:B------:R-:W-:Y:S01]  /*18b0*/  SHF.R.U32.HI R4, RZ, UR6, R49 ;  /* 0x00000006ff047c19 */ /* 0x000fe20008011631 */
[----:B------:R-:W0:Y:S03]  /*18c0*/  S2UR UR6, SR_CgaCtaId ;  /* 0x00000000000679c3 */ /* 0x000e260000008800 */
[----:B------:R-:W-:Y:S01]  /*18d0*/  LOP3.LUT R4, R4, UR4, RZ, 0xc0, !PT ;  /* 0x0000000404047c12 */ /* 0x000fe2000f8ec0ff */
[----:B------:R-:W-:-:S04]  /*18e0*/  UMOV UR4, 0x400 ;  /* 0x0000040000047882 */ /* 0x000fc80000000000 */
[----:B------:R-:W-:Y:S01]  /*18f0*/  IMAD.SHL.U32 R6, R4, 0x400, RZ ;  /* 0x0000040004067824 */ /* 0x000fe200078e00ff */
[----:B------:R-:W-:-:S04]  /*1900*/  SHF.R.U32.HI R4, RZ, 0x4, R4 ;  /* 0x00000004ff047819 */ /* 0x000fc80000011604 */
[----:B------:R-:W-:Y:S02]  /*1910*/  LOP3.LUT R6, R6, 0x7c00, RZ, 0xc0, !PT ;  /* 0x00007c0006067812 */ /* 0x000fe400078ec0ff */
[----:B------:R-:W-:-:S04]  /*1920*/  LOP3.LUT R4, R4, 0xffffffe, RZ, 0xc0, !PT ;  /* 0x0ffffffe04047812 */ /* 0x000fc800078ec0ff */
[----:B------:R-:W-:Y:S01]  /*1930*/  IADD3 R90, PT, PT, R4, R47, R6 ;  /* 0x0000002f045a7210 */ /* 0x000fe20007ffe006 */
[----:B-1----:R-:W-:Y:S01]  /*1940*/  VIADD R7, R85, 0x1 ;  /* 0x0000000155077836 */ /* 0x002fe20000000000 */
[----:B0-----:R-:W-:-:S04]  /*1950*/  ULEA UR4, UR6, UR4, 0x18 ;  /* 0x0000000406047291 */ /* 0x001fc8000f8ec0ff */
[----:B------:R-:W-:Y:S04]  /*1960*/  STS.U16 [R84], R7 ;  /* 0x0000000754007388 */ /* 0x000fe80000000400 */
[----:B------:R-:W0:Y:S02]  /*1970*/  LDS.U16 R87, [R86] ;  /* 0x0000000056577984 */ /* 0x000e240000000400 */
[----:B0-----:R-:W-:-:S05]  /*1980*/  VIADD R5, R87, 0x1 ;  /* 0x0000000157057836 */ /* 0x001fca0000000000 */
[----:B------:R-:W-:Y:S04]  /*1990*/  STS.U16 [R86], R5 ;  /* 0x0000000556007388 */ /* 0x000fe80000000400 */
[----:B------:R-:W0:Y:S02]  /*19a0*/  LDS.U16 R89, [R88] ;  /* 0x0000000058597984 */ /* 0x000e240000000400 */
[----:B0-----:R-:W-:-:S05]  /*19b0*/  VIADD R7, R89, 0x1 ;  /* 0x0000000159077836 */ /* 0x001fca0000000000 */
[----:B------:R-:W-:Y:S04]  /*19c0*/  STS.U16 [R88], R7 ;  /* 0x0000000758007388 */ /* 0x000fe80000000400 */
[----:B------:R-:W0:Y:S02]  /*19d0*/  LDS.U16 R91, [R90] ;  /* 0x000000005a5b7984 */ /* 0x000e240000000400 */
[----:B0-----:R-:W-:-:S05]  /*19e0*/  VIADD R5, R91, 0x1 ;  /* 0x000000015b057836 */ /* 0x001fca0000000000 */
[----:B------:R-:W-:Y:S01]  /*19f0*/  STS.U16 [R90], R5 ;  /* 0x000000055a007388 */ /* 0x000fe20000000400 */
[----:B------:R-:W-:Y:S06]  /*1a00*/  BAR.SYNC.DEFER_BLOCKING 0x0 ;  /* 0x0000000000007b1d */ /* 0x000fec0000010000 */
[----:B------:R-:W-:Y:S04]  /*1a10*/  LDS R92, [R51] ;  /* 0x00000000335c7984 */ /* 0x000fe80000000800 */
[----:B------:R-:W0:Y:S04]  /*1a20*/  LDS R93, [R51+0x4] ;  /* 0x00000400335d7984 */ /* 0x000e280000000800 */
[----:B------:R-:W1:Y:S04]  /*1a30*/  LDS R94, [R51+0x8] ;  /* 0x00000800335e7984 */ /* 0x000e680000000800 */
[----:B------:R-:W2:Y:S04]  /*1a40*/  LDS R95, [R51+0xc] ;  /* 0x00000c00335f7984 */ /* 0x000ea80000000800 */
[----:B------:R-:W3:Y:S04]  /*1a50*/  LDS R96, [R51+0x10] ;  /* 0x0000100033607984 */ /* 0x000ee80000000800 */
[----:B------:R-:W4:Y:S04]  /*1a60*/  LDS R97, [R51+0x14] ;  /* 0x0000140033617984 */ /* 0x000f280000000800 */
[----:B------:R-:W4:Y:S04]  /*1a70*/  LDS R98, [R51+0x18] ;  /* 0x0000180033627984 */ /* 0x000f280000000800 */
[----:B------:R-:W4:Y:S04]  /*1a80*/  LDS R99, [R51+0x1c] ;  /* 0x00001c0033637984 */ /* 0x000f280000000800 */
[----:B------:R-:W4:Y:S04]  /*1a90*/  LDS R100, [R51+0x20] ;  /* 0x0000200033647984 */ /* 0x000f280000000800 */
[----:B------:R-:W4:Y:S04]  /*1aa0*/  LDS R101, [R51+0x24] ;  /* 0x0000240033657984 */ /* 0x000f280000000800 */
[----:B------:R-:W4:Y:S04]  /*1ab0*/  LDS R102, [R51+0x28] ;  /* 0x0000280033667984 */ /* 0x000f280000000800 */
[----:B------:R-:W4:Y:S01]  /*1ac0*/  LDS R103, [R51+0x2c] ;  /* 0x00002c0033677984 */ /* 0x000f220000000800 */
[----:B0-----:R-:W-:-:S03]  /*1ad0*/  IMAD.IADD R93, R92, 0x1, R93 ;  /* 0x000000015c5d7824 */ /* 0x001fc600078e025d */
[----:B------:R-:W0:Y:S01]  /*1ae0*/  LDS R104, [R51+0x30] ;  /* 0x0000300033687984 */ /* 0x000e220000000800 */
[----:B-1----:R-:W-:-:S03]  /*1af0*/  IMAD.IADD R94, R94, 0x1, R93 ;  /* 0x000000015e5e7824 */ /* 0x002fc600078e025d */
[----:B------:R-:W1:Y:S01]  /*1b00*/  LDS R105, [R51+0x34] ;  /* 0x0000340033697984 */ /* 0x000e620000000800 */
[----:B--2---:R-:W-:-:S03]  /*1b10*/  IMAD.IADD R95, R95, 0x1, R94 ;  /* 0x000000015f5f7824 */ /* 0x004fc600078e025e */
[----:B------:R-:W2:Y:S01]  /*1b20*/  LDS R106, [R51+0x38] ;  /* 0x00003800336a7984 */ /* 0x000ea20000000800 */
[----:B---3--:R-:W-:-:S03]  /*1b30*/  IMAD.IADD R96, R96, 0x1, R95 ;  /* 0x0000000160607824 */ /* 0x008fc600078e025f */
[----:B------:R-:W3:Y:S01]  /*1b40*/  LDS R107, [R51+0x3c] ;  /* 0x00003c00336b7984 */ /* 0x000ee20000000800 */
[----:B----4-:R-:W-:-:S03]  /*1b50*/  IMAD.IADD R97, R97, 0x1, R96 ;  /* 0x0000000161617824 */ /* 0x010fc600078e0260 */
[----:B------:R-:W4:Y:S01]  /*1b60*/  LDS R108, [R51+0x40] ;  /* 0x00004000336c7984 */ /* 0x000f220000000800 */
[----:B------:R-:W-:-:S03]  /*1b70*/  IMAD.IADD R98, R98, 0x1, R97 ;  /* 0x0000000162627824 */ /* 0x000fc600078e0261 */
        /* <DEDUP_REMOVED lines=31> */
[----:B------:R-:W-:-:S04]  /*1d70*/  IMAD.IADD R114, R114, 0x1, R113 ;  /* 0x0000000172727824 */ /* 0x000fc800078e0271 */
[----:B0-----:R-:W-:-:S04]  /*1d80*/  IMAD.IADD R115, R115, 0x1, R114 ;  /* 0x0000000173737824 */ /* 0x001fc800078e0272 */
[----:B-1----:R-:W-:-:S04]  /*1d90*/  IMAD.IADD R116, R116, 0x1, R115 ;  /* 0x0000000174747824 */ /* 0x002fc800078e0273 */
[----:B--2---:R-:W-:-:S04]  /*1da0*/  IMAD.IADD R117, R117, 0x1, R116 ;  /* 0x0000000175757824 */ /* 0x004fc800078e0274 */
[----:B---3--:R-:W-:-:S04]  /*1db0*/  IMAD.IADD R118, R118, 0x1, R117 ;  /* 0x0000000176767824 */ /* 0x008fc800078e0275 */
[----:B----4-:R-:W-:-:S04]  /*1dc0*/  IMAD.IADD R119, R119, 0x1, R118 ;  /* 0x0000000177777824 */ /* 0x010fc800078e0276 */
[----:B------:R-:W-:-:S04]  /*1dd0*/  IMAD.IADD R120, R120, 0x1, R119 ;  /* 0x0000000178787824 */ /* 0x000fc800078e0277 */
[----:B------:R-:W-:-:S04]  /*1de0*/  IMAD.IADD R121, R121, 0x1, R120 ;  /* 0x0000000179797824 */ /* 0x000fc800078e0278 */
[----:B------:R-:W-:-:S04]  /*1df0*/  IMAD.IADD R122, R122, 0x1, R121 ;  /* 0x000000017a7a7824 */ /* 0x000fc800078e0279 */
[----:B------:R-:W-:-:S04]  /*1e00*/  IMAD.IADD R123, R123, 0x1, R122 ;  /* 0x000000017b7b7824 */ /* 0x000fc800078e027a */
[----:B------:R-:W-:-:S05]  /*1e10*/  IMAD.IADD R125, R4, 0x1, R123 ;  /* 0x00000001047d7824 */ /* 0x000fca00078e027b */
        /* <DEDUP_REMOVED lines=8> */
[----:B------:R-:W0:Y:S02]  /*1ea0*/  SHFL.UP P0, R126, R127, 0x10, RZ ;  /* 0x060000007f7e7989 */ /* 0x000e2400000000ff */
[----:B0-----:R-:W-:Y:S01]  /*1eb0*/  @P0 IMAD.IADD R126, R127, 0x1, R126 ;  /* 0x000000017f7e0824 */ /* 0x001fe200078e027e */
[----:B------:R-:W-:-:S03]  /*1ec0*/  ISETP.NE.AND P0, PT, R124, 0x1, PT ;  /* 0x000000017c00780c */ /* 0x000fc60003f05270 */
[----:B------:R-:W-:Y:S01]  /*1ed0*/  IMAD.IADD R125, R126, 0x1, -R125 ;  /* 0x000000017e7d7824 */ /* 0x000fe200078e0a7d */
[----:B------:R-:W-:Y:S01]  /*1ee0*/  @!P1 STS [R50+0x8400], R126 ;  /* 0x0084007e32009388 */ /* 0x000fe20000000800 */
[----:B------:R-:W-:Y:S01]  /*1ef0*/  BAR.SYNC.DEFER_BLOCKING 0x0 ;  /* 0x0000000000007b1d */ /* 0x000fe20000010000 */
[----:B------:R-:W-:-:S05]  /*1f00*/  ISETP.NE.AND P1, PT, R124, 0x4, PT ;  /* 0x000000047c00780c */ /* 0x000fca0003f25270 */
[----:B------:R-:W0:Y:S04]  /*1f10*/  LDS.128 R4, [UR4+0x8400] ;  /* 0x00840004ff047984 */ /* 0x000e280008000c00 */
[----:B------:R-:W1:Y:S01]  /*1f20*/  LDS.128 R8, [UR4+0x8410] ;  /* 0x00841004ff087984 */ /* 0x000e620008000c00 */
[C---:B0-----:R-:W-:Y:S01]  /*1f30*/  SEL R55, R4.reuse, R55, !P0 ;  /* 0x0000003704377207 */ /* 0x041fe20004000000 */
[----:B------:R-:W-:Y:S01]  /*1f40*/  IMAD.IADD R5, R4, 0x1, R5 ;  /* 0x0000000104057824 */ /* 0x000fe200078e0205 */
[----:B------:R-:W-:-:S03]  /*1f50*/  ISETP.NE.AND P0, PT, R124, 0x2, PT ;  /* 0x000000027c00780c */ /* 0x000fc60003f05270 */
[----:B------:R-:W-:Y:S01]  /*1f60*/  IMAD.IADD R6, R6, 0x1, R5 ;  /* 0x0000000106067824 */ /* 0x000fe200078e0205 */
[----:B------:R-:W-:Y:S02]  /*1f70*/  SEL R55, R5, R55, !P0 ;  /* 0x0000003705377207 */ /* 0x000fe40004000000 */
[----:B------:R-:W-:Y:S01]  /*1f80*/  ISETP.NE.AND P0, PT, R124, 0x3, PT ;  /* 0x000000037c00780c */ /* 0x000fe20003f05270 */
[----:B------:R-:W-:-:S03]  /*1f90*/  IMAD.IADD R7, R7, 0x1, R6 ;  /* 0x0000000107077824 */ /* 0x000fc600078e0206 */
[----:B------:R-:W-:Y:S01]  /*1fa0*/  SEL R55, R6, R55, !P0 ;  /* 0x0000003706377207 */ /* 0x000fe20004000000 */
[C---:B-1----:R-:W-:Y:S01]  /*1fb0*/  IMAD.IADD R8, R7.reuse, 0x1, R8 ;  /* 0x0000000107087824 */ /* 0x042fe200078e0208 */
[----:B------:R-:W-:Y:S02]  /*1fc0*/  ISETP.NE.AND P0, PT, R124, 0x5, PT ;  /* 0x000000057c00780c */ /* 0x000fe40003f05270 */
[----:B------:R-:W-:Y:S01]  /*1fd0*/  SEL R55, R7, R55, !P1 ;  /* 0x0000003707377207 */ /* 0x000fe20004800000 */
[----:B------:R-:W-:Y:S01]  /*1fe0*/  IMAD.IADD R9, R9, 0x1, R8 ;  /* 0x0000000109097824 */ /* 0x000fe200078e0208 */
[----:B------:R-:W-:Y:S02]  /*1ff0*/  ISETP.NE.AND P1, PT, R42, RZ, PT ;  /* 0x000000ff2a00720c */ /* 0x000fe40003f25270 */
[----:B------:R-:W-:Y:S01]  /*2000*/  SEL R55, R8, R55, !P0 ;  /* 0x0000003708377207 */ /* 0x000fe20004000000 */
[----:B------:R-:W-:Y:S01]  /*2010*/  IMAD.IADD R10, R10, 0x1, R9 ;  /* 0x000000010a0a7824 */ /* 0x000fe200078e0209 */
[----:B------:R-:W-:-:S02]  /*2020*/  ISETP.GT.U32.AND P0, PT, R0, 0x1f, PT ;  /* 0x0000001f0000780c */ /* 0x000fc40003f04070 */
[----:B------:R-:W-:Y:S01]  /*2030*/  SEL R55, R9, R55, !P2 ;  /* 0x0000003709377207 */ /* 0x000fe20005000000 */
[----:B------:R-:W-:Y:S01]  /*2040*/  IMAD.IADD R11, R11, 0x1, R10 ;  /* 0x000000010b0b7824 */ /* 0x000fe200078e020a */
[----:B------:R-:W-:Y:S02]  /*2050*/  ISETP.GT.U32.OR P2, PT, R0, 0x1f, P1 ;  /* 0x0000001f0000780c */ /* 0x000fe40000f44470 */
[----:B------:R-:W-:Y:S02]  /*2060*/  SEL R4, R125, RZ, P1 ;  /* 0x000000ff7d047207 */ /* 0x000fe40000800000 */
[----:B------:R-:W-:-:S05]  /*2070*/  SEL R55, R10, R55, !P3 ;  /* 0x000000370a377207 */ /* 0x000fca0005800000 */
[----:B------:R-:W-:Y:S01]  /*2080*/  @P0 IMAD.IADD R125, R55, 0x1, R4 ;  /* 0x00000001377d0824 */ /* 0x000fe200078e0204 */
[----:B------:R-:W-:-:S03]  /*2090*/  ISETP.NE.AND P0, PT, R0, RZ, PT ;  /* 0x000000ff0000720c */ /* 0x000fc60003f05270 */
[----:B------:R-:W-:-:S05]  /*20a0*/  @!P2 IMAD.U32 R125, R11, 0x10000, RZ ;  /* 0x000100000b7da824 */ /* 0x000fca00078e00ff */
[----:B------:R-:W-:Y:S01]  /*20b0*/  @!P2 STS [UR4+0x8428], R125 ;  /* 0x0084287dff00a988 */ /* 0x000fe20008000804 */
[----:B------:R-:W-:Y:S06]  /*20c0*/  BAR.SYNC.DEFER_BLOCKING 0x0 ;  /* 0x0000000000007b1d */ /* 0x000fec0000010000 */
[----:B------:R-:W0:Y:S02]  /*20d0*/  LDS R4, [UR4+0x8428] ;  /* 0x00842804ff047984 */ /* 0x000e240008000800 */
[----:B0-----:R-:W-:-:S05]  /*20e0*/  SEL R4, R4, RZ, P0 ;  /* 0x000000ff04047207 */ /* 0x001fca0000000000 */
[----:B------:R-:W-:-:S04]  /*20f0*/  IMAD.IADD R4, R4, 0x1, R125 ;  /* 0x0000000104047824 */ /* 0x000fc800078e027d */
[--C-:B------:R-:W-:Y:S01]  /*2100*/  IMAD.IADD R92, R92, 0x1, R4.reuse ;  /* 0x000000015c5c7824 */ /* 0x100fe200078e0204 */
[----:B------:R-:W-:Y:S01]  /*2110*/  STS [R51], R4 ;  /* 0x0000000433007388 */ /* 0x000fe20000000800 */
[--C-:B------:R-:W-:Y:S02]  /*2120*/  IMAD.IADD R6, R93, 0x1, R4.reuse ;  /* 0x000000015d067824 */ /* 0x100fe400078e0204 */
[--C-:B------:R-:W-:Y:S01]  /*2130*/  IMAD.IADD R94, R94, 0x1, R4.reuse ;  /* 0x000000015e5e7824 */ /* 0x100fe200078e0204 */
[----:B------:R-:W-:Y:S01]  /*2140*/  STS [R51+0x4], R92 ;  /* 0x0000045c33007388 */ /* 0x000fe20000000800 */
[--C-:B------:R-:W-:Y:S02]  /*2150*/  IMAD.IADD R8, R95, 0x1, R4.reuse ;  /* 0x000000015f087824 */ /* 0x100fe400078e0204 */
[--C-:B------:R-:W-:Y:S01]  /*2160*/  IMAD.IADD R96, R96, 0x1, R4.reuse ;  /* 0x0000000160607824 */ /* 0x100fe200078e0204 */
[----:B------:R-:W-:Y:S01]  /*2170*/  STS [R51+0x8], R6 ;  /* 0x0000080633007388 */ /* 0x000fe20000000800 */
[----:B------:R-:W-:-:S02]  /*2180*/  IMAD.IADD R10, R97, 0x1, R4 ;  /* 0x00000001610a7824 */ /* 0x000fc400078e0204 */
[--C-:B------:R-:W-:Y:S01]  /*2190*/  IMAD.IADD R98, R98, 0x1, R4.reuse ;  /* 0x0000000162627824 */ /* 0x100fe200078e0204 */
[----:B------:R-:W-:Y:S01]  /*21a0*/  STS [R51+0xc], R94 ;  /* 0x00000c5e33007388 */ /* 0x000fe20000000800 */
        /* <DEDUP_REMOVED lines=36> */
[----:B------:R-:W-:-:S03]  /*23f0*/  IMAD.IADD R150, R123, 0x1, R4 ;  /* 0x000000017b967824 */ /* 0x000fc600078e0204 */
[----:B------:R-:W-:Y:S04]  /*2400*/  STS [R51+0x40], R134 ;  /* 0x0000408633007388 */ /* 0x000fe80000000800 */
        /* <DEDUP_REMOVED lines=15> */
[----:B------:R-:W-:Y:S01]  /*2500*/  STS [R51+0x80], R150 ;  /* 0x0000809633007388 */ /* 0x000fe20000000800 */
[----:B------:R-:W-:Y:S06]  /*2510*/  BAR.SYNC.DEFER_BLOCKING 0x0 ;  /* 0x0000000000007b1d */ /* 0x000fec0000010000 */
[----:B------:R-:W0:Y:S04]  /*2520*/  LDS.U16 R5, [R54] ;  /* 0x0000000036057984 */ /* 0x000e280000000400 */
[----:B------:R-:W1:Y:S04]  /*2530*/  LDS.U16 R56, [R56] ;  /* 0x0000000038387984 */ /* 0x000e680000000400 */
[----:B------:R-:W2:Y:S04]  /*2540*/  LDS.U16 R58, [R58] ;  /* 0x000000003a3a7984 */ /* 0x000ea80000000400 */
[----:B------:R-:W3:Y:S04]  /*2550*/  LDS.U16 R60, [R60] ;  /* 0x000000003c3c7984 */ /* 0x000ee80000000400 */
[----:B------:R-:W4:Y:S04]  /*2560*/  LDS.U16 R62, [R62] ;  /* 0x000000003e3e7984 */ /* 0x000f280000000400 */
[----:B------:R-:W4:Y:S04]  /*2570*/  LDS.U16 R64, [R64] ;  /* 0x0000000040407984 */ /* 0x000f280000000400 */
[----:B------:R-:W4:Y:S04]  /*2580*/  LDS.U16 R66, [R66] ;  /* 0x0000000042427984 */ /* 0x000f280000000400 */
[----:B------:R-:W4:Y:S04]  /*2590*/  LDS.U16 R68, [R68] ;  /* 0x0000000044447984 */ /* 0x000f280000000400 */
[----:B------:R-:W4:Y:S04]  /*25a0*/  LDS.U16 R70, [R70] ;  /* 0x0000000046467984 */ /* 0x000f280000000400 */
[----:B------:R-:W4:Y:S04]  /*25b0*/  LDS.U16 R72, [R72] ;  /* 0x0000000048487984 */ /* 0x000f280000000400 */
[----:B------:R-:W4:Y:S01]  /*25c0*/  LDS.U16 R74, [R74] ;  /* 0x000000004a4a7984 */ /* 0x000f220000000400 */
[----:B0-----:R-:W-:-:S03]  /*25d0*/  IMAD.IADD R5, R52, 0x1, R5 ;  /* 0x0000000134057824 */ /* 0x001fc600078e0205 */
[----:B------:R-:W0:Y:S01]  /*25e0*/  LDS.U16 R76, [R76] ;  /* 0x000000004c4c7984 */ /* 0x000e220000000400 */
[----:B-1----:R-:W-:-:S03]  /*25f0*/  IMAD.IADD R56, R57, 0x1, R56 ;  /* 0x0000000139387824 */ /* 0x002fc600078e0238 */
[----:B------:R-:W1:Y:S01]  /*2600*/  LDS.U16 R78, [R78] ;  /* 0x000000004e4e7984 */ /* 0x000e620000000400 */
[----:B--2---:R-:W-:-:S03]  /*2610*/  IMAD.IADD R58, R59, 0x1, R58 ;  /* 0x000000013b3a7824 */ /* 0x004fc600078e023a */
[----:B------:R-:W2:Y:S01]  /*2620*/  LDS.U16 R80, [R80] ;  /* 0x0000000050507984 */ /* 0x000ea20000000400 */
[----:B---3--:R-:W-:-:S03]  /*2630*/  IMAD.IADD R60, R61, 0x1, R60 ;  /* 0x000000013d3c7824 */ /* 0x008fc600078e023c */
[----:B------:R-:W3:Y:S01]  /*2640*/  LDS.U16 R82, [R82] ;  /* 0x0000000052527984 */ /* 0x000ee20000000400 */
[----:B----4-:R-:W-:-:S03]  /*2650*/  IMAD.IADD R62, R63, 0x1, R62 ;  /* 0x000000013f3e7824 */ /* 0x010fc600078e023e */
[----:B------:R-:W4:Y:S01]  /*2660*/  LDS.U16 R84, [R84] ;  /* 0x0000000054547984 */ /* 0x000f220000000400 */
[----:B------:R-:W-:-:S03]  /*2670*/  IMAD.IADD R64, R65, 0x1, R64 ;  /* 0x0000000141407824 */ /* 0x000fc600078e0240 */
[----:B------:R-:W4:Y:S01]  /*2680*/  LDS.U16 R86, [R86] ;  /* 0x0000000056567984 */ /* 0x000f220000000400 */
[----:B------:R-:W-:-:S03]  /*2690*/  IMAD.IADD R66, R67, 0x1, R66 ;  /* 0x0000000143427824 */ /* 0x000fc600078e0242 */
[----:B------:R-:W4:Y:S01]  /*26a0*/  LDS.U16 R88, [R88] ;  /* 0x0000000058587984 */ /* 0x000f220000000400 */
[----:B------:R-:W-:-:S03]  /*26b0*/  IMAD.IADD R68, R69, 0x1, R68 ;  /* 0x0000000145447824 */ /* 0x000fc600078e0244 */
[----:B------:R-:W4:Y:S01]  /*26c0*/  LDS.U16 R90, [R90] ;  /* 0x000000005a5a7984 */ /* 0x000f220000000400 */
[----:B------:R-:W-:Y:S02]  /*26d0*/  IMAD.IADD R70, R71, 0x1, R70 ;  /* 0x0000000147467824 */ /* 0x000fe400078e0246 */
[----:B------:R-:W-:Y:S02]  /*26e0*/  IMAD.IADD R72, R73, 0x1, R72 ;  /* 0x0000000149487824 */ /* 0x000fe400078e0248 */
[----:B------:R-:W-:Y:S02]  /*26f0*/  IMAD.IADD R74, R75, 0x1, R74 ;  /* 0x000000014b4a7824 */ /* 0x000fe400078e024a */
[----:B0-----:R-:W-:Y:S02]  /*2700*/  IMAD.IADD R76, R77, 0x1, R76 ;  /* 0x000000014d4c7824 */ /* 0x001fe400078e024c */
[----:B-1----:R-:W-:Y:S02]  /*2710*/  IMAD.IADD R78, R79, 0x1, R78 ;  /* 0x000000014f4e7824 */ /* 0x002fe400078e024e */
[----:B--2---:R-:W-:-:S02]  /*2720*/  IMAD.IADD R80, R81, 0x1, R80 ;  /* 0x0000000151507824 */ /* 0x004fc400078e0250 */
[----:B---3--:R-:W-:Y:S02]  /*2730*/  IMAD.IADD R82, R83, 0x1, R82 ;  /* 0x0000000153527824 */ /* 0x008fe400078e0252 */
[----:B----4-:R-:W-:Y:S02]  /*2740*/  IMAD.IADD R84, R85, 0x1, R84 ;  /* 0x0000000155547824 */ /* 0x010fe400078e0254 */
[----:B------:R-:W-:Y:S02]  /*2750*/  IMAD.IADD R86, R87, 0x1, R86 ;  /* 0x0000000157567824 */ /* 0x000fe400078e0256 */
[----:B------:R-:W-:Y:S02]  /*2760*/  IMAD.IADD R88, R89, 0x1, R88 ;  /* 0x0000000159587824 */ /* 0x000fe400078e0258 */
[----:B------:R-:W-:Y:S01]  /*2770*/  IMAD.IADD R90, R91, 0x1, R90 ;  /* 0x000000015b5a7824 */ /* 0x000fe200078e025a */
[----:B------:R-:W-:Y:S06]  /*2780*/  BAR.SYNC.DEFER_BLOCKING 0x0 ;  /* 0x0000000000007b1d */ /* 0x000fec0000010000 */
[----:B------:R-:W-:Y:S05]  /*2790*/  BRA.U UP0, `(.L_x_221) ;  /* 0x0000000500987547 */ /* 0x000fea000b800000 */
[----:B------:R-:W-:Y:S01]  /*27a0*/  LEA R4, R5, UR4, 0x2 ;  /* 0x0000000405047c11 */ /* 0x000fe2000f8e10ff */
[----:B------:R-:W-:Y:S01]  /*27b0*/  UIADD3 UR7, UPT, UPT, UR7, 0x6, URZ ;  /* 0x0000000607077890 */ /* 0x000fe2000fffe0ff */
[----:B------:R-:W-:Y:S01]  /*27c0*/  LEA R5, R56, UR4, 0x2 ;  /* 0x0000000438057c11 */ /* 0x000fe2000f8e10ff */
[----:B------:R-:W-:Y:S01]  /*27d0*/  UIADD3 UR5, UPT, UPT, UR5, -0x6, URZ ;  /* 0xfffffffa05057890 */ /* 0x000fe2000fffe0ff */
[----:B------:R-:W-:Y:S01]  /*27e0*/  LEA R6, R58, UR4, 0x2 ;  /* 0x000000043a067c11 */ /* 0x000fe2000f8e10ff */
[----:B------:R1:W-:Y:S01]  /*27f0*/  STS [R4], R29 ;  /* 0x0000001d04007388 */ /* 0x0003e20000000800 */
[----:B------:R-:W-:Y:S02]  /*2800*/  LEA R7, R60, UR4, 0x2 ;  /* 0x000000043c077c11 */ /* 0x000fe4000f8e10ff */
[----:B------:R-:W-:Y:S01]  /*2810*/  LEA R8, R62, UR4, 0x2 ;  /* 0x000000043e087c11 */ /* 0x000fe2000f8e10ff */
[----:B------:R1:W-:Y:S01]  /*2820*/  STS [R5], R30 ;  /* 0x0000001e05007388 */ /* 0x0003e20000000800 */
[----:B------:R-:W-:-:S02]  /*2830*/  LEA R9, R64, UR4, 0x2 ;  /* 0x0000000440097c11 */ /* 0x000fc4000f8e10ff */
[----:B------:R-:W-:Y:S01]  /*2840*/  LEA R10, R66, UR4, 0x2 ;  /* 0x00000004420a7c11 */ /* 0x000fe2000f8e10ff */
[----:B------:R1:W-:Y:S01]  /*2850*/  STS [R6], R31 ;  /* 0x0000001f06007388 */ /* 0x0003e20000000800 */
[----:B------:R-:W-:Y:S02]  /*2860*/  LEA R11, R68, UR4, 0x2 ;  /* 0x00000004440b7c11 */ /* 0x000fe4000f8e10ff */
        /* <DEDUP_REMOVED lines=16> */
[----:B------:R1:W-:Y:S04]  /*2970*/  STS [R52], R37 ;  /* 0x0000002534007388 */ /* 0x0003e80000000800 */
        /* <DEDUP_REMOVED lines=9> */
[----:B------:R1:W-:Y:S01]  /*2a10*/  STS [R64], R49 ;  /* 0x0000003140007388 */ /* 0x0003e20000000800 */
[----:B------:R-:W-:Y:S06]  /*2a20*/  BAR.SYNC.DEFER_BLOCKING 0x0 ;  /* 0x0000000000007b1d */ /* 0x000fec0000010000 */
[----:B------:R1:W2:Y:S04]  /*2a30*/  LDS R29, [R53] ;  /* 0x00000000351d7984 */ /* 0x0002a80000000800 */
[----:B------:R1:W3:Y:S04]  /*2a40*/  LDS R30, [R53+0x4] ;  /* 0x00000400351e7984 */ /* 0x0002e80000000800 */
[----:B------:R1:W4:Y:S04]  /*2a50*/  LDS R31, [R53+0x8] ;  /* 0x00000800351f7984 */ /* 0x0003280000000800 */
[----:B------:R1:W0:Y:S04]  /*2a60*/  LDS R32, [R53+0xc] ;  /* 0x00000c0035207984 */ /* 0x0002280000000800 */
        /* <DEDUP_REMOVED lines=14> */
[----:B------:R1:W0:Y:S01]  /*2b50*/  LDS R49, [R53+0x48] ;  /* 0x0000480035317984 */ /* 0x0002220000000800 */
[----:B------:R-:W-:Y:S06]  /*2b60*/  BAR.SYNC.DEFER_BLOCKING 0x0 ;  /* 0x0000000000007b1d */ /* 0x000fec0000010000 */
[----:B-----5:R1:W-:Y:S04]  /*2b70*/  STS [R4], R2 ;  /* 0x0000000204007388 */ /* 0x0203e80000000800 */
        /* <DEDUP_REMOVED lines=19> */
[----:B------:R1:W0:Y:S04]  /*2cb0*/  LDS R2, [R53] ;  /* 0x0000000035027984 */ /* 0x0002280000000800 */
        /* <DEDUP_REMOVED lines=19> */
[----:B--234-:R-:W-:Y:S05]  /*2df0*/  BRA `(.L_x_222) ;  /* 0xffffffdc00587947 */ /* 0x01cfea000383ffff */
.L_x_221:
[----:B------:R-:W-:Y:S01]  /*2e00*/  LEA R5, R5, UR4, 0x2 ;  /* 0x0000000405057c11 */ /* 0x000fe2000f8e10ff */
[----:B------:R-:W-:Y:S01]  /*2e10*/  IMAD R53, R0, -0x48, R53 ;  /* 0xffffffb800357824 */ /* 0x000fe200078e0235 */
[----:B------:R-:W-:Y:S01]  /*2e20*/  LEA R56, R56, UR4, 0x2 ;  /* 0x0000000438387c11 */ /* 0x000fe2000f8e10ff */
[----:B------:R-:W0:Y:S01]  /*2e30*/  LDCU.64 UR6, c[0x0][0x3a0] ;  /* 0x00007400ff0677ac */ /* 0x000e220008000a00 */
[----:B------:R-:W-:Y:S01]  /*2e40*/  LEA R58, R58, UR4, 0x2 ;  /* 0x000000043a3a7c11 */ /* 0x000fe2000f8e10ff */
[----:B------:R-:W-:Y:S01]  /*2e50*/  STS [R5], R29 ;  /* 0x0000001d05007388 */ /* 0x000fe20000000800 */
[----:B------:R-:W-:Y:S02]  /*2e60*/  LEA R60, R60, UR4, 0x2 ;  /* 0x000000043c3c7c11 */ /* 0x000fe4000f8e10ff */
[----:B------:R-:W-:Y:S01]  /*2e70*/  LEA R62, R62, UR4, 0x2 ;  /* 0x000000043e3e7c11 */ /* 0x000fe2000f8e10ff */
[----:B------:R-:W-:Y:S01]  /*2e80*/  STS [R56], R30 ;  /* 0x0000001e38007388 */ /* 0x000fe20000000800 */
[----:B------:R-:W-:-:S02]  /*2e90*/  LEA R64, R64, UR4, 0x2 ;  /* 0x0000000440407c11 */ /* 0x000fc4000f8e10ff */
[----:B------:R-:W-:Y:S01]  /*2ea0*/  LEA R66, R66, UR4, 0x2 ;  /* 0x0000000442427c11 */ /* 0x000fe2000f8e10ff */
[----:B------:R-:W-:Y:S01]  /*2eb0*/  STS [R58], R31 ;  /* 0x0000001f3a007388 */ /* 0x000fe20000000800 */
[----:B------:R-:W-:Y:S02]  /*2ec0*/  LEA R68, R68, UR4, 0x2 ;  /* 0x0000000444447c11 */ /* 0x000fe4000f8e10ff */
[----:B------:R-:W-:Y:S01]  /*2ed0*/  LEA R70, R70, UR4, 0x2 ;  /* 0x0000000446467c11 */ /* 0x000fe2000f8e10ff */
[----:B------:R-:W-:Y:S01]  /*2ee0*/  STS [R60], R32 ;  /* 0x000000203c007388 */ /* 0x000fe20000000800 */
[----:B------:R-:W-:Y:S02]  /*2ef0*/  LEA R72, R72, UR4, 0x2 ;  /* 0x0000000448487c11 */ /* 0x000fe4000f8e10ff */
[----:B------:R-:W-:Y:S01]  /*2f00*/  LEA R74, R74, UR4, 0x2 ;  /* 0x000000044a4a7c11 */ /* 0x000fe2000f8e10ff */
[----:B------:R-:W-:Y:S01]  /*2f10*/  STS [R62], R33 ;  /* 0x000000213e007388 */ /* 0x000fe20000000800 */
[----:B------:R-:W-:Y:S01]  /*2f20*/  LEA R76, R76, UR4, 0x2 ;  /* 0x000000044c4c7c11 */ /* 0x000fe2000f8e10ff */
[----:B0-----:R-:W-:Y:S01]  /*2f30*/  IMAD.U32 R4, RZ, RZ, UR7 ;  /* 0x00000007ff047e24 */ /* 0x001fe2000f8e00ff */
        /* <DEDUP_REMOVED lines=11> */
[----:B------:R-:W-:-:S03]  /*2ff0*/  ISETP.LT.U32.AND P2, PT, R0, UR6, PT ;  /* 0x0000000600007c0c */ /* 0x000fc6000bf41070 */
[----:B------:R-:W-:Y:S01]  /*3000*/  STS [R72], R38 ;  /* 0x0000002648007388 */ /* 0x000fe20000000800 */
[----:B------:R-:W-:-:S03]  /*3010*/  ISETP.GT.U32.AND.EX P2, PT, R4, RZ, PT, P2 ;  /* 0x000000ff0400720c */ /* 0x000fc60003f44120 */
[----:B------:R-:W-:Y:S04]  /*3020*/  STS [R74], R39 ;  /* 0x000000274a007388 */ /* 0x000fe80000000800 */
[----:B------:R-:W-:Y:S04]  /*3030*/  STS [R76], R40 ;  /* 0x000000284c007388 */ /* 0x000fe80000000800 */
[----:B------:R-:W-:Y:S04]  /*3040*/  STS [R78], R41 ;  /* 0x000000294e007388 */ /* 0x000fe80000000800 */
[----:B------:R-:W-:Y:S04]  /*3050*/  STS [R80], R43 ;  /* 0x0000002b50007388 */ /* 0x000fe80000000800 */
[----:B------:R-:W-:Y:S04]  /*3060*/  STS [R47], R44 ;  /* 0x0000002c2f007388 */ /* 0x000fe80000000800 */
[----:B------:R-:W-:Y:S04]  /*3070*/  STS [R84], R45 ;  /* 0x0000002d54007388 */ /* 0x000fe80000000800 */
[----:B------:R-:W-:Y:S04]  /*3080*/  STS [R51], R46 ;  /* 0x0000002e33007388 */ /* 0x000fe80000000800 */
[----:B------:R-:W-:Y:S04]  /*3090*/  STS [R88], R48 ;  /* 0x0000003058007388 */ /* 0x000fe80000000800 */
[----:B------:R-:W-:Y:S01]  /*30a0*/  STS [R90], R49 ;  /* 0x000000315a007388 */ /* 0x000fe20000000800 */
[----:B------:R-:W-:Y:S06]  /*30b0*/  BAR.SYNC.DEFER_BLOCKING 0x0 ;  /* 0x0000000000007b1d */ /* 0x000fec0000010000 */
[----:B------:R-:W0:Y:S04]  /*30c0*/  LDS R6, [R53] ;  /* 0x0000000035067984 */ /* 0x000e280000000800 */
[----:B------:R-:W1:Y:S04]  /*30d0*/  LDS R7, [R53+0x400] ;  /* 0x0004000035077984 */ /* 0x000e680000000800 */
[----:B------:R-:W2:Y:S04]  /*30e0*/  LDS R8, [R53+0x800] ;  /* 0x0008000035087984 */ /* 0x000ea80000000800 */
[----:B------:R-:W-:Y:S04]  /*30f0*/  LDS R9, [R53+0xc00] ;  /* 0x000c000035097984 */ /* 0x000fe80000000800 */
[----:B------:R-:W-:Y:S04]  /*3100*/  LDS R10, [R53+0x1000] ;  /* 0x00100000350a7984 */ /* 0x000fe80000000800 */
[----:B------:R-:W-:Y:S04]  /*3110*/  LDS R11, [R53+0x1400] ;  /* 0x00140000350b7984 */ /* 0x000fe80000000800 */
[----:B------:R-:W3:Y:S04]  /*3120*/  LDS R29, [R53+0x1800] ;  /* 0x00180000351d7984 */ /* 0x000ee80000000800 */
[----:B------:R-:W-:Y:S04]  /*3130*/  LDS R30, [R53+0x1c00] ;  /* 0x001c0000351e7984 */ /* 0x000fe80000000800 */
        /* <DEDUP_REMOVED lines=10> */
[----:B------:R-:W-:Y:S01]  /*31e0*/  LDS R41, [R53+0x4800] ;  /* 0x0048000035297984 */ /* 0x000fe20000000800 */
[----:B------:R-:W-:Y:S06]  /*31f0*/  BAR.SYNC.DEFER_BLOCKING 0x0 ;  /* 0x0000000000007b1d */ /* 0x000fec0000010000 */
[----:B-----5:R4:W-:Y:S04]  /*3200*/  STS [R5], R2 ;  /* 0x0000000205007388 */ /* 0x0209e80000000800 */
[----:B------:R0:W-:Y:S04]  /*3210*/  STS [R56], R3 ;  /* 0x0000000338007388 */ /* 0x0001e80000000800 */
[----:B------:R1:W-:Y:S01]  /*3220*/  STS [R58], R12 ;  /* 0x0000000c3a007388 */ /* 0x0003e20000000800 */
[----:B----4-:R-:W4:Y:S03]  /*3230*/  LDC.64 R4, c[0x0][0x398] ;  /* 0x0000e600ff047b82 */ /* 0x010f260000000a00 */
[----:B------:R-:W-:Y:S04]  /*3240*/  STS [R60], R13 ;  /* 0x0000000d3c007388 */ /* 0x000fe80000000800 */
[----:B------:R2:W-:Y:S01]  /*3250*/  STS [R62], R14 ;  /* 0x0000000e3e007388 */ /* 0x0005e20000000800 */
[----:B0-----:R-:W0:Y:S01]  /*3260*/  LDC.64 R2, c[0x0][0x388] ;  /* 0x0000e200ff027b82 */ /* 0x001e220000000a00 */
[----:B-1----:R-:W-:-:S02]  /*3270*/  VIADD R12, R0, 0x100 ;  /* 0x00000100000c7836 */ /* 0x002fc40000000000 */
[----:B------:R-:W-:Y:S04]  /*3280*/  STS [R64], R15 ;  /* 0x0000000f40007388 */ /* 0x000fe80000000800 */
[----:B------:R1:W-:Y:S01]  /*3290*/  STS [R66], R16 ;  /* 0x0000001042007388 */ /* 0x0003e20000000800 */
[----:B------:R-:W-:Y:S01]  /*32a0*/  ISETP.LT.U32.AND P4, PT, R12, UR6, PT ;  /* 0x000000060c007c0c */ /* 0x000fe2000bf81070 */
[C---:B--2---:R-:W-:Y:S01]  /*32b0*/  VIADD R14, R0.reuse, 0x200 ;  /* 0x00000200000e7836 */ /* 0x044fe20000000000 */
[----:B------:R-:W-:Y:S01]  /*32c0*/  LOP3.LUT R12, R0, 0x400, RZ, 0xfc, !PT ;  /* 0x00000400000c7812 */ /* 0x000fe200078efcff */
[----:B------:R-:W-:Y:S03]  /*32d0*/  STS [R68], R17 ;  /* 0x0000001144007388 */ /* 0x000fe60000000800 */
[----:B------:R-:W-:Y:S01]  /*32e0*/  ISETP.LT.U32.AND P3, PT, R14, UR6, PT ;  /* 0x000000060e007c0c */ /* 0x000fe2000bf61070 */
[----:B------:R-:W-:Y:S01]  /*32f0*/  STS [R70], R18 ;  /* 0x0000001246007388 */ /* 0x000fe20000000800 */
[----:B------:R-:W-:Y:S01]  /*3300*/  VIADD R14, R0, 0x500 ;  /* 0x00000500000e7836 */ /* 0x000fe20000000000 */
[----:B------:R-:W-:Y:S01]  /*3310*/  ISETP.LT.U32.AND P0, PT, R12, UR6, PT ;  /* 0x000000060c007c0c */ /* 0x000fe2000bf01070 */
[C---:B-1----:R-:W-:Y:S01]  /*3320*/  VIADD R16, R0.reuse, 0x300 ;  /* 0x0000030000107836 */ /* 0x042fe20000000000 */
[----:B------:R-:W-:Y:S01]  /*3330*/  STS [R72], R19 ;  /* 0x0000001348007388 */ /* 0x000fe20000000800 */
[----:B------:R-:W-:Y:S01]  /*3340*/  VIADD R12, R0, 0x600 ;  /* 0x00000600000c7836 */ /* 0x000fe20000000000 */
[----:B------:R-:W-:Y:S01]  /*3350*/  ISETP.LT.U32.AND P1, PT, R14, UR6, PT ;  /* 0x000000060e007c0c */ /* 0x000fe2000bf21070 */
[----:B------:R-:W-:Y:S01]  /*3360*/  IMAD.U32 R14, RZ, RZ, UR7 ;  /* 0x00000007ff0e7e24 */ /* 0x000fe2000f8e00ff */
[----:B------:R-:W-:Y:S01]  /*3370*/  STS [R74], R20 ;  /* 0x000000144a007388 */ /* 0x000fe20000000800 */
[----:B------:R-:W-:Y:S01]  /*3380*/  ISETP.LT.U32.AND P5, PT, R16, UR6, PT ;  /* 0x0000000610007c0c */ /* 0x000fe2000bfa1070 */
[----:B------:R-:W-:Y:S01]  /*3390*/  IMAD.U32 R16, RZ, RZ, UR7 ;  /* 0x00000007ff107e24 */ /* 0x000fe2000f8e00ff */
[----:B------:R-:W-:Y:S01]  /*33a0*/  ISETP.LT.U32.AND P6, PT, R12, UR6, PT ;  /* 0x000000060c007c0c */ /* 0x000fe2000bfc1070 */
[----:B------:R-:W-:Y:S01]  /*33b0*/  STS [R76], R21 ;  /* 0x000000154c007388 */ /* 0x000fe20000000800 */
[----:B0-----:R-:W-:Y:S01]  /*33c0*/  IMAD.WIDE.U32 R2, R0, 0x4, R2 ;  /* 0x0000000400027825 */ /* 0x001fe200078e0002 */
[----:B------:R-:W-:-:S02]  /*33d0*/  ISETP.GT.U32.AND.EX P3, PT, R14, RZ, PT, P3 ;  /* 0x000000ff0e00720c */ /* 0x000fc40003f64130 */
[----:B------:R-:W-:Y:S01]  /*33e0*/  STS [R78], R22 ;  /* 0x000000164e007388 */ /* 0x000fe20000000800 */
[----:B------:R-:W-:Y:S01]  /*33f0*/  ISETP.GT.U32.AND.EX P4, PT, R16, RZ, PT, P4 ;  /* 0x000000ff1000720c */ /* 0x000fe20003f84140 */
[----:B----4-:R-:W-:Y:S02]  /*3400*/  IMAD.WIDE.U32 R4, R0, 0x4, R4 ;  /* 0x0000000400047825 */ /* 0x010fe400078e0004 */
[----:B------:R0:W-:Y:S02]  /*3410*/  STS [R80], R23 ;  /* 0x0000001750007388 */ /* 0x0001e40000000800 */
[----:B------:R-:W-:Y:S02]  /*3420*/  IMAD.U32 R12, RZ, RZ, UR7 ;  /* 0x00000007ff0c7e24 */ /* 0x000fe4000f8e00ff */
[----:B------:R-:W-:Y:S03]  /*3430*/  STS [R47], R24 ;  /* 0x000000182f007388 */ /* 0x000fe60000000800 */
[----:B------:R-:W-:Y:S01]  /*3440*/  ISETP.GT.U32.AND.EX P5, PT, R12, RZ, PT, P5 ;  /* 0x000000ff0c00720c */ /* 0x000fe20003fa4150 */
[----:B------:R1:W-:Y:S01]  /*3450*/  STS [R84], R25 ;  /* 0x0000001954007388 */ /* 0x0003e20000000800 */
[----:B0-----:R-:W-:Y:S01]  /*3460*/  @P2 LOP3.LUT R23, R6, 0x80000000, RZ, 0x3c, !PT ;  /* 0x8000000006172812 */ /* 0x001fe200078e3cff */
[----:B------:R-:W-:-:S02]  /*3470*/  VIADD R6, R0, 0x700 ;  /* 0x0000070000067836 */ /* 0x000fc40000000000 */
[----:B------:R-:W-:Y:S04]  /*3480*/  STS [R51], R26 ;  /* 0x0000001a33007388 */ /* 0x000fe80000000800 */
[----:B------:R0:W-:Y:S01]  /*3490*/  STS [R88], R27 ;  /* 0x0000001b58007388 */ /* 0x0001e20000000800 */
[----:B-1----:R-:W-:-:S03]  /*34a0*/  @P4 LOP3.LUT R25, R7, 0x80000000, RZ, 0x3c, !PT ;  /* 0x8000000007194812 */ /* 0x002fc600078e3cff */
[----:B------:R-:W-:Y:S01]  /*34b0*/  STS [R90], R28 ;  /* 0x0000001c5a007388 */ /* 0x000fe20000000800 */
[----:B------:R-:W-:Y:S01]  /*34c0*/  BAR.SYNC.DEFER_BLOCKING 0x0 ;  /* 0x0000000000007b1d */ /* 0x000fe20000010000 */
[----:B0-----:R-:W-:Y:S01]  /*34d0*/  @P3 LOP3.LUT R27, R8, 0x80000000, RZ, 0x3c, !PT ;  /* 0x80000000081b3812 */ /* 0x001fe200078e3cff */
[----:B------:R-:W-:-:S05]  /*34e0*/  IMAD.U32 R8, RZ, RZ, UR7 ;  /* 0x00000007ff087e24 */ /* 0x000fca000f8e00ff */
[C---:B------:R-:W-:Y:S02]  /*34f0*/  ISETP.GT.U32.AND.EX P1, PT, R8.reuse, RZ, PT, P1 ;  /* 0x000000ff0800720c */ /* 0x040fe40003f24110 */
[----:B------:R-:W-:-:S13]  /*3500*/  ISETP.GT.U32.AND.EX P6, PT, R8, RZ, PT, P6 ;  /* 0x000000ff0800720c */ /* 0x000fda0003fc4160 */
[----:B---3--:R-:W-:Y:S01]  /*3510*/  @P6 LOP3.LUT R29, R29, 0x80000000, RZ, 0x3c, !PT ;  /* 0x800000001d1d6812 */ /* 0x008fe200078e3cff */
[----:B------:R-:W0:Y:S04]  /*3520*/  @P2 LDS R43, [R53] ;  /* 0x00000000352b2984 */ /* 0x000e280000000800 */
[----:B------:R-:W1:Y:S04]  /*3530*/  LDS R13, [R53+0x400] ;  /* 0x00040000350d7984 */ /* 0x000e680000000800 */
[----:B------:R-:W2:Y:S04]  /*3540*/  LDS R15, [R53+0x800] ;  /* 0x00080000350f7984 */ /* 0x000ea80000000800 */
[----:B------:R-:W3:Y:S04]  /*3550*/  LDS R17, [R53+0xc00] ;  /* 0x000c000035117984 */ /* 0x000ee80000000800 */
[----:B------:R-:W4:Y:S04]  /*3560*/  LDS R19, [R53+0x1000] ;  /* 0x0010000035137984 */ /* 0x000f280000000800 */
[----:B------:R-:W-:Y:S04]  /*3570*/  @P2 STG.E desc[UR8][R2.64], R23 ;  /* 0x0000001702002986 */ /* 0x000fe8000c101908 */
[----:B------:R-:W4:Y:S04]  /*3580*/  LDS R21, [R53+0x1400] ;  /* 0x0014000035157984 */ /* 0x000f280000000800 */
[----:B------:R-:W4:Y:S04]  /*3590*/  LDS R7, [R53+0x1800] ;  /* 0x0018000035077984 */ /* 0x000f280000000800 */
[----:B------:R-:W4:Y:S04]  /*35a0*/  LDS R23, [R53+0x1c00] ;  /* 0x001c000035177984 */ /* 0x000f280000000800 */
[----:B0-----:R0:W-:Y:S01]  /*35b0*/  @P2 STG.E desc[UR8][R4.64], R43 ;  /* 0x0000002b04002986 */ /* 0x0011e2000c101908 */
[----:B------:R-:W-:Y:S01]  /*35c0*/  ISETP.LT.U32.AND P2, PT, R6, UR6, PT ;  /* 0x0000000606007c0c */ /* 0x000fe2000bf41070 */
[----:B------:R-:W-:-:S02]  /*35d0*/  IMAD.U32 R6, RZ, RZ, UR7 ;  /* 0x00000007ff067e24 */ /* 0x000fc4000f8e00ff */
[----:B------:R2:W-:Y:S01]  /*35e0*/  @P4 STG.E desc[UR8][R2.64+0x400], R25 ;  /* 0x0004001902004986 */ /* 0x0005e2000c101908 */
[----:B------:R-:W-:Y:S02]  /*35f0*/  ISETP.GT.U32.AND.EX P2, PT, R8, RZ, PT, P2 ;  /* 0x000000ff0800720c */ /* 0x000fe40003f44120 */
[----:B------:R-:W-:Y:S01]  /*3600*/  ISETP.GT.U32.AND.EX P0, PT, R6, RZ, PT, P0 ;  /* 0x000000ff0600720c */ /* 0x000fe20003f04100 */
[----:B-1----:R-:W-:Y:S01]  /*3610*/  @P4 STG.E desc[UR8][R4.64+0x400], R13 ;  /* 0x0004000d04004986 */ /* 0x002fe2000c101908 */
[----:B------:R-:W-:Y:S02]  /*3620*/  LOP3.LUT R6, R0, 0x800, RZ, 0xfc, !PT ;  /* 0x0000080000067812 */ /* 0x000fe400078efcff */
[----:B0-----:R-:W-:Y:S01]  /*3630*/  @P5 LOP3.LUT R43, R9, 0x80000000, RZ, 0x3c, !PT ;  /* 0x80000000092b5812 */ /* 0x001fe200078e3cff */
[----:B------:R-:W-:Y:S01]  /*3640*/  @P3 STG.E desc[UR8][R2.64+0x800], R27 ;  /* 0x0008001b02003986 */ /* 0x000fe2000c101908 */
[----:B------:R-:W-:Y:S01]  /*3650*/  ISETP.LT.U32.AND P4, PT, R6, UR6, PT ;  /* 0x0000000606007c0c */ /* 0x000fe2000bf81070 */
[----:B------:R-:W-:-:S02]  /*3660*/  VIADD R6, R0, 0x900 ;  /* 0x0000090000067836 */ /* 0x000fc40000000000 */
[----:B------:R-:W0:Y:S04]  /*3670*/  LDS R9, [R53+0x2000] ;  /* 0x0020000035097984 */ /* 0x000e280000000800 */
[----:B--2---:R-:W-:Y:S01]  /*3680*/  @P0 LOP3.LUT R25, R10, 0x80000000, RZ, 0x3c, !PT ;  /* 0x800000000a190812 */ /* 0x004fe200078e3cff */
[----:B------:R-:W-:Y:S01]  /*3690*/  @P3 STG.E desc[UR8][R4.64+0x800], R15 ;  /* 0x0008000f04003986 */ /* 0x000fe2000c101908 */
[----:B------:R-:W-:Y:S01]  /*36a0*/  ISETP.LT.U32.AND P3, PT, R6, UR6, PT ;  /* 0x0000000606007c0c */ /* 0x000fe2000bf61070 */
[----:B------:R-:W-:Y:S02]  /*36b0*/  VIADD R6, R0, 0xa00 ;  /* 0x00000a0000067836 */ /* 0x000fe40000000000 */
[----:B------:R-:W-:Y:S01]  /*36c0*/  @P5 STG.E desc[UR8][R2.64+0xc00], R43 ;  /* 0x000c002b02005986 */ /* 0x000fe2000c101908 */
[----:B------:R-:W-:Y:S01]  /*36d0*/  ISETP.GT.U32.AND.EX P3, PT, R8, RZ, PT, P3 ;  /* 0x000000ff0800720c */ /* 0x000fe20003f64130 */
[----:B------:R-:W-:-:S02]  /*36e0*/  IMAD.U32 R10, RZ, RZ, UR7 ;  /* 0x00000007ff0a7e24 */ /* 0x000fc4000f8e00ff */
[----:B---3--:R1:W-:Y:S01]  /*36f0*/  @P5 STG.E desc[UR8][R4.64+0xc00], R17 ;  /* 0x000c001104005986 */ /* 0x0083e2000c101908 */
[----:B------:R-:W-:Y:S01]  /*3700*/  ISETP.LT.U32.AND P5, PT, R6, UR6, PT ;  /* 0x0000000606007c0c */ /* 0x000fe2000bfa1070 */
[----:B------:R-:W-:Y:S02]  /*3710*/  VIADD R6, R0, 0xb00 ;  /* 0x00000b0000067836 */ /* 0x000fe40000000000 */
[----:B------:R-:W2:Y:S01]  /*3720*/  LDS R13, [R53+0x2400] ;  /* 0x00240000350d7984 */ /* 0x000ea20000000800 */
[----:B------:R-:W-:-:S03]  /*3730*/  ISETP.GT.U32.AND.EX P5, PT, R8, RZ, PT, P5 ;  /* 0x000000ff0800720c */ /* 0x000fc60003fa4150 */
[----:B------:R-:W-:Y:S04]  /*3740*/  @P0 STG.E desc[UR8][R2.64+0x1000], R25 ;  /* 0x0010001902000986 */ /* 0x000fe8000c101908 */
[----:B----4-:R3:W-:Y:S01]  /*3750*/  @P0 STG.E desc[UR8][R4.64+0x1000], R19 ;  /* 0x0010001304000986 */ /* 0x0107e2000c101908 */
[----:B-1----:R-:W-:Y:S02]  /*3760*/  @P1 LOP3.LUT R17, R11, 0x80000000, RZ, 0x3c, !PT ;  /* 0x800000000b111812 */ /* 0x002fe400078e3cff */
[----:B------:R-:W-:Y:S01]  /*3770*/  ISETP.LT.U32.AND P0, PT, R6, UR6, PT ;  /* 0x0000000606007c0c */ /* 0x000fe2000bf01070 */
[----:B------:R-:W1:Y:S01]  /*3780*/  LDS R11, [R53+0x2800] ;  /* 0x00280000350b7984 */ /* 0x000e620000000800 */
[----:B------:R-:W-:Y:S01]  /*3790*/  IMAD.U32 R6, RZ, RZ, UR7 ;  /* 0x00000007ff067e24 */ /* 0x000fe2000f8e00ff */
[----:B------:R-:W-:-:S02]  /*37a0*/  @P5 LOP3.LUT R33, R33, 0x80000000, RZ, 0x3c, !PT ;  /* 0x8000000021215812 */ /* 0x000fc400078e3cff */
[----:B------:R-:W4:Y:S01]  /*37b0*/  LDS R15, [R53+0x2c00] ;  /* 0x002c0000350f7984 */ /* 0x000f220000000800 */
[----:B------:R-:W-:Y:S02]  /*37c0*/  ISETP.GT.U32.AND.EX P0, PT, R8, RZ, PT, P0 ;  /* 0x000000ff0800720c */ /* 0x000fe40003f04100 */
[----:B------:R-:W-:Y:S01]  /*37d0*/  ISETP.GT.U32.AND.EX P4, PT, R6, RZ, PT, P4 ;  /* 0x000000ff0600720c */ /* 0x000fe20003f84140 */
[----:B------:R-:W-:Y:S01]  /*37e0*/  @P1 STG.E desc[UR8][R2.64+0x1400], R17 ;  /* 0x0014001102001986 */ /* 0x000fe2000c101908 */
[----:B------:R-:W-:Y:S02]  /*37f0*/  LOP3.LUT R6, R0, 0xc00, RZ, 0xfc, !PT ;  /* 0x00000c0000067812 */ /* 0x000fe400078efcff */
[----:B---3--:R-:W-:Y:S01]  /*3800*/  @P2 LOP3.LUT R19, R30, 0x80000000, RZ, 0x3c, !PT ;  /* 0x800000001e132812 */ /* 0x008fe200078e3cff */
[----:B------:R-:W-:Y:S01]  /*3810*/  @P1 STG.E desc[UR8][R4.64+0x1400], R21 ;  /* 0x0014001504001986 */ /* 0x000fe2000c101908 */
[----:B------:R-:W-:Y:S01]  /*3820*/  ISETP.LT.U32.AND P1, PT, R6, UR6, PT ;  /* 0x0000000606007c0c */ /* 0x000fe2000bf21070 */
[----:B------:R-:W-:Y:S01]  /*3830*/  VIADD R6, R0, 0xd00 ;  /* 0x00000d0000067836 */ /* 0x000fe20000000000 */
[----:B------:R-:W-:Y:S01]  /*3840*/  @P3 LOP3.LUT R25, R32, 0x80000000, RZ, 0x3c, !PT ;  /* 0x8000000020193812 */ /* 0x000fe200078e3cff */
[----:B------:R-:W-:Y:S01]  /*3850*/  @P6 STG.E desc[UR8][R2.64+0x1800], R29 ;  /* 0x0018001d02006986 */ /* 0x000fe2000c101908 */
[----:B------:R-:W-:-:S03]  /*3860*/  ISETP.GT.U32.AND.EX P1, PT, R8, RZ, PT, P1 ;  /* 0x000000ff0800720c */ /* 0x000fc60003f24110 */
[----:B------:R-:W-:Y:S01]  /*3870*/  @P6 STG.E desc[UR8][R4.64+0x1800], R7 ;  /* 0x0018000704006986 */ /* 0x000fe2000c101908 */
[----:B------:R-:W-:Y:S01]  /*3880*/  ISETP.LT.U32.AND P6, PT, R6, UR6, PT ;  /* 0x0000000606007c0c */ /* 0x000fe2000bfc1070 */
[----:B------:R-:W-:Y:S01]  /*3890*/  VIADD R6, R0, 0xe00 ;  /* 0x00000e0000067836 */ /* 0x000fe20000000000 */
[----:B------:R-:W-:Y:S01]  /*38a0*/  @P4 LOP3.LUT R31, R31, 0x80000000, RZ, 0x3c, !PT ;  /* 0x800000001f1f4812 */ /* 0x000fe200078e3cff */
[----:B------:R-:W3:Y:S01]  /*38b0*/  LDS R7, [R53+0x3000] ;  /* 0x0030000035077984 */ /* 0x000ee20000000800 */
[----:B------:R-:W-:-:S03]  /*38c0*/  ISETP.GT.U32.AND.EX P6, PT, R10, RZ, PT, P6 ;  /* 0x000000ff0a00720c */ /* 0x000fc60003fc4160 */
[----:B------:R-:W-:Y:S02]  /*38d0*/  @P2 STG.E desc[UR8][R2.64+0x1c00], R19 ;  /* 0x001c001302002986 */ /* 0x000fe4000c101908 */
[----:B------:R-:W-:Y:S02]  /*38e0*/  @P1 LOP3.LUT R35, R35, 0x80000000, RZ, 0x3c, !PT ;  /* 0x8000000023231812 */ /* 0x000fe400078e3cff */
[----:B------:R-:W3:Y:S04]  /*38f0*/  LDS R17, [R53+0x3400] ;  /* 0x0034000035117984 */ /* 0x000ee80000000800 */
[----:B------:R-:W-:Y:S01]  /*3900*/  @P2 STG.E desc[UR8][R4.64+0x1c00], R23 ;  /* 0x001c001704002986 */ /* 0x000fe2000c101908 */
[----:B------:R-:W-:Y:S01]  /*3910*/  ISETP.LT.U32.AND P2, PT, R6, UR6, PT ;  /* 0x0000000606007c0c */ /* 0x000fe2000bf41070 */
[----:B------:R-:W-:-:S02]  /*3920*/  VIADD R6, R0, 0xf00 ;  /* 0x00000f0000067836 */ /* 0x000fc40000000000 */
[----:B------:R-:W-:Y:S01]  /*3930*/  @P4 STG.E desc[UR8][R2.64+0x2000], R31 ;  /* 0x0020001f02004986 */ /* 0x000fe2000c101908 */
[----:B------:R-:W-:-:S03]  /*3940*/  ISETP.GT.U32.AND.EX P2, PT, R12, RZ, PT, P2 ;  /* 0x000000ff0c00720c */ /* 0x000fc60003f44120 */
[----:B------:R-:W3:Y:S04]  /*3950*/  LDS R19, [R53+0x3800] ;  /* 0x0038000035137984 */ /* 0x000ee80000000800 */
[----:B0-----:R-:W-:Y:S01]  /*3960*/  @P4 STG.E desc[UR8][R4.64+0x2000], R9 ;  /* 0x0020000904004986 */ /* 0x001fe2000c101908 */
[----:B------:R-:W-:Y:S02]  /*3970*/  ISETP.LT.U32.AND P4, PT, R6, UR6, PT ;  /* 0x0000000606007c0c */ /* 0x000fe4000bf81070 */
[----:B------:R-:W-:Y:S01]  /*3980*/  LOP3.LUT R6, R0, 0x1000, RZ, 0xfc, !PT ;  /* 0x0000100000067812 */ /* 0x000fe200078efcff */
[----:B------:R-:W0:Y:S02]  /*3990*/  LDS R9, [R53+0x3c00] ;  /* 0x003c000035097984 */ /* 0x000e240000000800 */
[----:B------:R-:W-:-:S02]  /*39a0*/  @P2 LOP3.LUT R37, R37, 0x80000000, RZ, 0x3c, !PT ;  /* 0x8000000025252812 */ /* 0x000fc400078e3cff */
[----:B------:R-:W0:Y:S04]  /*39b0*/  LDS R21, [R53+0x4000] ;  /* 0x0040000035157984 */ /* 0x000e280000000800 */
[----:B------:R-:W0:Y:S04]  /*39c0*/  LDS R23, [R53+0x4400] ;  /* 0x0044000035177984 */ /* 0x000e280000000800 */
[----:B------:R-:W-:Y:S04]  /*39d0*/  @P3 STG.E desc[UR8][R2.64+0x2400], R25 ;  /* 0x0024001902003986 */ /* 0x000fe8000c101908 */
[----:B--2---:R2:W-:Y:S01]  /*39e0*/  @P3 STG.E desc[UR8][R4.64+0x2400], R13 ;  /* 0x0024000d04003986 */ /* 0x0045e2000c101908 */
[----:B------:R-:W-:Y:S01]  /*39f0*/  ISETP.LT.U32.AND P3, PT, R6, UR6, PT ;  /* 0x0000000606007c0c */ /* 0x000fe2000bf61070 */
[----:B------:R-:W-:-:S02]  /*3a00*/  VIADD R6, R0, 0x1100 ;  /* 0x0000110000067836 */ /* 0x000fc40000000000 */
[----:B------:R-:W-:Y:S01]  /*3a10*/  @P5 STG.E desc[UR8][R2.64+0x2800], R33 ;  /* 0x0028002102005986 */ /* 0x000fe2000c101908 */
[----:B------:R-:W-:Y:S01]  /*3a20*/  VIADD R0, R0, 0x1200 ;  /* 0x0000120000007836 */ /* 0x000fe20000000000 */
[----:B------:R-:W-:Y:S02]  /*3a30*/  ISETP.GT.U32.AND.EX P3, PT, R8, RZ, PT, P3 ;  /* 0x000000ff0800720c */ /* 0x000fe40003f64130 */
[----:B-1----:R1:W-:Y:S01]  /*3a40*/  @P5 STG.E desc[UR8][R4.64+0x2800], R11 ;  /* 0x0028000b04005986 */ /* 0x0023e2000c101908 */
[----:B------:R-:W-:Y:S01]  /*3a50*/  ISETP.LT.U32.AND P5, PT, R6, UR6, PT ;  /* 0x0000000606007c0c */ /* 0x000fe2000bfa1070 */
[----:B------:R-:W-:Y:S01]  /*3a60*/  IMAD.U32 R6, RZ, RZ, UR7 ;  /* 0x00000007ff067e24 */ /* 0x000fe2000f8e00ff */
[----:B--2---:R-:W-:-:S04]  /*3a70*/  @P0 LOP3.LUT R13, R34, 0x80000000, RZ, 0x3c, !PT ;  /* 0x80000000220d0812 */ /* 0x004fc800078e3cff */
[----:B------:R-:W-:Y:S01]  /*3a80*/  ISETP.GT.U32.AND.EX P4, PT, R6, RZ, PT, P4 ;  /* 0x000000ff0600720c */ /* 0x000fe20003f84140 */
[----:B------:R2:W-:Y:S03]  /*3a90*/  @P0 STG.E desc[UR8][R2.64+0x2c00], R13 ;  /* 0x002c000d02000986 */ /* 0x0005e6000c101908 */
[----:B------:R-:W-:Y:S01]  /*3aa0*/  @P3 LOP3.LUT R39, R39, 0x80000000, RZ, 0x3c, !PT ;  /* 0x8000000027273812 */ /* 0x000fe200078e3cff */
[----:B----4-:R4:W-:Y:S01]  /*3ab0*/  @P0 STG.E desc[UR8][R4.64+0x2c00], R15 ;  /* 0x002c000f04000986 */ /* 0x0109e2000c101908 */
[----:B------:R-:W-:Y:S01]  /*3ac0*/  ISETP.LT.U32.AND P0, PT, R0, UR6, PT ;  /* 0x0000000600007c0c */ /* 0x000fe2000bf01070 */
[----:B------:R-:W-:Y:S01]  /*3ad0*/  IMAD.U32 R0, RZ, RZ, UR7 ;  /* 0x00000007ff007e24 */ /* 0x000fe2000f8e00ff */
[----:B-1----:R-:W-:Y:S01]  /*3ae0*/  @P6 LOP3.LUT R11, R36, 0x80000000, RZ, 0x3c, !PT ;  /* 0x80000000240b6812 */ /* 0x002fe200078e3cff */
[----:B------:R1:W-:Y:S01]  /*3af0*/  @P1 STG.E desc[UR8][R2.64+0x3000], R35 ;  /* 0x0030002302001986 */ /* 0x0003e2000c101908 */
[----:B------:R-:W-:-:S02]  /*3b00*/  ISETP.GT.U32.AND.EX P0, PT, R6, RZ, PT, P0 ;  /* 0x000000ff0600720c */ /* 0x000fc40003f04100 */
[----:B------:R-:W-:Y:S01]  /*3b10*/  ISETP.GT.U32.AND.EX P5, PT, R0, RZ, PT, P5 ;  /* 0x000000ff0000720c */ /* 0x000fe20003fa4150 */
[----:B---3--:R1:W-:Y:S01]  /*3b20*/  @P1 STG.E desc[UR8][R4.64+0x3000], R7 ;  /* 0x0030000704001986 */ /* 0x0083e2000c101908 */
[----:B--2---:R-:W-:-:S03]  /*3b30*/  @P4 LOP3.LUT R13, R38, 0x80000000, RZ, 0x3c, !PT ;  /* 0x80000000260d4812 */ /* 0x004fc600078e3cff */
[----:B------:R1:W-:Y:S04]  /*3b40*/  @P6 STG.E desc[UR8][R2.64+0x3400], R11 ;  /* 0x0034000b02006986 */ /* 0x0003e8000c101908 */
[----:B------:R1:W-:Y:S04]  /*3b50*/  @P6 STG.E desc[UR8][R4.64+0x3400], R17 ;  /* 0x0034001104006986 */ /* 0x0003e8000c101908 */
[----:B------:R1:W-:Y:S01]  /*3b60*/  @P2 STG.E desc[UR8][R2.64+0x3800], R37 ;  /* 0x0038002502002986 */ /* 0x0003e2000c101908 */
[----:B----4-:R-:W-:-:S03]  /*3b70*/  @P5 LOP3.LUT R15, R40, 0x80000000, RZ, 0x3c, !PT ;  /* 0x80000000280f5812 */ /* 0x010fc600078e3cff */
[----:B------:R1:W-:Y:S04]  /*3b80*/  @P2 STG.E desc[UR8][R4.64+0x3800], R19 ;  /* 0x0038001304002986 */ /* 0x0003e8000c101908 */
[----:B------:R1:W-:Y:S04]  /*3b90*/  @P4 STG.E desc[UR8][R2.64+0x3c00], R13 ;  /* 0x003c000d02004986 */ /* 0x0003e8000c101908 */
[----:B0-----:R1:W-:Y:S04]  /*3ba0*/  @P4 STG.E desc[UR8][R4.64+0x3c00], R9 ;  /* 0x003c000904004986 */ /* 0x0013e8000c101908 */
[----:B------:R1:W-:Y:S04]  /*3bb0*/  @P3 STG.E desc[UR8][R2.64+0x4000], R39 ;  /* 0x0040002702003986 */ /* 0x0003e8000c101908 */
[----:B------:R1:W-:Y:S04]  /*3bc0*/  @P3 STG.E desc[UR8][R4.64+0x4000], R21 ;  /* 0x0040001504003986 */ /* 0x0003e8000c101908 */
[----:B------:R1:W-:Y:S04]  /*3bd0*/  @P5 STG.E desc[UR8][R2.64+0x4400], R15 ;  /* 0x0044000f02005986 */ /* 0x0003e8000c101908 */
[----:B------:R1:W-:Y:S01]  /*3be0*/  @P5 STG.E desc[UR8][R4.64+0x4400], R23 ;  /* 0x0044001704005986 */ /* 0x0003e2000c101908 */
[----:B------:R-:W-:Y:S05]  /*3bf0*/  @!P0 EXIT ;  /* 0x000000000000894d */ /* 0x000fea0003800000 */
[----:B------:R-:W0:Y:S01]  /*3c00*/  LDS R53, [R53+0x4800] ;  /* 0x0048000035357984 */ /* 0x000e220000000800 */
[----:B------:R-:W-:-:S05]  /*3c10*/  LOP3.LUT R41, R41, 0x80000000, RZ, 0x3c, !PT ;  /* 0x8000000029297812 */ /* 0x000fca00078e3cff */
[----:B------:R-:W-:Y:S04]  /*3c20*/  STG.E desc[UR8][R2.64+0x4800], R41 ;  /* 0x0048002902007986 */ /* 0x000fe8000c101908 */
[----:B0-----:R-:W-:Y:S01]  /*3c30*/  STG.E desc[UR8][R4.64+0x4800], R53 ;  /* 0x0048003504007986 */ /* 0x001fe2000c101908 */
[----:B------:R-:W-:Y:S05]  /*3c40*/  EXIT ;  /* 0x000000000000794d */ /* 0x000fea0003800000 */
.L_x_223:
        /* <DEDUP_REMOVED lines=11> */
.L_x_237:


//--------------------- .text._ZN3cub18CUB_300001_SM_10006detail11EmptyKernelIvEEvv --------------------------
	.section	.text._ZN3cub18CUB_300001_SM_10006detail11EmptyKernelIvEEvv,"ax",@progbits
	.align	128
        .global         _ZN3cub18CUB_300001_SM_10006detail11EmptyKernelIvEEvv
        .type           _ZN3cub18CUB_300001_SM_10006detail11EmptyKernelIvEEvv,@function
        .size           _ZN3cub18CUB_300001_SM_10006detail11EmptyKernelIvEEvv,(.L_x_238 - _ZN3cub18CUB_300001_SM_10006detail11EmptyKernelIvEEvv)
        .other          _ZN3cub18CUB_300001_SM_10006detail11EmptyKernelIvEEvv,@"STO_CUDA_ENTRY STV_DEFAULT"
_ZN3cub18CUB_300001_SM_10006detail11EmptyKernelIvEEvv:
.text._ZN3cub18CUB_300001_SM_10006detail11EmptyKernelIvEEvv:
[----:B------:R-:W-:Y:S01]  /*0000*/  LDC R1, c[0x0][0x37c] ;  /* 0x0000df00ff017b82 */ /* 0x000fe20000000800 */
[----:B------:R-:W-:Y:S05]  /*0010*/  EXIT ;  /* 0x000000000000794d */ /* 0x000fea0003800000 */
.L_x_224:
        /* <DEDUP_REMOVED lines=14> */
.L_x_238:


//--------------------- .text._Z16buildSortedArrayPiS_P13SortedElementi --------------------------
	.section	.text._Z16buildSortedArrayPiS_P13SortedElementi,"ax",@progbits
	.align	128
        .global         _Z16buildSortedArrayPiS_P13SortedElementi
        .type           _Z16buildSortedArrayPiS_P13SortedElementi,@function
        .size           _Z16buildSortedArrayPiS_P13SortedElementi,(.L_x_239 - _Z16buildSortedArrayPiS_P13SortedElementi)
        .other          _Z16buildSortedArrayPiS_P13SortedElementi,@"STO_CUDA_ENTRY STV_DEFAULT"
_Z16buildSortedArrayPiS_P13SortedElementi:
.text._Z16buildSortedArrayPiS_P13SortedElementi:
[----:B------:R-:W-:Y:S01]  /*0000*/  LDC R1, c[0x0][0x37c] ;  /* 0x0000df00ff017b82 */ /* 0x000fe20000000800 */
[----:B------:R-:W0:Y:S07]  /*0010*/  S2R R0, SR_TID.X ;  /* 0x0000000000007919 */ /* 0x000e2e0000002100 */
[----:B------:R-:W0:Y:S08]  /*0020*/  S2UR UR4, SR_CTAID.X ;  /* 0x00000000000479c3 */ /* 0x000e300000002500 */
[----:B------:R-:W0:Y:S08]  /*0030*/  LDC R7, c[0x0][0x360] ;  /* 0x0000d800ff077b82 */ /* 0x000e300000000800 */
[----:B------:R-:W1:Y:S01]  /*0040*/  LDC R2, c[0x0][0x398] ;  /* 0x0000e600ff027b82 */ /* 0x000e620000000800 */
[----:B0-----:R-:W-:-:S05]  /*0050*/  IMAD R7, R7, UR4, R0 ;  /* 0x0000000407077c24 */ /* 0x001fca000f8e0200 */
[----:B-1----:R-:W-:-:S13]  /*0060*/  ISETP.GE.AND P0, PT, R7, R2, PT ;  /* 0x000000020700720c */ /* 0x002fda0003f06270 */
[----:B------:R-:W-:Y:S05]  /*0070*/  @P0 EXIT ;  /* 0x000000000000094d */ /* 0x000fea0003800000 */
[----:B------:R-:W-:Y:S01]  /*0080*/  ISETP.GE.AND P0, PT, R2, 0x1, PT ;  /* 0x000000010200780c */ /* 0x000fe20003f06270 */
[----:B------:R-:W0:Y:S08]  /*0090*/  LDC.64 R4, c[0x0][0x388] ;  /* 0x0000e200ff047b82 */ /* 0x000e300000000a00 */
[----:B------:R-:W1:Y:S04]  /*00a0*/  LDC.64 R2, c[0x0][0x380] ;  /* 0x0000e000ff027b82 */ /* 0x000e680000000a00 */
[----:B------:R-:W-:Y:S05]  /*00b0*/  @!P0 EXIT ;  /* 0x000000000000894d */ /* 0x000fea0003800000 */
[----:B------:R-:W2:Y:S01]  /*00c0*/  LDCU.64 UR4, c[0x0][0x358] ;  /* 0x00006b00ff0477ac */ /* 0x000ea20008000a00 */
[C---:B-1----:R-:W-:Y:S01]  /*00d0*/  IMAD.WIDE R2, R7.reuse, 0x4, R2 ;  /* 0x0000000407027825 */ /* 0x042fe200078e0202 */
[----:B------:R-:W1:Y:S03]  /*00e0*/  LDCU UR7, c[0x0][0x398] ;  /* 0x00007300ff0777ac */ /* 0x000e660008000800 */
[----:B0-----:R-:W-:Y:S02]  /*00f0*/  IMAD.WIDE R4, R7, 0x4, R4 ;  /* 0x0000000407047825 */ /* 0x001fe400078e0204 */
[----:B------:R-:W0:Y:S01]  /*0100*/  LDC.64 R6, c[0x0][0x390] ;  /* 0x0000e400ff067b82 */ /* 0x000e220000000a00 */
[----:B------:R-:W3:Y:S01]  /*0110*/  LDCU UR6, c[0x0][0x398] ;  /* 0x00007300ff0677ac */ /* 0x000ee20008000800 */
[----:B--2---:R2:W5:Y:S04]  /*0120*/  LDG.E R9, desc[UR4][R2.64] ;  /* 0x0000000402097981 */ /* 0x004568000c1e1900 */
[----:B------:R2:W5:Y:S01]  /*0130*/  LDG.E R11, desc[UR4][R4.64] ;  /* 0x00000004040b7981 */ /* 0x000562000c1e1900 */
[----:B------:R-:W-:Y:S01]  /*0140*/  BSSY.RECONVERGENT B0, `(.L_x_225) ;  /* 0x000001f000007945 */ /* 0x000fe20003800200 */
[----:B------:R-:W-:-:S07]  /*0150*/  IMAD.MOV.U32 R13, RZ, RZ, RZ ;  /* 0x000000ffff0d7224 */ /* 0x000fce00078e00ff */
.L_x_229:
[----:B0-2---:R-:W-:-:S05]  /*0160*/  IMAD.WIDE.U32 R2, R13, 0x14, R6 ;  /* 0x000000140d027825 */ /* 0x005fca00078e0006 */
[----:B------:R-:W2:Y:S01]  /*0170*/  LDG.E R0, desc[UR4][R2.64] ;  /* 0x0000000402007981 */ /* 0x000ea2000c1e1900 */
[----:B------:R-:W-:Y:S01]  /*0180*/  BSSY.RECONVERGENT B1, `(.L_x_226) ;  /* 0x0000017000017945 */ /* 0x000fe20003800200 */
[----:B--2--5:R-:W-:-:S13]  /*0190*/  ISETP.NE.AND P0, PT, R0, R9, PT ;  /* 0x000000090000720c */ /* 0x024fda0003f05270 */
[----:B------:R-:W-:Y:S05]  /*01a0*/  @P0 BRA `(.L_x_227) ;  /* 0x0000000000500947 */ /* 0x000fea0003800000 */
[----:B------:R-:W2:Y:S01]  /*01b0*/  LDG.E R4, desc[UR4][R2.64+0x4] ;  /* 0x0000040402047981 */ /* 0x000ea2000c1e1900 */
[----:B------:R-:W-:-:S05]  /*01c0*/  IADD3 R0, P1, PT, R2, 0x4, RZ ;  /* 0x0000000402007810 */ /* 0x000fca0007f3e0ff */
[----:B------:R-:W-:Y:S01]  /*01d0*/  IMAD.X R5, RZ, RZ, R3, P1 ;  /* 0x000000ffff057224 */ /* 0x000fe200008e0603 */
[----:B--2---:R-:W-:-:S13]  /*01e0*/  ISETP.NE.AND P0, PT, R4, -0x1, PT ;  /* 0xffffffff0400780c */ /* 0x004fda0003f05270 */
[----:B------:R-:W-:Y:S05]  /*01f0*/  @!P0 BRA `(.L_x_228) ;  /* 0x0000000000988947 */ /* 0x000fea0003800000 */
        /* <DEDUP_REMOVED lines=15> */
.L_x_227:
[----:B-1-3--:R-:W-:Y:S05]  /*02f0*/  BSYNC.RECONVERGENT B1 ;  /* 0x0000000000017941 */ /* 0x00afea0003800200 */
.L_x_226:
[----:B------:R-:W-:-:S05]  /*0300*/  VIADD R13, R13, 0x1 ;  /* 0x000000010d0d7836 */ /* 0x000fca0000000000 */
[----:B------:R-:W-:-:S13]  /*0310*/  ISETP.NE.AND P0, PT, R13, UR6, PT ;  /* 0x000000060d007c0c */ /* 0x000fda000bf05270 */
[----:B------:R-:W-:Y:S05]  /*0320*/  @P0 BRA `(.L_x_229) ;  /* 0xfffffffc008c0947 */ /* 0x000fea000383ffff */
[----:B------:R-:W-:Y:S05]  /*0330*/  BSYNC.RECONVERGENT B0 ;  /* 0x0000000000007941 */ /* 0x000fea0003800200 */
.L_x_225:
[----:B------:R-:W0:Y:S02]  /*0340*/  LDC.64 R2, c[0x0][0x390] ;  /* 0x0000e400ff027b82 */ /* 0x000e240000000a00 */
[----:B0-----:R-:W2:Y:S02]  /*0350*/  LDG.E R0, desc[UR4][R2.64] ;  /* 0x0000000402007981 */ /* 0x001ea4000c1e1900 */
[----:B--2---:R-:W-:-:S13]  /*0360*/  ISETP.NE.AND P0, PT, R0, -0x1, PT ;  /* 0xffffffff0000780c */ /* 0x004fda0003f05270 */
[----:B------:R-:W-:Y:S05]  /*0370*/  @!P0 BRA `(.L_x_230) ;  /* 0x00000000002c8947 */ /* 0x000fea0003800000 */
[----:B------:R-:W0:Y:S01]  /*0380*/  LDC.64 R4, c[0x0][0x390] ;  /* 0x0000e400ff047b82 */ /* 0x000e220000000a00 */
[----:B------:R-:W-:Y:S01]  /*0390*/  BSSY.RECONVERGENT B0, `(.L_x_230) ;  /* 0x0000009000007945 */ /* 0x000fe20003800200 */
[----:B------:R-:W-:-:S07]  /*03a0*/  IMAD.MOV.U32 R7, RZ, RZ, RZ ;  /* 0x000000ffff077224 */ /* 0x000fce00078e00ff */
.L_x_231:
[----:B------:R-:W-:-:S05]  /*03b0*/  VIADD R7, R7, 0x1 ;  /* 0x0000000107077836 */ /* 0x000fca0000000000 */
[----:B------:R-:W-:-:S13]  /*03c0*/  ISETP.NE.AND P0, PT, R7, UR7, PT ;  /* 0x0000000707007c0c */ /* 0x000fda000bf05270 */
[----:B------:R-:W-:Y:S05]  /*03d0*/  @!P0 EXIT ;  /* 0x000000000000894d */ /* 0x000fea0003800000 */
[----:B0-----:R-:W-:-:S05]  /*03e0*/  IMAD.WIDE.U32 R2, R7, 0x14, R4 ;  /* 0x0000001407027825 */ /* 0x001fca00078e0004 */
[----:B------:R-:W2:Y:S02]  /*03f0*/  LDG.E R0, desc[UR4][R2.64] ;  /* 0x0000000402007981 */ /* 0x000ea4000c1e1900 */
[----:B--2---:R-:W-:-:S13]  /*0400*/  ISETP.NE.AND P0, PT, R0, -0x1, PT ;  /* 0xffffffff0000780c */ /* 0x004fda0003f05270 */
[----:B------:R-:W-:Y:S05]  /*0410*/  @P0 BRA `(.L_x_231) ;  /* 0xfffffffc00e40947 */ /* 0x000fea000383ffff */
[----:B------:R-:W-:Y:S05]  /*0420*/  BSYNC.RECONVERGENT B0 ;  /* 0x0000000000007941 */ /* 0x000fea0003800200 */
.L_x_230:
[----:B------:R-:W-:Y:S04]  /*0430*/  STG.E desc[UR4][R2.64], R9 ;  /* 0x0000000902007986 */ /* 0x000fe8000c101904 */
[----:B------:R-:W-:Y:S01]  /*0440*/  STG.E desc[UR4][R2.64+0x4], R11 ;  /* 0x0000040b02007986 */ /* 0x000fe2000c101904 */
[----:B------:R-:W-:Y:S05]  /*0450*/  EXIT ;  /* 0x000000000000794d */ /* 0x000fea0003800000 */
.L_x_228:
[----:B------:R-:W-:Y:S02]  /*0460*/  IMAD.MOV.U32 R2, RZ, RZ, R0 ;  /* 0x000000ffff027224 */ /* 0x000fe400078e0000 */
[----:B------:R-:W-:-:S05]  /*0470*/  IMAD.MOV.U32 R3, RZ, RZ, R5 ;  /* 0x000000ffff037224 */ /* 0x000fca00078e0005 */
[----:B------:R-:W-:Y:S01]  /*0480*/  STG.E desc[UR4][R2.64], R11 ;  /* 0x0000000b02007986 */ /* 0x000fe2000c101904 */
[----:B-1-3--:R-:W-:Y:S05]  /*0490*/  EXIT ;  /* 0x000000000000794d */ /* 0x00afea0003800000 */
.L_x_232:
        /* <DEDUP_REMOVED lines=14> */
.L_x_239:


//--------------------- .text._Z11extractKeysP12KeyValuePairPiS1_i --------------------------
	.section	.text._Z11extractKeysP12KeyValuePairPiS1_i,"ax",@progbits
	.align	128
        .global         _Z11extractKeysP12KeyValuePairPiS1_i
        .type           _Z11extractKeysP12KeyValuePairPiS1_i,@function
        .size           _Z11extractKeysP12KeyValuePairPiS1_i,(.L_x_240 - _Z11extractKeysP12KeyValuePairPiS1_i)
        .other          _Z11extractKeysP12KeyValuePairPiS1_i,@"STO_CUDA_ENTRY STV_DEFAULT"
_Z11extractKeysP12KeyValuePairPiS1_i:
.text._Z11extractKeysP12KeyValuePairPiS1_i:
[----:B------:R-:W-:Y:S01]  /*0000*/  LDC R1, c[0x0][0x37c] ;  /* 0x0000df00ff017b82 */ /* 0x000fe20000000800 */
[----:B------:R-:W0:Y:S07]  /*0010*/  S2R R0, SR_TID.X ;  /* 0x0000000000007919 */ /* 0x000e2e0000002100 */
[----:B------:R-:W0:Y:S01]  /*0020*/  S2UR UR4, SR_CTAID.X ;  /* 0x00000000000479c3 */ /* 0x000e220000002500 */
[----:B------:R-:W1:Y:S07]  /*0030*/  LDCU UR5, c[0x0][0x398] ;  /* 0x00007300ff0577ac */ /* 0x000e6e0008000800 */
[----:B------:R-:W0:Y:S02]  /*0040*/  LDC R9, c[0x0][0x360] ;  /* 0x0000d800ff097b82 */ /* 0x000e240000000800 */
[----:B0-----:R-:W-:-:S05]  /*0050*/  IMAD R9, R9, UR4, R0 ;  /* 0x0000000409097c24 */ /* 0x001fca000f8e0200 */
[----:B-1----:R-:W-:-:S13]  /*0060*/  ISETP.GE.AND P0, PT, R9, UR5, PT ;  /* 0x0000000509007c0c */ /* 0x002fda000bf06270 */
[----:B------:R-:W-:Y:S05]  /*0070*/  @P0 EXIT ;  /* 0x000000000000094d */ /* 0x000fea0003800000 */
[----:B------:R-:W0:Y:S01]  /*0080*/  LDC.64 R2, c[0x0][0x380] ;  /* 0x0000e000ff027b82 */ /* 0x000e220000000a00 */
[----:B------:R-:W1:Y:S07]  /*0090*/  LDCU.64 UR4, c[0x0][0x358] ;  /* 0x00006b00ff0477ac */ /* 0x000e6e0008000a00 */
[----:B------:R-:W2:Y:S08]  /*00a0*/  LDC.64 R4, c[0x0][0x388] ;  /* 0x0000e200ff047b82 */ /* 0x000eb00000000a00 */
[----:B------:R-:W3:Y:S01]  /*00b0*/  LDC.64 R6, c[0x0][0x390] ;  /* 0x0000e400ff067b82 */ /* 0x000ee20000000a00 */
[----:B0-----:R-:W-:-:S06]  /*00c0*/  IMAD.WIDE R2, R9, 0x104, R2 ;  /* 0x0000010409027825 */ /* 0x001fcc00078e0202 */
[----:B-1----:R-:W4:Y:S01]  /*00d0*/  LDG.E R3, desc[UR4][R2.64] ;  /* 0x0000000402037981 */ /* 0x002f22000c1e1900 */
[----:B--2---:R-:W-:-:S04]  /*00e0*/  IMAD.WIDE R4, R9, 0x4, R4 ;  /* 0x0000000409047825 */ /* 0x004fc800078e0204 */
[----:B---3--:R-:W-:Y:S01]  /*00f0*/  IMAD.WIDE R6, R9, 0x4, R6 ;  /* 0x0000000409067825 */ /* 0x008fe200078e0206 */
[----:B----4-:R-:W-:Y:S04]  /*0100*/  STG.E desc[UR4][R4.64], R3 ;  /* 0x0000000304007986 */ /* 0x010fe8000c101904 */
[----:B------:R-:W-:Y:S01]  /*0110*/  STG.E desc[UR4][R6.64], R9 ;  /* 0x0000000906007986 */ /* 0x000fe2000c101904 */
[----:B------:R-:W-:Y:S05]  /*0120*/  EXIT ;  /* 0x000000000000794d */ /* 0x000fea0003800000 */
.L_x_233:
        /* <DEDUP_REMOVED lines=13> */
.L_x_240:


//--------------------- .nv.shared._ZN3cub18CUB_300001_SM_10006detail10radix_sort29DeviceRadixSortOnesweepKernelINS1_5radix10policy_hubIiiyE10Policy1000ELNS0_9SortOrderE0EiiyiiNS1_21identity_decomposer_tEEEvPT5_SB_PT3_PKSC_PT1_PKSG_PT2_PKSK_T4_iiT6_ --------------------------
	.section	.nv.shared._ZN3cub18CUB_300001_SM_10006detail10radix_sort29DeviceRadixSortOnesweepKernelINS1_5radix10policy_hubIiiyE10Policy1000ELNS0_9SortOrderE0EiiyiiNS1_21identity_decomposer_tEEEvPT5_SB_PT3_PKSC_PT1_PKSG_PT2_PKSK_T4_iiT6_,"aw",@nobits
	.sectionflags	@""
	.align	16
.nv.shared._ZN3cub18CUB_300001_SM_10006detail10radix_sort29DeviceRadixSortOnesweepKernelINS1_5radix10policy_hubIiiyE10Policy1000ELNS0_9SortOrderE0EiiyiiNS1_21identity_decomposer_tEEEvPT5_SB_PT3_PKSC_PT1_PKSG_PT2_PKSK_T4_iiT6_:
	.zero		29184


//--------------------- .nv.shared.reserved.0     --------------------------
	.section	.nv.shared.reserved.0,"aw",@nobits
	.weak		__nv_reservedSMEM_offset_0_alias
	.size		__nv_reservedSMEM_offset_0_alias, 0, 64
	.other		__nv_reservedSMEM_offset_0_alias,@"STO_CUDA_RESERVED_SHARED STV_DEFAULT"
__nv_reservedSMEM_offset_0_alias:
	.zero		0
	.zero		64


//--------------------- .nv.global                --------------------------
	.section	.nv.global,"aw",@nobits
.nv.global:
	.type		_ZN34_INTERNAL_f139f1dd_4_k_cu_670c5d096thrust24THRUST_300001_SM_1000_NS12placeholders2_8E,@object
	.size		_ZN34_INTERNAL_f139f1dd_4_k_cu_670c5d096thrust24THRUST_300001_SM_1000_NS12placeholders2_8E,(_ZN34_INTERNAL_f139f1dd_4_k_cu_670c5d094cuda3std3__436_GLOBAL__N__f139f1dd_4_k_cu_670c5d096ignoreE - _ZN34_INTERNAL_f139f1dd_4_k_cu_670c5d096thrust24THRUST_300001_SM_1000_NS12placeholders2_8E)
_ZN34_INTERNAL_f139f1dd_4_k_cu_670c5d096thrust24THRUST_300001_SM_1000_NS12placeholders2_8E:
	.zero		1
	.type		_ZN34_INTERNAL_f139f1dd_4_k_cu_670c5d094cuda3std3__436_GLOBAL__N__f139f1dd_4_k_cu_670c5d096ignoreE,@object
	.size		_ZN34_INTERNAL_f139f1dd_4_k_cu_670c5d094cuda3std3__436_GLOBAL__N__f139f1dd_4_k_cu_670c5d096ignoreE,(_ZN34_INTERNAL_f139f1dd_4_k_cu_670c5d094cuda3std6ranges3__45__cpo4dataE - _ZN34_INTERNAL_f139f1dd_4_k_cu_670c5d094cuda3std3__436_GLOBAL__N__f139f1dd_4_k_cu_670c5d096ignoreE)
_ZN34_INTERNAL_f139f1dd_4_k_cu_670c5d094cuda3std3__436_GLOBAL__N__f139f1dd_4_k_cu_670c5d096ignoreE:
	.zero		1
	.type		_ZN34_INTERNAL_f139f1dd_4_k_cu_670c5d094cuda3std6ranges3__45__cpo4dataE,@object
	.size		_ZN34_INTERNAL_f139f1dd_4_k_cu_670c5d094cuda3std6ranges3__45__cpo4dataE,(_ZN34_INTERNAL_f139f1dd_4_k_cu_670c5d096thrust24THRUST_300001_SM_1000_NS6system3cpp3parE - _ZN34_INTERNAL_f139f1dd_4_k_cu_670c5d094cuda3std6ranges3__45__cpo4dataE)
_ZN34_INTERNAL_f139f1dd_4_k_cu_670c5d094cuda3std6ranges3__45__cpo4dataE:
	.zero		1
	.type		_ZN34_INTERNAL_f139f1dd_4_k_cu_670c5d096thrust24THRUST_300001_SM_1000_NS6system3cpp3parE,@object
	.size		_ZN34_INTERNAL_f139f1dd_4_k_cu_670c5d096thrust24THRUST_300001_SM_1000_NS6system3cpp3parE,(_ZN34_INTERNAL_f139f1dd_4_k_cu_670c5d094cuda3std3__45__cpo5beginE - _ZN34_INTERNAL_f139f1dd_4_k_cu_670c5d096thrust24THRUST_300001_SM_1000_NS6system3cpp3parE)
_ZN34_INTERNAL_f139f1dd_4_k_cu_670c5d096thrust24THRUST_300001_SM_1000_NS6system3cpp3parE:
	.zero		1
	.type		_ZN34_INTERNAL_f139f1dd_4_k_cu_670c5d094cuda3std3__45__cpo5beginE,@object
	.size		_ZN34_INTERNAL_f139f1dd_4_k_cu_670c5d094cuda3std3__45__cpo5beginE,(_ZN34_INTERNAL_f139f1dd_4_k_cu_670c5d094cuda3std6ranges3__45__cpo5beginE - _ZN34_INTERNAL_f139f1dd_4_k_cu_670c5d094cuda3std3__45__cpo5beginE)
_ZN34_INTERNAL_f139f1dd_4_k_cu_670c5d094cuda3std3__45__cpo5beginE:
	.zero		1
	.type		_ZN34_INTERNAL_f139f1dd_4_k_cu_670c5d094cuda3std6ranges3__45__cpo5beginE,@object
	.size		_ZN34_INTERNAL_f139f1dd_4_k_cu_670c5d094cuda3std6ranges3__45__cpo5beginE,(_ZN34_INTERNAL_f139f1dd_4_k_cu_670c5d096thrust24THRUST_300001_SM_1000_NS6deviceE - _ZN34_INTERNAL_f139f1dd_4_k_cu_670c5d094cuda3std6ranges3__45__cpo5beginE)
_ZN34_INTERNAL_f139f1dd_4_k_cu_670c5d094cuda3std6ranges3__45__cpo5beginE:
	.zero		1
	.type		_ZN34_INTERNAL_f139f1dd_4_k_cu_670c5d096thrust24THRUST_300001_SM_1000_NS6deviceE,@object
	.size		_ZN34_INTERNAL_f139f1dd_4_k_cu_670c5d096thrust24THRUST_300001_SM_1000_NS6deviceE,(_ZN34_INTERNAL_f139f1dd_4_k_cu_670c5d094cuda3std3__47nulloptE - _ZN34_INTERNAL_f139f1dd_4_k_cu_670c5d096thrust24THRUST_300001_SM_1000_NS6deviceE)
_ZN34_INTERNAL_f139f1dd_4_k_cu_670c5d096thrust24THRUST_300001_SM_1000_NS6deviceE:
	.zero		1
	.type		_ZN34_INTERNAL_f139f1dd_4_k_cu_670c5d094cuda3std3__47nulloptE,@object
	.size		_ZN34_INTERNAL_f139f1dd_4_k_cu_670c5d094cuda3std3__47nulloptE,(_ZN34_INTERNAL_f139f1dd_4_k_cu_670c5d094cuda3std6ranges3__45__cpo8distanceE - _ZN34_INTERNAL_f139f1dd_4_k_cu_670c5d094cuda3std3__47nulloptE)
_ZN34_INTERNAL_f139f1dd_4_k_cu_670c5d094cuda3std3__47nulloptE:
	.zero		1
	.type		_ZN34_INTERNAL_f139f1dd_4_k_cu_670c5d094cuda3std6ranges3__45__cpo8distanceE,@object
	.size		_ZN34_INTERNAL_f139f1dd_4_k_cu_670c5d094cuda3std6ranges3__45__cpo8distanceE,(_ZN34_INTERNAL_f139f1dd_4_k_cu_670c5d096thrust24THRUST_300001_SM_1000_NS12placeholders2_4E - _ZN34_INTERNAL_f139f1dd_4_k_cu_670c5d094cuda3std6ranges3__45__cpo8distanceE)
_ZN34_INTERNAL_f139f1dd_4_k_cu_670c5d094cuda3std6ranges3__45__cpo8distanceE:
	.zero		1
	.type		_ZN34_INTERNAL_f139f1dd_4_k_cu_670c5d096thrust24THRUST_300001_SM_1000_NS12placeholders2_4E,@object
	.size		_ZN34_INTERNAL_f139f1dd_4_k_cu_670c5d096thrust24THRUST_300001_SM_1000_NS12placeholders2_4E,(_ZN34_INTERNAL_f139f1dd_4_k_cu_670c5d094cuda3std3__45__cpo6rbeginE - _ZN34_INTERNAL_f139f1dd_4_k_cu_670c5d096thrust24THRUST_300001_SM_1000_NS12placeholders2_4E)
_ZN34_INTERNAL_f139f1dd_4_k_cu_670c5d096thrust24THRUST_300001_SM_1000_NS12placeholders2_4E:
	.zero		1
	.type		_ZN34_INTERNAL_f139f1dd_4_k_cu_670c5d094cuda3std3__45__cpo6rbeginE,@object
	.size		_ZN34_INTERNAL_f139f1dd_4_k_cu_670c5d094cuda3std3__45__cpo6rbeginE,(_ZN34_INTERNAL_f139f1dd_4_k_cu_670c5d094cuda3std6ranges3__45__cpo7advanceE - _ZN34_INTERNAL_f139f1dd_4_k_cu_670c5d094cuda3std3__45__cpo6rbeginE)
_ZN34_INTERNAL_f139f1dd_4_k_cu_670c5d094cuda3std3__45__cpo6rbeginE:
	.zero		1
	.type		_ZN34_INTERNAL_f139f1dd_4_k_cu_670c5d094cuda3std6ranges3__45__cpo7advanceE,@object
	.size		_ZN34_INTERNAL_f139f1dd_4_k_cu_670c5d094cuda3std6ranges3__45__cpo7advanceE,(_ZN34_INTERNAL_f139f1dd_4_k_cu_670c5d096thrust24THRUST_300001_SM_1000_NS12placeholders3_10E - _ZN34_INTERNAL_f139f1dd_4_k_cu_670c5d094cuda3std6ranges3__45__cpo7advanceE)
_ZN34_INTERNAL_f139f1dd_4_k_cu_670c5d094cuda3std6ranges3__45__cpo7advanceE:
	.zero		1
	.type		_ZN34_INTERNAL_f139f1dd_4_k_cu_670c5d096thrust24THRUST_300001_SM_1000_NS12placeholders3_10E,@object
	.size		_ZN34_INTERNAL_f139f1dd_4_k_cu_670c5d096thrust24THRUST_300001_SM_1000_NS12placeholders3_10E,(_ZN34_INTERNAL_f139f1dd_4_k_cu_670c5d094cuda3std3__48in_placeE - _ZN34_INTERNAL_f139f1dd_4_k_cu_670c5d096thrust24THRUST_300001_SM_1000_NS12placeholders3_10E)
_ZN34_INTERNAL_f139f1dd_4_k_cu_670c5d096thrust24THRUST_300001_SM_1000_NS12placeholders3_10E:
	.zero		1
	.type		_ZN34_INTERNAL_f139f1dd_4_k_cu_670c5d094cuda3std3__48in_placeE,@object
	.size		_ZN34_INTERNAL_f139f1dd_4_k_cu_670c5d094cuda3std3__48in_placeE,(_ZN34_INTERNAL_f139f1dd_4_k_cu_670c5d094cuda3std6ranges3__45__cpo4sizeE - _ZN34_INTERNAL_f139f1dd_4_k_cu_670c5d094cuda3std3__48in_placeE)
_ZN34_INTERNAL_f139f1dd_4_k_cu_670c5d094cuda3std3__48in_placeE:
	.zero		1
	.type		_ZN34_INTERNAL_f139f1dd_4_k_cu_670c5d094cuda3std6ranges3__45__cpo4sizeE,@object
	.size		_ZN34_INTERNAL_f139f1dd_4_k_cu_670c5d094cuda3std6ranges3__45__cpo4sizeE,(_ZN34_INTERNAL_f139f1dd_4_k_cu_670c5d096thrust24THRUST_300001_SM_1000_NS12placeholders2_2E - _ZN34_INTERNAL_f139f1dd_4_k_cu_670c5d094cuda3std6ranges3__45__cpo4sizeE)
_ZN34_INTERNAL_f139f1dd_4_k_cu_670c5d094cuda3std6ranges3__45__cpo4sizeE:
	.zero		1
	.type		_ZN34_INTERNAL_f139f1dd_4_k_cu_670c5d096thrust24THRUST_300001_SM_1000_NS12placeholders2_2E,@object
	.size		_ZN34_INTERNAL_f139f1dd_4_k_cu_670c5d096thrust24THRUST_300001_SM_1000_NS12placeholders2_2E,(_ZN34_INTERNAL_f139f1dd_4_k_cu_670c5d094cuda3std3__45__cpo6cbeginE - _ZN34_INTERNAL_f139f1dd_4_k_cu_670c5d096thrust24THRUST_300001_SM_1000_NS12placeholders2_2E)
_ZN34_INTERNAL_f139f1dd_4_k_cu_670c5d096thrust24THRUST_300001_SM_1000_NS12placeholders2_2E:
	.zero		1
	.type		_ZN34_INTERNAL_f139f1dd_4_k_cu_670c5d094cuda3std3__45__cpo6cbeginE,@object
	.size		_ZN34_INTERNAL_f139f1dd_4_k_cu_670c5d094cuda3std3__45__cpo6cbeginE,(_ZN34_INTERNAL_f139f1dd_4_k_cu_670c5d094cuda3std6ranges3__45__cpo6cbeginE - _ZN34_INTERNAL_f139f1dd_4_k_cu_670c5d094cuda3std3__45__cpo6cbeginE)
_ZN34_INTERNAL_f139f1dd_4_k_cu_670c5d094cuda3std3__45__cpo6cbeginE:
	.zero		1
	.type		_ZN34_INTERNAL_f139f1dd_4_k_cu_670c5d094cuda3std6ranges3__45__cpo6cbeginE,@object
	.size		_ZN34_INTERNAL_f139f1dd_4_k_cu_670c5d094cuda3std6ranges3__45__cpo6cbeginE,(_ZN34_INTERNAL_f139f1dd_4_k_cu_670c5d096thrust24THRUST_300001_SM_1000_NS12placeholders2_6E - _ZN34_INTERNAL_f139f1dd_4_k_cu_670c5d094cuda3std6ranges3__45__cpo6cbeginE)
_ZN34_INTERNAL_f139f1dd_4_k_cu_670c5d094cuda3std6ranges3__45__cpo6cbeginE:
	.zero		1
	.type		_ZN34_INTERNAL_f139f1dd_4_k_cu_670c5d096thrust24THRUST_300001_SM_1000_NS12placeholders2_6E,@object
	.size		_ZN34_INTERNAL_f139f1dd_4_k_cu_670c5d096thrust24THRUST_300001_SM_1000_NS12placeholders2_6E,(_ZN34_INTERNAL_f139f1dd_4_k_cu_670c5d094cuda3std3__45__cpo7crbeginE - _ZN34_INTERNAL_f139f1dd_4_k_cu_670c5d096thrust24THRUST_300001_SM_1000_NS12placeholders2_6E)
_ZN34_INTERNAL_f139f1dd_4_k_cu_670c5d096thrust24THRUST_300001_SM_1000_NS12placeholders2_6E:
	.zero		1
	.type		_ZN34_INTERNAL_f139f1dd_4_k_cu_670c5d094cuda3std3__45__cpo7crbeginE,@object
	.size		_ZN34_INTERNAL_f139f1dd_4_k_cu_670c5d094cuda3std3__45__cpo7crbeginE,(_ZN34_INTERNAL_f139f1dd_4_k_cu_670c5d094cuda3std6ranges3__45__cpo4nextE - _ZN34_INTERNAL_f139f1dd_4_k_cu_670c5d094cuda3std3__45__cpo7crbeginE)
_ZN34_INTERNAL_f139f1dd_4_k_cu_670c5d094cuda3std3__45__cpo7crbeginE:
	.zero		1
	.type		_ZN34_INTERNAL_f139f1dd_4_k_cu_670c5d094cuda3std6ranges3__45__cpo4nextE,@object
	.size		_ZN34_INTERNAL_f139f1dd_4_k_cu_670c5d094cuda3std6ranges3__45__cpo4nextE,(_ZN34_INTERNAL_f139f1dd_4_k_cu_670c5d094cuda3std6ranges3__45__cpo4swapE - _ZN34_INTERNAL_f139f1dd_4_k_cu_670c5d094cuda3std6ranges3__45__cpo4nextE)
_ZN34_INTERNAL_f139f1dd_4_k_cu_670c5d094cuda3std6ranges3__45__cpo4nextE:
	.zero		1
	.type		_ZN34_INTERNAL_f139f1dd_4_k_cu_670c5d094cuda3std6ranges3__45__cpo4swapE,@object
	.size		_ZN34_INTERNAL_f139f1dd_4_k_cu_670c5d094cuda3std6ranges3__45__cpo4swapE,(_ZN34_INTERNAL_f139f1dd_4_k_cu_670c5d096thrust24THRUST_300001_SM_1000_NS8cuda_cub10par_nosyncE - _ZN34_INTERNAL_f139f1dd_4_k_cu_670c5d094cuda3std6ranges3__45__cpo4swapE)
_ZN34_INTERNAL_f139f1dd_4_k_cu_670c5d094cuda3std6ranges3__45__cpo4swapE:
	.zero		1
	.type		_ZN34_INTERNAL_f139f1dd_4_k_cu_670c5d096thrust24THRUST_300001_SM_1000_NS8cuda_cub10par_nosyncE,@object
	.size		_ZN34_INTERNAL_f139f1dd_4_k_cu_670c5d096thrust24THRUST_300001_SM_1000_NS8cuda_cub10par_nosyncE,(_ZN34_INTERNAL_f139f1dd_4_k_cu_670c5d096thrust24THRUST_300001_SM_1000_NS3seqE - _ZN34_INTERNAL_f139f1dd_4_k_cu_670c5d096thrust24THRUST_300001_SM_1000_NS8cuda_cub10par_nosyncE)
_ZN34_INTERNAL_f139f1dd_4_k_cu_670c5d096thrust24THRUST_300001_SM_1000_NS8cuda_cub10par_nosyncE:
	.zero		1
	.type		_ZN34_INTERNAL_f139f1dd_4_k_cu_670c5d096thrust24THRUST_300001_SM_1000_NS3seqE,@object
	.size		_ZN34_INTERNAL_f139f1dd_4_k_cu_670c5d096thrust24THRUST_300001_SM_1000_NS3seqE,(_ZN34_INTERNAL_f139f1dd_4_k_cu_670c5d094cuda3std3__420unreachable_sentinelE - _ZN34_INTERNAL_f139f1dd_4_k_cu_670c5d096thrust24THRUST_300001_SM_1000_NS3seqE)
_ZN34_INTERNAL_f139f1dd_4_k_cu_670c5d096thrust24THRUST_300001_SM_1000_NS3seqE:
	.zero		1
	.type		_ZN34_INTERNAL_f139f1dd_4_k_cu_670c5d094cuda3std3__420unreachable_sentinelE,@object
	.size		_ZN34_INTERNAL_f139f1dd_4_k_cu_670c5d094cuda3std3__420unreachable_sentinelE,(_ZN34_INTERNAL_f139f1dd_4_k_cu_670c5d094cuda3std6ranges3__45__cpo5ssizeE - _ZN34_INTERNAL_f139f1dd_4_k_cu_670c5d094cuda3std3__420unreachable_sentinelE)
_ZN34_INTERNAL_f139f1dd_4_k_cu_670c5d094cuda3std3__420unreachable_sentinelE:
	.zero		1
	.type		_ZN34_INTERNAL_f139f1dd_4_k_cu_670c5d094cuda3std6ranges3__45__cpo5ssizeE,@object
	.size		_ZN34_INTERNAL_f139f1dd_4_k_cu_670c5d094cuda3std6ranges3__45__cpo5ssizeE,(_ZN34_INTERNAL_f139f1dd_4_k_cu_670c5d096thrust24THRUST_300001_SM_1000_NS12placeholders2_3E - _ZN34_INTERNAL_f139f1dd_4_k_cu_670c5d094cuda3std6ranges3__45__cpo5ssizeE)
_ZN34_INTERNAL_f139f1dd_4_k_cu_670c5d094cuda3std6ranges3__45__cpo5ssizeE:
	.zero		1
	.type		_ZN34_INTERNAL_f139f1dd_4_k_cu_670c5d096thrust24THRUST_300001_SM_1000_NS12placeholders2_3E,@object
	.size		_ZN34_INTERNAL_f139f1dd_4_k_cu_670c5d096thrust24THRUST_300001_SM_1000_NS12placeholders2_3E,(_ZN34_INTERNAL_f139f1dd_4_k_cu_670c5d094cuda3std3__45__cpo4cendE - _ZN34_INTERNAL_f139f1dd_4_k_cu_670c5d096thrust24THRUST_300001_SM_1000_NS12placeholders2_3E)
_ZN34_INTERNAL_f139f1dd_4_k_cu_670c5d096thrust24THRUST_300001_SM_1000_NS12placeholders2_3E:
	.zero		1
	.type		_ZN34_INTERNAL_f139f1dd_4_k_cu_670c5d094cuda3std3__45__cpo4cendE,@object
	.size		_ZN34_INTERNAL_f139f1dd_4_k_cu_670c5d094cuda3std3__45__cpo4cendE,(_ZN34_INTERNAL_f139f1dd_4_k_cu_670c5d094cuda3std6ranges3__45__cpo4cendE - _ZN34_INTERNAL_f139f1dd_4_k_cu_670c5d094cuda3std3__45__cpo4cendE)
_ZN34_INTERNAL_f139f1dd_4_k_cu_670c5d094cuda3std3__45__cpo4cendE:
	.zero		1
	.type		_ZN34_INTERNAL_f139f1dd_4_k_cu_670c5d094cuda3std6ranges3__45__cpo4cendE,@object
	.size		_ZN34_INTERNAL_f139f1dd_4_k_cu_670c5d094cuda3std6ranges3__45__cpo4cendE,(_ZN34_INTERNAL_f139f1dd_4_k_cu_670c5d096thrust24THRUST_300001_SM_1000_NS12placeholders2_7E - _ZN34_INTERNAL_f139f1dd_4_k_cu_670c5d094cuda3std6ranges3__45__cpo4cendE)
_ZN34_INTERNAL_f139f1dd_4_k_cu_670c5d094cuda3std6ranges3__45__cpo4cendE:
	.zero		1
	.type		_ZN34_INTERNAL_f139f1dd_4_k_cu_670c5d096thrust24THRUST_300001_SM_1000_NS12placeholders2_7E,@object
	.size		_ZN34_INTERNAL_f139f1dd_4_k_cu_670c5d096thrust24THRUST_300001_SM_1000_NS12placeholders2_7E,(_ZN34_INTERNAL_f139f1dd_4_k_cu_670c5d094cuda3std3__45__cpo5crendE - _ZN34_INTERNAL_f139f1dd_4_k_cu_670c5d096thrust24THRUST_300001_SM_1000_NS12placeholders2_7E)
_ZN34_INTERNAL_f139f1dd_4_k_cu_670c5d096thrust24THRUST_300001_SM_1000_NS12placeholders2_7E:
	.zero		1
	.type		_ZN34_INTERNAL_f139f1dd_4_k_cu_670c5d094cuda3std3__45__cpo5crendE,@object
	.size		_ZN34_INTERNAL_f139f1dd_4_k_cu_670c5d094cuda3std3__45__cpo5crendE,(_ZN34_INTERNAL_f139f1dd_4_k_cu_670c5d094cuda3std6ranges3__45__cpo4prevE - _ZN34_INTERNAL_f139f1dd_4_k_cu_670c5d094cuda3std3__45__cpo5crendE)
_ZN34_INTERNAL_f139f1dd_4_k_cu_670c5d094cuda3std3__45__cpo5crendE:
	.zero		1
	.type		_ZN34_INTERNAL_f139f1dd_4_k_cu_670c5d094cuda3std6ranges3__45__cpo4prevE,@object
	.size		_ZN34_INTERNAL_f139f1dd_4_k_cu_670c5d094cuda3std6ranges3__45__cpo4prevE,(_ZN34_INTERNAL_f139f1dd_4_k_cu_670c5d094cuda3std6ranges3__45__cpo9iter_moveE - _ZN34_INTERNAL_f139f1dd_4_k_cu_670c5d094cuda3std6ranges3__45__cpo4prevE)
_ZN34_INTERNAL_f139f1dd_4_k_cu_670c5d094cuda3std6ranges3__45__cpo4prevE:
	.zero		1
	.type		_ZN34_INTERNAL_f139f1dd_4_k_cu_670c5d094cuda3std6ranges3__45__cpo9iter_moveE,@object
	.size		_ZN34_INTERNAL_f139f1dd_4_k_cu_670c5d094cuda3std6ranges3__45__cpo9iter_moveE,(_ZN34_INTERNAL_f139f1dd_4_k_cu_670c5d096thrust24THRUST_300001_SM_1000_NS6system6detail10sequential3seqE - _ZN34_INTERNAL_f139f1dd_4_k_cu_670c5d094cuda3std6ranges3__45__cpo9iter_moveE)
_ZN34_INTERNAL_f139f1dd_4_k_cu_670c5d094cuda3std6ranges3__45__cpo9iter_moveE:
	.zero		1
	.type		_ZN34_INTERNAL_f139f1dd_4_k_cu_670c5d096thrust24THRUST_300001_SM_1000_NS6system6detail10sequential3seqE,@object
	.size		_ZN34_INTERNAL_f139f1dd_4_k_cu_670c5d096thrust24THRUST_300001_SM_1000_NS6system6detail10sequential3seqE,(_ZN34_INTERNAL_f139f1dd_4_k_cu_670c5d096thrust24THRUST_300001_SM_1000_NS12placeholders2_9E - _ZN34_INTERNAL_f139f1dd_4_k_cu_670c5d096thrust24THRUST_300001_SM_1000_NS6system6detail10sequential3seqE)
_ZN34_INTERNAL_f139f1dd_4_k_cu_670c5d096thrust24THRUST_300001_SM_1000_NS6system6detail10sequential3seqE:
	.zero		1
	.type		_ZN34_INTERNAL_f139f1dd_4_k_cu_670c5d096thrust24THRUST_300001_SM_1000_NS12placeholders2_9E,@object
	.size		_ZN34_INTERNAL_f139f1dd_4_k_cu_670c5d096thrust24THRUST_300001_SM_1000_NS12placeholders2_9E,(_ZN34_INTERNAL_f139f1dd_4_k_cu_670c5d094cuda3std3__419piecewise_constructE - _ZN34_INTERNAL_f139f1dd_4_k_cu_670c5d096thrust24THRUST_300001_SM_1000_NS12placeholders2_9E)
_ZN34_INTERNAL_f139f1dd_4_k_cu_670c5d096thrust24THRUST_300001_SM_1000_NS12placeholders2_9E:
	.zero		1
	.type		_ZN34_INTERNAL_f139f1dd_4_k_cu_670c5d094cuda3std3__419piecewise_constructE,@object
	.size		_ZN34_INTERNAL_f139f1dd_4_k_cu_670c5d094cuda3std3__419piecewise_constructE,(_ZN34_INTERNAL_f139f1dd_4_k_cu_670c5d094cuda3std6ranges3__45__cpo5cdataE - _ZN34_INTERNAL_f139f1dd_4_k_cu_670c5d094cuda3std3__419piecewise_constructE)
_ZN34_INTERNAL_f139f1dd_4_k_cu_670c5d094cuda3std3__419piecewise_constructE:
	.zero		1
	.type		_ZN34_INTERNAL_f139f1dd_4_k_cu_670c5d094cuda3std6ranges3__45__cpo5cdataE,@object
	.size		_ZN34_INTERNAL_f139f1dd_4_k_cu_670c5d094cuda3std6ranges3__45__cpo5cdataE,(_ZN34_INTERNAL_f139f1dd_4_k_cu_670c5d096thrust24THRUST_300001_SM_1000_NS12placeholders2_1E - _ZN34_INTERNAL_f139f1dd_4_k_cu_670c5d094cuda3std6ranges3__45__cpo5cdataE)
_ZN34_INTERNAL_f139f1dd_4_k_cu_670c5d094cuda3std6ranges3__45__cpo5cdataE:
	.zero		1
	.type		_ZN34_INTERNAL_f139f1dd_4_k_cu_670c5d096thrust24THRUST_300001_SM_1000_NS12placeholders2_1E,@object
	.size		_ZN34_INTERNAL_f139f1dd_4_k_cu_670c5d096thrust24THRUST_300001_SM_1000_NS12placeholders2_1E,(_ZN34_INTERNAL_f139f1dd_4_k_cu_670c5d094cuda3std3__45__cpo3endE - _ZN34_INTERNAL_f139f1dd_4_k_cu_670c5d096thrust24THRUST_300001_SM_1000_NS12placeholders2_1E)
_ZN34_INTERNAL_f139f1dd_4_k_cu_670c5d096thrust24THRUST_300001_SM_1000_NS12placeholders2_1E:
	.zero		1
	.type		_ZN34_INTERNAL_f139f1dd_4_k_cu_670c5d094cuda3std3__45__cpo3endE,@object
	.size		_ZN34_INTERNAL_f139f1dd_4_k_cu_670c5d094cuda3std3__45__cpo3endE,(_ZN34_INTERNAL_f139f1dd_4_k_cu_670c5d094cuda3std6ranges3__45__cpo3endE - _ZN34_INTERNAL_f139f1dd_4_k_cu_670c5d094cuda3std3__45__cpo3endE)
_ZN34_INTERNAL_f139f1dd_4_k_cu_670c5d094cuda3std3__45__cpo3endE:
	.zero		1
	.type		_ZN34_INTERNAL_f139f1dd_4_k_cu_670c5d094cuda3std6ranges3__45__cpo3endE,@object
	.size		_ZN34_INTERNAL_f139f1dd_4_k_cu_670c5d094cuda3std6ranges3__45__cpo3endE,(_ZN34_INTERNAL_f139f1dd_4_k_cu_670c5d096thrust24THRUST_300001_SM_1000_NS12placeholders2_5E - _ZN34_INTERNAL_f139f1dd_4_k_cu_670c5d094cuda3std6ranges3__45__cpo3endE)
_ZN34_INTERNAL_f139f1dd_4_k_cu_670c5d094cuda3std6ranges3__45__cpo3endE:
	.zero		1
	.type		_ZN34_INTERNAL_f139f1dd_4_k_cu_670c5d096thrust24THRUST_300001_SM_1000_NS12placeholders2_5E,@object
	.size		_ZN34_INTERNAL_f139f1dd_4_k_cu_670c5d096thrust24THRUST_300001_SM_1000_NS12placeholders2_5E,(_ZN34_INTERNAL_f139f1dd_4_k_cu_670c5d094cuda3std3__45__cpo4rendE - _ZN34_INTERNAL_f139f1dd_4_k_cu_670c5d096thrust24THRUST_300001_SM_1000_NS12placeholders2_5E)
_ZN34_INTERNAL_f139f1dd_4_k_cu_670c5d096thrust24THRUST_300001_SM_1000_NS12placeholders2_5E:
	.zero		1
	.type		_ZN34_INTERNAL_f139f1dd_4_k_cu_670c5d094cuda3std3__45__cpo4rendE,@object
	.size		_ZN34_INTERNAL_f139f1dd_4_k_cu_670c5d094cuda3std3__45__cpo4rendE,(_ZN34_INTERNAL_f139f1dd_4_k_cu_670c5d094cuda3std6ranges3__45__cpo9iter_swapE - _ZN34_INTERNAL_f139f1dd_4_k_cu_670c5d094cuda3std3__45__cpo4rendE)
_ZN34_INTERNAL_f139f1dd_4_k_cu_670c5d094cuda3std3__45__cpo4rendE:
	.zero		1
	.type		_ZN34_INTERNAL_f139f1dd_4_k_cu_670c5d094cuda3std6ranges3__45__cpo9iter_swapE,@object
	.size		_ZN34_INTERNAL_f139f1dd_4_k_cu_670c5d094cuda3std6ranges3__45__cpo9iter_swapE,(_ZN34_INTERNAL_f139f1dd_4_k_cu_670c5d094cuda3std3__48unexpectE - _ZN34_INTERNAL_f139f1dd_4_k_cu_670c5d094cuda3std6ranges3__45__cpo9iter_swapE)
_ZN34_INTERNAL_f139f1dd_4_k_cu_670c5d094cuda3std6ranges3__45__cpo9iter_swapE:
	.zero		1
	.type		_ZN34_INTERNAL_f139f1dd_4_k_cu_670c5d094cuda3std3__48unexpectE,@object
	.size		_ZN34_INTERNAL_f139f1dd_4_k_cu_670c5d094cuda3std3__48unexpectE,(_ZN34_INTERNAL_f139f1dd_4_k_cu_670c5d096thrust24THRUST_300001_SM_1000_NS8cuda_cub3parE - _ZN34_INTERNAL_f139f1dd_4_k_cu_670c5d094cuda3std3__48unexpectE)
_ZN34_INTERNAL_f139f1dd_4_k_cu_670c5d094cuda3std3__48unexpectE:
	.zero		1
	.type		_ZN34_INTERNAL_f139f1dd_4_k_cu_670c5d096thrust24THRUST_300001_SM_1000_NS8cuda_cub3parE,@object
	.size		_ZN34_INTERNAL_f139f1dd_4_k_cu_670c5d096thrust24THRUST_300001_SM_1000_NS8cuda_cub3parE,(.L_29 - _ZN34_INTERNAL_f139f1dd_4_k_cu_670c5d096thrust24THRUST_300001_SM_1000_NS8cuda_cub3parE)
_ZN34_INTERNAL_f139f1dd_4_k_cu_670c5d096thrust24THRUST_300001_SM_1000_NS8cuda_cub3parE:
	.zero		1
.L_29:


//--------------------- .nv.shared._ZN3cub18CUB_300001_SM_10006detail10radix_sort33DeviceRadixSortExclusiveSumKernelINS1_5radix10policy_hubIiiyE10Policy1000EyEEvPT0_ --------------------------
	.section	.nv.shared._ZN3cub18CUB_300001_SM_10006detail10radix_sort33DeviceRadixSortExclusiveSumKernelINS1_5radix10policy_hubIiiyE10Policy1000EyEEvPT0_,"aw",@nobits
	.sectionflags	@""
	.align	16
.nv.shared._ZN3cub18CUB_300001_SM_10006detail10radix_sort33DeviceRadixSortExclusiveSumKernelINS1_5radix10policy_hubIiiyE10Policy1000EyEEvPT0_:
	.zero		3360


//--------------------- .nv.shared._ZN3cub18CUB_300001_SM_10006detail10radix_sort30DeviceRadixSortHistogramKernelINS1_5radix10policy_hubIiiyE10Policy1000ELNS0_9SortOrderE0EiyNS1_21identity_decomposer_tEEEvPT2_PKT1_SA_iiT3_ --------------------------
	.section	.nv.shared._ZN3cub18CUB_300001_SM_10006detail10radix_sort30DeviceRadixSortHistogramKernelINS1_5radix10policy_hubIiiyE10Policy1000ELNS0_9SortOrderE0EiyNS1_21identity_decomposer_tEEEvPT2_PKT1_SA_iiT3_,"aw",@nobits
	.sectionflags	@""
	.align	4
.nv.shared._ZN3cub18CUB_300001_SM_10006detail10radix_sort30DeviceRadixSortHistogramKernelINS1_5radix10policy_hubIiiyE10Policy1000ELNS0_9SortOrderE0EiyNS1_21identity_decomposer_tEEEvPT2_PKT1_SA_iiT3_:
	.zero		5120


//--------------------- .nv.shared._ZN3cub18CUB_300001_SM_10006detail10radix_sort31DeviceRadixSortSingleTileKernelINS1_5radix10policy_hubIiiyE10Policy1000ELNS0_9SortOrderE0EiiyNS1_21identity_decomposer_tEEEvPKT1_PSA_PKT2_PSE_T3_iiT4_ --------------------------
	.section	.nv.shared._ZN3cub18CUB_300001_SM_10006detail10radix_sort31DeviceRadixSortSingleTileKernelINS1_5radix10policy_hubIiiyE10Policy1000ELNS0_9SortOrderE0EiiyNS1_21identity_decomposer_tEEEvPKT1_PSA_PKT2_PSE_T3_iiT4_,"aw",@nobits
	.sectionflags	@""
	.align	16
.nv.shared._ZN3cub18CUB_300001_SM_10006detail10radix_sort31DeviceRadixSortSingleTileKernelINS1_5radix10policy_hubIiiyE10Policy1000ELNS0_9SortOrderE0EiiyNS1_21identity_decomposer_tEEEvPKT1_PSA_PKT2_PSE_T3_iiT4_:
	.zero		34880


//--------------------- .nv.constant0._ZN3cub18CUB_300001_SM_10006detail10radix_sort29DeviceRadixSortOnesweepKernelINS1_5radix10policy_hubIiiyE10Policy1000ELNS0_9SortOrderE0EiiyiiNS1_21identity_decomposer_tEEEvPT5_SB_PT3_PKSC_PT1_PKSG_PT2_PKSK_T4_iiT6_ --------------------------
	.section	.nv.constant0._ZN3cub18CUB_300001_SM_10006detail10radix_sort29DeviceRadixSortOnesweepKernelINS1_5radix10policy_hubIiiyE10Policy1000ELNS0_9SortOrderE0EiiyiiNS1_21identity_decomposer_tEEEvPT5_SB_PT3_PKSC_PT1_PKSG_PT2_PKSK_T4_iiT6_,"a",@progbits
	.sectionflags	@""
	.align	4
.nv.constant0._ZN3cub18CUB_300001_SM_10006detail10radix_sort29DeviceRadixSortOnesweepKernelINS1_5radix10policy_hubIiiyE10Policy1000ELNS0_9SortOrderE0EiiyiiNS1_21identity_decomposer_tEEEvPT5_SB_PT3_PKSC_PT1_PKSG_PT2_PKSK_T4_iiT6_:
	.zero		973


//--------------------- .nv.constant0._ZN3cub18CUB_300001_SM_10006detail10radix_sort33DeviceRadixSortExclusiveSumKernelINS1_5radix10policy_hubIiiyE10Policy1000EyEEvPT0_ --------------------------
	.section	.nv.constant0._ZN3cub18CUB_300001_SM_10006detail10radix_sort33DeviceRadixSortExclusiveSumKernelINS1_5radix10policy_hubIiiyE10Policy1000EyEEvPT0_,"a",@progbits
	.sectionflags	@""
	.align	4
.nv.constant0._ZN3cub18CUB_300001_SM_10006detail10radix_sort33DeviceRadixSortExclusiveSumKernelINS1_5radix10policy_hubIiiyE10Policy1000EyEEvPT0_:
	.zero		904


//--------------------- .nv.constant0._ZN3cub18CUB_300001_SM_10006detail10radix_sort30DeviceRadixSortHistogramKernelINS1_5radix10policy_hubIiiyE10Policy1000ELNS0_9SortOrderE0EiyNS1_21identity_decomposer_tEEEvPT2_PKT1_SA_iiT3_ --------------------------
	.section	.nv.constant0._ZN3cub18CUB_300001_SM_10006detail10radix_sort30DeviceRadixSortHistogramKernelINS1_5radix10policy_hubIiiyE10Policy1000ELNS0_9SortOrderE0EiyNS1_21identity_decomposer_tEEEvPT2_PKT1_SA_iiT3_,"a",@progbits
	.sectionflags	@""
	.align	4
.nv.constant0._ZN3cub18CUB_300001_SM_10006detail10radix_sort30DeviceRadixSortHistogramKernelINS1_5radix10policy_hubIiiyE10Policy1000ELNS0_9SortOrderE0EiyNS1_21identity_decomposer_tEEEvPT2_PKT1_SA_iiT3_:
	.zero		929


//--------------------- .nv.constant0._ZN3cub18CUB_300001_SM_10006detail10radix_sort31DeviceRadixSortSingleTileKernelINS1_5radix10policy_hubIiiyE10Policy1000ELNS0_9SortOrderE0EiiyNS1_21identity_decomposer_tEEEvPKT1_PSA_PKT2_PSE_T3_iiT4_ --------------------------
	.section	.nv.constant0._ZN3cub18CUB_300001_SM_10006detail10radix_sort31DeviceRadixSortSingleTileKernelINS1_5radix10policy_hubIiiyE10Policy1000ELNS0_9SortOrderE0EiiyNS1_21identity_decomposer_tEEEvPKT1_PSA_PKT2_PSE_T3_iiT4_,"a",@progbits
	.sectionflags	@""
	.align	4
.nv.constant0._ZN3cub18CUB_300001_SM_10006detail10radix_sort31DeviceRadixSortSingleTileKernelINS1_5radix10policy_hubIiiyE10Policy1000ELNS0_9SortOrderE0EiiyNS1_21identity_decomposer_tEEEvPKT1_PSA_PKT2_PSE_T3_iiT4_:
	.zero		945


//--------------------- .nv.constant0._ZN3cub18CUB_300001_SM_10006detail11EmptyKernelIvEEvv --------------------------
	.section	.nv.constant0._ZN3cub18CUB_300001_SM_10006detail11EmptyKernelIvEEvv,"a",@progbits
	.sectionflags	@""
	.align	4
.nv.constant0._ZN3cub18CUB_300001_SM_10006detail11EmptyKernelIvEEvv:
	.zero		896


//--------------------- .nv.constant0._Z16buildSortedArrayPiS_P13SortedElementi --------------------------
	.section	.nv.constant0._Z16buildSortedArrayPiS_P13SortedElementi,"a",@progbits
	.sectionflags	@""
	.align	4
.nv.constant0._Z16buildSortedArrayPiS_P13SortedElementi:
	.zero		924


//--------------------- .nv.constant0._Z11extractKeysP12KeyValuePairPiS1_i --------------------------
	.section	.nv.constant0._Z11extractKeysP12KeyValuePairPiS1_i,"a",@progbits
	.sectionflags	@""
	.align	4
.nv.constant0._Z11extractKeysP12KeyValuePairPiS1_i:
	.zero		924


//--------------------- SYMBOLS --------------------------

	.type		.nv.reservedSmem.offset0,@object
	.size		.nv.reservedSmem.offset0,0x4
	.type		.nv.reservedSmem.cap,@object
	.size		.nv.reservedSmem.cap,0x4
